def matmul_kernel(
    a_ptr,
    b_ptr,
    c_ptr,
    M,
    N,
    K,
    stride_am,
    stride_ak,
    stride_bk,
    stride_bn,
    stride_cm,
    stride_cn,
    BLOCK_M: tl.constexpr,
    BLOCK_N: tl.constexpr,
    BLOCK_K: tl.constexpr,
    GROUP_M: tl.constexpr,
):
    pid = tl.program_id(axis=0)
    num_pid_m = tl.cdiv(M, BLOCK_M)
    num_pid_n = tl.cdiv(N, BLOCK_N)
    num_pid_in_group = GROUP_M * num_pid_n
    group_id = pid // num_pid_in_group
    first_pid_m = group_id * GROUP_M
    group_size_m = min(num_pid_m - first_pid_m, GROUP_M)
    pid_m = first_pid_m + ((pid % num_pid_in_group) % group_size_m)
    pid_n = (pid % num_pid_in_group) // group_size_m

    offs_am = (pid_m * BLOCK_M + tl.arange(0, BLOCK_M)) % M
    offs_bn = (pid_n * BLOCK_N + tl.arange(0, BLOCK_N)) % N
    offs_k = tl.arange(0, BLOCK_K)
    a_ptrs = a_ptr + offs_am[:, None] * stride_am + offs_k[None, :] * stride_ak
    b_ptrs = b_ptr + offs_k[:, None] * stride_bk + offs_bn[None, :] * stride_bn

    acc = tl.zeros((BLOCK_M, BLOCK_N), dtype=tl.float32)
    for kk in range(0, tl.cdiv(K, BLOCK_K)):
        a = tl.load(a_ptrs, mask=offs_k[None, :] < K - kk * BLOCK_K, other=0.0)
        b = tl.load(b_ptrs, mask=offs_k[:, None] < K - kk * BLOCK_K, other=0.0)
        acc = tl.dot(a, b, acc)
        a_ptrs += BLOCK_K * stride_ak
        b_ptrs += BLOCK_K * stride_bk

    c = acc.to(c_ptr.dtype.element_ty)
    offs_cm = pid_m * BLOCK_M + tl.arange(0, BLOCK_M)
    offs_cn = pid_n * BLOCK_N + tl.arange(0, BLOCK_N)
    c_ptrs = c_ptr + offs_cm[:, None] * stride_cm + offs_cn[None, :] * stride_cn
    mask = (offs_cm[:, None] < M) & (offs_cn[None, :] < N)
    tl.store(c_ptrs, c, mask=mask)

# config = {"BLOCK_K": 64, "BLOCK_M": 512, "BLOCK_N": 32, "GROUP_M": 8, "arch": "sm_100", "dtype": "fp8e4m3", "num_ctas": 1, "num_stages": 2, "num_warps": 4}
# arch = sm_100


// ===== COMPILED SASS (sm_100a) =====

	.target	sm_100a

	.elftype	@"ET_EXEC"


//--------------------- .note.nv.tkinfo           --------------------------
	.section	.note.nv.tkinfo,"",@"SHT_NOTE"
	.sectionflags	@"SHF_NOTE_NV_TKINFO"
	.tkinfo
        /*0018*/ 	.word	0x00000081
        /*0030*/ 	.string	""
        /*0030*/ 	.string	"ptxas-blackwell"
        /*0030*/ 	.string	"Cuda compilation tools, release 12.9, V12.9.86"
        /*0030*/ 	.string	"Build cuda_12.9.r12.9/compiler.36037853_0"
        /*0030*/ 	.string	"-v  -suppress-debug-info  -lineinfo  -arch sm_100a "



//--------------------- .note.nv.cuver            --------------------------
	.section	.note.nv.cuver,"",@"SHT_NOTE"
	.sectionflags	@"SHF_NOTE_NV_CUVER"
        /*0018*/ 	.short	0x0001
        /*001a*/ 	.short	0x0064
        /*001c*/ 	.short	0x0001
        /*001e*/ 	.short	0x0000
        /*0020*/ 	.short	0x0001
        /*0022*/ 	.short	0x0000


//--------------------- .nv.info                  --------------------------
	.section	.nv.info,"",@"SHT_CUDA_INFO"
	.align	4


	//----- nvinfo : EIATTR_REGCOUNT
	.align		4
        /*0000*/ 	.byte	0x04, 0x2f
        /*0002*/ 	.short	(.L_4 - .L_3)
	.align		4
.L_3:
        /*0004*/ 	.word	index@(matmul_kernel)
        /*0008*/ 	.word	0x000000a8


	//----- nvinfo : EIATTR_FRAME_SIZE
	.align		4
.L_4:
        /*000c*/ 	.byte	0x04, 0x11
        /*000e*/ 	.short	(.L_6 - .L_5)
	.align		4
.L_5:
        /*0010*/ 	.word	index@($__internal_2_$__cuda_sm10x_tcgen05_guardrail_trap_unallocated_columns_being_dealloced)
        /*0014*/ 	.word	0x00000b68


	//----- nvinfo : EIATTR_FRAME_SIZE
	.align		4
.L_6:
        /*0018*/ 	.byte	0x04, 0x11
        /*001a*/ 	.short	(.L_8 - .L_7)
	.align		4
.L_7:
        /*001c*/ 	.word	index@($__internal_1_$__cuda_sm10x_tcgen05_guardrail_trap_phase_invalid_during_alloc)
        /*0020*/ 	.word	0x00000b68


	//----- nvinfo : EIATTR_FRAME_SIZE
	.align		4
.L_8:
        /*0024*/ 	.byte	0x04, 0x11
        /*0026*/ 	.short	(.L_10 - .L_9)
	.align		4
.L_9:
        /*0028*/ 	.word	index@($__internal_0_$__cuda_sm10x_tcgen05_guardrail_trap_col_being_dealloced_not_returned_by_alloc)
        /*002c*/ 	.word	0x00000b68


	//----- nvinfo : EIATTR_FRAME_SIZE
	.align		4
.L_10:
        /*0030*/ 	.byte	0x04, 0x11
        /*0032*/ 	.short	(.L_12 - .L_11)
	.align		4
.L_11:
        /*0034*/ 	.word	index@(matmul_kernel)
        /*0038*/ 	.word	0x00000b68


	//----- nvinfo : EIATTR_MIN_STACK_SIZE
	.align		4
.L_12:
        /*003c*/ 	.byte	0x04, 0x12
        /*003e*/ 	.short	(.L_14 - .L_13)
	.align		4
.L_13:
        /*0040*/ 	.word	index@(matmul_kernel)
        /*0044*/ 	.word	0x00000b68
.L_14:


//--------------------- .nv.info.matmul_kernel    --------------------------
	.section	.nv.info.matmul_kernel,"",@"SHT_CUDA_INFO"
	.sectionflags	@""
	.align	4


	//----- nvinfo : EIATTR_CUDA_API_VERSION
	.align		4
        /*0000*/ 	.byte	0x04, 0x37
        /*0002*/ 	.short	(.L_16 - .L_15)
.L_15:
        /*0004*/ 	.word	0x00000081


	//----- nvinfo : EIATTR_KPARAM_INFO
	.align		4
.L_16:
        /*0008*/ 	.byte	0x04, 0x17
        /*000a*/ 	.short	(.L_18 - .L_17)
.L_17:
        /*000c*/ 	.word	0x00000000
        /*0010*/ 	.short	0x000d
        /*0012*/ 	.short	0x0048
        /*0014*/ 	.byte	0x00, 0xf4, 0x21, 0x00


	//----- nvinfo : EIATTR_KPARAM_INFO
	.align		4
.L_18:
        /*0018*/ 	.byte	0x04, 0x17
        /*001a*/ 	.short	(.L_20 - .L_19)
.L_19:
        /*001c*/ 	.word	0x00000000
        /*0020*/ 	.short	0x000c
        /*0022*/ 	.short	0x0040
        /*0024*/ 	.byte	0x00, 0xf4, 0x21, 0x00


	//----- nvinfo : EIATTR_KPARAM_INFO
	.align		4
.L_20:
        /*0028*/ 	.byte	0x04, 0x17
        /*002a*/ 	.short	(.L_22 - .L_21)
.L_21:
        /*002c*/ 	.word	0x00000000
        /*0030*/ 	.short	0x000b
        /*0032*/ 	.short	0x0038
        /*0034*/ 	.byte	0x00, 0xf0, 0x11, 0x00


	//----- nvinfo : EIATTR_KPARAM_INFO
	.align		4
.L_22:
        /*0038*/ 	.byte	0x04, 0x17
        /*003a*/ 	.short	(.L_24 - .L_23)
.L_23:
        /*003c*/ 	.word	0x00000000
        /*0040*/ 	.short	0x000a
        /*0042*/ 	.short	0x0034
        /*0044*/ 	.byte	0x00, 0xf0, 0x11, 0x00


	//----- nvinfo : EIATTR_KPARAM_INFO
	.align		4
.L_24:
        /*0048*/ 	.byte	0x04, 0x17
        /*004a*/ 	.short	(.L_26 - .L_25)
.L_25:
        /*004c*/ 	.word	0x00000000
        /*0050*/ 	.short	0x0009
        /*0052*/ 	.short	0x0030
        /*0054*/ 	.byte	0x00, 0xf0, 0x11, 0x00


	//----- nvinfo : EIATTR_KPARAM_INFO
	.align		4
.L_26:
        /*0058*/ 	.byte	0x04, 0x17
        /*005a*/ 	.short	(.L_28 - .L_27)
.L_27:
        /*005c*/ 	.word	0x00000000
        /*0060*/ 	.short	0x0008
        /*0062*/ 	.short	0x002c
        /*0064*/ 	.byte	0x00, 0xf0, 0x11, 0x00


	//----- nvinfo : EIATTR_KPARAM_INFO
	.align		4
.L_28:
        /*0068*/ 	.byte	0x04, 0x17
        /*006a*/ 	.short	(.L_30 - .L_29)
.L_29:
        /*006c*/ 	.word	0x00000000
        /*0070*/ 	.short	0x0007
        /*0072*/ 	.short	0x0028
        /*0074*/ 	.byte	0x00, 0xf0, 0x11, 0x00


	//----- nvinfo : EIATTR_KPARAM_INFO
	.align		4
.L_30:
        /*0078*/ 	.byte	0x04, 0x17
        /*007a*/ 	.short	(.L_32 - .L_31)
.L_31:
        /*007c*/ 	.word	0x00000000
        /*0080*/ 	.short	0x0006
        /*0082*/ 	.short	0x0024
        /*0084*/ 	.byte	0x00, 0xf0, 0x11, 0x00


	//----- nvinfo : EIATTR_KPARAM_INFO
	.align		4
.L_32:
        /*0088*/ 	.byte	0x04, 0x17
        /*008a*/ 	.short	(.L_34 - .L_33)
.L_33:
        /*008c*/ 	.word	0x00000000
        /*0090*/ 	.short	0x0005
        /*0092*/ 	.short	0x0020
        /*0094*/ 	.byte	0x00, 0xf0, 0x11, 0x00


	//----- nvinfo : EIATTR_KPARAM_INFO
	.align		4
.L_34:
        /*0098*/ 	.byte	0x04, 0x17
        /*009a*/ 	.short	(.L_36 - .L_35)
.L_35:
        /*009c*/ 	.word	0x00000000
        /*00a0*/ 	.short	0x0004
        /*00a2*/ 	.short	0x001c
        /*00a4*/ 	.byte	0x00, 0xf0, 0x11, 0x00


	//----- nvinfo : EIATTR_KPARAM_INFO
	.align		4
.L_36:
        /*00a8*/ 	.byte	0x04, 0x17
        /*00aa*/ 	.short	(.L_38 - .L_37)
.L_37:
        /*00ac*/ 	.word	0x00000000
        /*00b0*/ 	.short	0x0003
        /*00b2*/ 	.short	0x0018
        /*00b4*/ 	.byte	0x00, 0xf0, 0x11, 0x00


	//----- nvinfo : EIATTR_KPARAM_INFO
	.align		4
.L_38:
        /*00b8*/ 	.byte	0x04, 0x17
        /*00ba*/ 	.short	(.L_40 - .L_39)
.L_39:
        /*00bc*/ 	.word	0x00000000
        /*00c0*/ 	.short	0x0002
        /*00c2*/ 	.short	0x0010
        /*00c4*/ 	.byte	0x00, 0xf4, 0x21, 0x00


	//----- nvinfo : EIATTR_KPARAM_INFO
	.align		4
.L_40:
        /*00c8*/ 	.byte	0x04, 0x17
        /*00ca*/ 	.short	(.L_42 - .L_41)
.L_41:
        /*00cc*/ 	.word	0x00000000
        /*00d0*/ 	.short	0x0001
        /*00d2*/ 	.short	0x0008
        /*00d4*/ 	.byte	0x00, 0xf4, 0x21, 0x00


	//----- nvinfo : EIATTR_KPARAM_INFO
	.align		4
.L_42:
        /*00d8*/ 	.byte	0x04, 0x17
        /*00da*/ 	.short	(.L_44 - .L_43)
.L_43:
        /*00dc*/ 	.word	0x00000000
        /*00e0*/ 	.short	0x0000
        /*00e2*/ 	.short	0x0000
        /*00e4*/ 	.byte	0x00, 0xf4, 0x21, 0x00


	//----- nvinfo : EIATTR_AT_ENTRY_FRAGMENTS
	.align		4
.L_44:
        /*00e8*/ 	.byte	0x04, 0x4f
        /*00ea*/ 	.short	(.L_46 - .L_45)


	//   ....[0]....
.L_45:
        /*00ec*/ 	.word	0x00000004


	//----- nvinfo : EIATTR_RESERVED_SMEM_USED
	.align		4
.L_46:
        /*00f0*/ 	.byte	0x01, 0x41
	.zero		2


	//----- nvinfo : EIATTR_SPARSE_MMA_MASK
	.align		4
        /*00f4*/ 	.byte	0x03, 0x50
        /*00f6*/ 	.short	0x0000


	//----- nvinfo : EIATTR_TCGEN05_1CTA_USED
	.align		4
        /*00f8*/ 	.byte	0x01, 0x51
	.zero		2


	//----- nvinfo : EIATTR_MAXREG_COUNT
	.align		4
        /*00fc*/ 	.byte	0x03, 0x1b
        /*00fe*/ 	.short	0x00ff


	//----- nvinfo : EIATTR_NUM_BARRIERS
	.align		4
        /*0100*/ 	.byte	0x02, 0x4c
        /*0102*/ 	.byte	0x01
	.zero		1


	//----- nvinfo : EIATTR_ANNOTATIONS
	.align		4
        /*0104*/ 	.byte	0x04, 0x55
        /*0106*/ 	.short	(.L_48 - .L_47)


	//   ....[0]....
.L_47:
        /*0108*/ 	.word	0x00000001
        /*010c*/ 	.byte	0xc0, 0x09, 0x00, 0x00, 0x01, 0x00, 0x00, 0x00, 0x10, 0x0a, 0x00, 0x00, 0x01, 0x00, 0x00, 0x00
        /* <DEDUP_REMOVED lines=1289> */
        /*51ac*/ 	.byte	0x60, 0xdf, 0x01, 0x00, 0x01, 0x00, 0x00, 0x00, 0x80, 0xdf, 0x01, 0x00


	//----- nvinfo : EIATTR_INT_WARP_WIDE_INSTR_OFFSETS
	.align		4
.L_48:
        /*51b8*/ 	.byte	0x04, 0x31
        /*51ba*/ 	.short	(.L_50 - .L_49)


	//   ....[0]....
.L_49:
        /*51bc*/ 	.word	0x00001a40


	//   ....[1]....
        /*51c0*/ 	.word	0x00001a50


	//   ....[2]....
        /*51c4*/ 	.word	0x00008eb0


	//   ....[3]....
        /*51c8*/ 	.word	0x00021df0


	//   ....[4]....
        /*51cc*/ 	.word	0x00021e40


	//----- nvinfo : EIATTR_COOP_GROUP_MASK_REGIDS
	.align		4
.L_50:
        /*51d0*/ 	.byte	0x04, 0x29
        /*51d2*/ 	.short	(.L_52 - .L_51)


	//   ....[0]....
.L_51:
        /*51d4*/ 	.word	0xffffffff


	//   ....[1]....
        /*51d8*/ 	.word	0xffffffff


	//   ....[2]....
        /*51dc*/ 	.word	0xffffffff


	//   ....[3]....
        /*51e0*/ 	.word	0xffffffff


	//----- nvinfo : EIATTR_COOP_GROUP_INSTR_OFFSETS
	.align		4
.L_52:
        /*51e4*/ 	.byte	0x04, 0x28
        /*51e6*/ 	.short	(.L_54 - .L_53)


	//   ....[0]....
.L_53:
        /*51e8*/ 	.word	0x00000070


	//   ....[1]....
        /*51ec*/ 	.word	0x00000330


	//   ....[2]....
        /*51f0*/ 	.word	0x00021c80


	//   ....[3]....
        /*51f4*/ 	.word	0x00021ef0


	//----- nvinfo : EIATTR_VRC_CTA_INIT_COUNT
	.align		4
.L_54:
        /*51f8*/ 	.byte	0x02, 0x4a
        /*51fa*/ 	.byte	0x80
	.zero		1


	//----- nvinfo : EIATTR_MBARRIER_INSTR_OFFSETS
	.align		4
        /*51fc*/ 	.byte	0x04, 0x39
        /*51fe*/ 	.short	(.L_56 - .L_55)


	//   ....[0]....
.L_55:
        /*5200*/ 	.word	0x00001c10
        /*5204*/ 	.word	0x000000ff
        /*5208*/ 	.word	0x00000000
        /*520c*/ 	.short	0x0100
        /*520e*/ 	.byte	0x0b
	.zero		1


	//   ....[1]....
        /*5210*/ 	.word	0x00008ee0
        /*5214*/ 	.word	0x000000ff
        /*5218*/ 	.word	0x00011008
        /*521c*/ 	.short	0x0100
        /*521e*/ 	.byte	0x09
	.zero		1


	//   ....[2]....
        /*5220*/ 	.word	0x000143c0
        /*5224*/ 	.word	0x000000ff
        /*5228*/ 	.word	0x00000000
        /*522c*/ 	.short	0x010a
        /*522e*/ 	.byte	0x0b
	.zero		1


	//   ....[3]....
        /*5230*/ 	.word	0x0001dea0
        /*5234*/ 	.word	0x000000ff
        /*5238*/ 	.word	0x00000000
        /*523c*/ 	.short	0x010a
        /*523e*/ 	.byte	0x0b
	.zero		1


	//   ....[4]....
        /*5240*/ 	.word	0x0001dfc0
        /*5244*/ 	.word	0x000000ff
        /*5248*/ 	.word	0x00011000
        /*524c*/ 	.short	0x0108
        /*524e*/ 	.byte	0x09
	.zero		1


	//   ....[5]....
        /*5250*/ 	.word	0x0001e050
        /*5254*/ 	.word	0x000000ff
        /*5258*/ 	.word	0x00011008
        /*525c*/ 	.short	0x0108
        /*525e*/ 	.byte	0x09
	.zero		1


	//   ....[6]....
        /*5260*/ 	.word	0x00021f10
        /*5264*/ 	.word	0x000000ff
        /*5268*/ 	.word	0x00000000
        /*526c*/ 	.short	0x010a
        /*526e*/ 	.byte	0x0b
	.zero		1


	//   ....[7]....
        /*5270*/ 	.word	0x00021f40
        /*5274*/ 	.word	0x000000ff
        /*5278*/ 	.word	0x00000000
        /*527c*/ 	.short	0x010a
        /*527e*/ 	.byte	0x0b
	.zero		1


	//----- nvinfo : EIATTR_NUM_MBARRIERS
	.align		4
.L_56:
        /*5280*/ 	.byte	0x03, 0x38
        /*5282*/ 	.short	0x0002


	//----- nvinfo : EIATTR_EXIT_INSTR_OFFSETS
	.align		4
        /*5284*/ 	.byte	0x04, 0x1c
        /*5286*/ 	.short	(.L_58 - .L_57)


	//   ....[0]....
.L_57:
        /*5288*/ 	.word	0x00021f00


	//----- nvinfo : EIATTR_REQNTID
	.align		4
.L_58:
        /*528c*/ 	.byte	0x04, 0x10
        /*528e*/ 	.short	(.L_60 - .L_59)
.L_59:
        /*5290*/ 	.word	0x00000080
        /*5294*/ 	.word	0x00000001
        /*5298*/ 	.word	0x00000001


	//----- nvinfo : EIATTR_CRS_STACK_SIZE
	.align		4
.L_60:
        /*529c*/ 	.byte	0x04, 0x1e
        /*529e*/ 	.short	(.L_62 - .L_61)
.L_61:
        /*52a0*/ 	.word	0x00000000


	//----- nvinfo : EIATTR_CBANK_PARAM_SIZE
	.align		4
.L_62:
        /*52a4*/ 	.byte	0x03, 0x19
        /*52a6*/ 	.short	0x0050


	//----- nvinfo : EIATTR_PARAM_CBANK
	.align		4
        /*52a8*/ 	.byte	0x04, 0x0a
        /*52aa*/ 	.short	(.L_64 - .L_63)
	.align		4
.L_63:
        /*52ac*/ 	.word	index@(.nv.constant0.matmul_kernel)
        /*52b0*/ 	.short	0x0380
        /*52b2*/ 	.short	0x0050


	//----- nvinfo : EIATTR_SW_WAR
	.align		4
.L_64:
        /*52b4*/ 	.byte	0x04, 0x36
        /*52b6*/ 	.short	(.L_66 - .L_65)
.L_65:
        /*52b8*/ 	.word	0x00000008
.L_66:


//--------------------- .nv.compat                --------------------------
	.section	.nv.compat,"",@"SHT_CUDA_COMPAT_INFO"
	.align	4
        /*0000*/ 	.byte	0x02, 0x02, 0x02, 0x00, 0x02, 0x05, 0x05, 0x00, 0x02, 0x03, 0x00, 0x00, 0x02, 0x06, 0x01, 0x00


//--------------------- .nv.callgraph             --------------------------
	.section	.nv.callgraph,"",@"SHT_CUDA_CALLGRAPH"
	.align	4
	.sectionentsize	8
	.align		4
        /*0000*/ 	.word	0x00000000
	.align		4
        /*0004*/ 	.word	0xffffffff
	.align		4
        /*0008*/ 	.word	0x00000000
	.align		4
        /*000c*/ 	.word	0xfffffffe
	.align		4
        /*0010*/ 	.word	0x00000000
	.align		4
        /*0014*/ 	.word	0xfffffffd
	.align		4
        /*0018*/ 	.word	0x00000000
	.align		4
        /*001c*/ 	.word	0xfffffffc


//--------------------- .text.matmul_kernel       --------------------------
	.section	.text.matmul_kernel,"ax",@progbits
	.align	128
        .global         matmul_kernel
        .type           matmul_kernel,@function
        .size           matmul_kernel,(.L_x_20 - matmul_kernel)
        .other          matmul_kernel,@"STO_CUDA_ENTRY STV_DEFAULT"
matmul_kernel:
.text.matmul_kernel:
[----:B------:R-:W0:Y:S01]  /*0000*/  LDC R1, c[0x0][0x37c] ;  /* 0x0000df00ff017b82 */ /* 0x000e220000000800 */
[----:B------:R-:W1:Y:S01]  /*0010*/  S2R R0, SR_TID.X ;  /* 0x0000000000007919 */ /* 0x000e620000002100 */
[----:B0-----:R-:W-:Y:S01]  /*0020*/  VIADD R1, R1, 0xfffff498 ;  /* 0xfffff49801017836 */ /* 0x001fe20000000000 */
[----:B-1----:R-:W-:-:S13]  /*0030*/  ISETP.GE.U32.AND P0, PT, R0, 0x20, PT ;  /* 0x000000200000780c */ /* 0x002fda0003f06070 */
[----:B------:R-:W-:Y:S02]  /*0040*/  VOTEU.ANY UP0, P0 ;  /* 0x0000000000ff7886 */ /* 0x000fe40000000100 */
[----:B------:R-:W-:Y:S05]  /*0050*/  BRA.U UP0, `(.L_x_0) ;  /* 0x0000000100b87547 */ /* 0x000fea000b800000 */
[----:B------:R-:W0:Y:S01]  /*0060*/  S2UR UR6, SR_CgaCtaId ;  /* 0x00000000000679c3 */ /* 0x000e220000008800 */
[----:B------:R-:W-:Y:S01]  /*0070*/  NOP ;  /* 0x0000000000007918 */ /* 0x000fe20000000000 */
[----:B------:R-:W-:Y:S02]  /*0080*/  UMOV UR4, 0x40 ;  /* 0x0000004000047882 */ /* 0x000fe40000000000 */
[----:B0-----:R-:W-:-:S09]  /*0090*/  ULEA UR4, UR6, UR4, 0x18 ;  /* 0x0000000406047291 */ /* 0x001fd2000f8ec0ff */
[----:B------:R-:W0:Y:S01]  /*00a0*/  LDS.U8 R0, [UR4] ;  /* 0x00000004ff007984 */ /* 0x000e220008000000 */
[----:B------:R-:W-:Y:S02]  /*00b0*/  UMOV UR4, 0x400 ;  /* 0x0000040000047882 */ /* 0x000fe40000000000 */
[----:B------:R-:W-:Y:S01]  /*00c0*/  ULEA UR4, UR6, UR4, 0x18 ;  /* 0x0000000406047291 */ /* 0x000fe2000f8ec0ff */
[----:B0-----:R-:W-:-:S13]  /*00d0*/  ISETP.NE.AND P0, PT, R0, RZ, PT ;  /* 0x000000ff0000720c */ /* 0x001fda0003f05270 */
[----:B------:R-:W-:Y:S05]  /*00e0*/  @P0 BRA `(.L_x_1) ;  /* 0x00000000007c0947 */ /* 0x000fea0003800000 */
[----:B------:R-:W-:-:S13]  /*00f0*/  ELECT P0, URZ, PT ;  /* 0x0000000000ff782f */ /* 0x000fda0003800000 */
[----:B------:R-:W-:Y:S05]  /*0100*/  @!P0 BRA `(.L_x_2) ;  /* 0x0000000000848947 */ /* 0x000fea0003800000 */
[----:B------:R-:W-:Y:S01]  /*0110*/  UMOV UR5, 0x4 ;  /* 0x0000000400057882 */ /* 0x000fe20000000000 */
[----:B------:R-:W-:Y:S02]  /*0120*/  IMAD.MOV.U32 R4, RZ, RZ, 0x1 ;  /* 0x00000001ff047424 */ /* 0x000fe400078e00ff */
[----:B------:R-:W-:Y:S02]  /*0130*/  IMAD.MOV.U32 R5, RZ, RZ, 0xf ;  /* 0x0000000fff057424 */ /* 0x000fe400078e00ff */
[----:B------:R-:W-:Y:S04]  /*0140*/  DEPBAR.LE SB0, 0x36 ;  /* 0x00008d800000791a */ /* 0x000fe80000000000 */
[----:B------:R-:W0:Y:S02]  /*0150*/  UTCATOMSWS.FIND_AND_SET.ALIGN UP1, UR5, UR5 ;  /* 0x00000005000575e3 */ /* 0x000e240008020800 */
[----:B0-----:R-:W-:-:S04]  /*0160*/  PLOP3.LUT P0, PT, PT, PT, UP1, 0x80, 0x8 ;  /* 0x000000000008781c */ /* 0x001fc80003f0f018 */
[----:B------:R-:W-:-:S04]  /*0170*/  SEL R0, RZ, 0xffffffff, !P0 ;  /* 0xffffffffff007807 */ /* 0x000fc80004000000 */
[----:B------:R-:W-:Y:S01]  /*0180*/  ISETP.NE.AND P0, PT, R0, RZ, PT ;  /* 0x000000ff0000720c */ /* 0x000fe20003f05270 */
[----:B------:R-:W-:-:S12]  /*0190*/  IMAD.U32 R0, RZ, RZ, UR5 ;  /* 0x00000005ff007e24 */ /* 0x000fd8000f8e00ff */
[----:B------:R-:W-:Y:S05]  /*01a0*/  @P0 BRA `(.L_x_3) ;  /* 0x0000000000240947 */ /* 0x000fea0003800000 */
.L_x_4:
[----:B------:R-:W-:Y:S05]  /*01b0*/  NANOSLEEP 0x64 ;  /* 0x000000640000795d */ /* 0x000fea0003800000 */
[----:B------:R-:W-:-:S05]  /*01c0*/  UMOV UR5, 0x4 ;  /* 0x0000000400057882 */ /* 0x000fca0000000000 */
[----:B------:R-:W-:Y:S04]  /*01d0*/  DEPBAR.LE SB0, 0x36 ;  /* 0x00008d800000791a */ /* 0x000fe80000000000 */
[----:B------:R-:W0:Y:S02]  /*01e0*/  UTCATOMSWS.FIND_AND_SET.ALIGN UP1, UR5, UR5 ;  /* 0x00000005000575e3 */ /* 0x000e240008020800 */
[----:B0-----:R-:W-:-:S04]  /*01f0*/  PLOP3.LUT P0, PT, PT, PT, UP1, 0x80, 0x8 ;  /* 0x000000000008781c */ /* 0x001fc80003f0f018 */
[----:B------:R-:W-:-:S04]  /*0200*/  SEL R0, RZ, 0xffffffff, !P0 ;  /* 0xffffffffff007807 */ /* 0x000fc80004000000 */
[----:B------:R-:W-:Y:S01]  /*0210*/  ISETP.NE.AND P0, PT, R0, RZ, PT ;  /* 0x000000ff0000720c */ /* 0x000fe20003f05270 */
[----:B------:R-:W-:-:S12]  /*0220*/  IMAD.U32 R0, RZ, RZ, UR5 ;  /* 0x00000005ff007e24 */ /* 0x000fd8000f8e00ff */
[----:B------:R-:W-:Y:S05]  /*0230*/  @!P0 BRA `(.L_x_4) ;  /* 0xfffffffc00dc8947 */ /* 0x000fea000383ffff */
.L_x_3:
[C---:B------:R-:W-:Y:S01]  /*0240*/  VIADD R3, R0.reuse, 0x10 ;  /* 0x0000001000037836 */ /* 0x040fe20000000000 */
[----:B------:R-:W-:Y:S01]  /*0250*/  UMOV UR5, 0x50 ;  /* 0x0000005000057882 */ /* 0x000fe20000000000 */
[----:B------:R-:W-:Y:S01]  /*0260*/  SHF.L.U32 R2, R5, R0, RZ ;  /* 0x0000000005027219 */ /* 0x000fe200000006ff */
[----:B------:R-:W-:Y:S01]  /*0270*/  ULEA UR5, UR6, UR5, 0x18 ;  /* 0x0000000506057291 */ /* 0x000fe2000f8ec0ff */
[----:B------:R-:W-:Y:S01]  /*0280*/  IMAD.SHL.U32 R0, R0, 0x20, RZ ;  /* 0x0000002000007824 */ /* 0x000fe200078e00ff */
[----:B------:R-:W-:-:S04]  /*0290*/  SHF.L.U32 R3, R4, R3, RZ ;  /* 0x0000000304037219 */ /* 0x000fc800000006ff */
[----:B------:R-:W-:-:S05]  /*02a0*/  LOP3.LUT R2, R3, R2, RZ, 0xfc, !PT ;  /* 0x0000000203027212 */ /* 0x000fca00078efcff */
[----:B------:R0:W-:Y:S04]  /*02b0*/  ATOMS.OR RZ, [UR5], R2 ;  /* 0x00000002ffff798c */ /* 0x0001e8000b000005 */
[----:B------:R0:W-:Y:S01]  /*02c0*/  STS [UR4], R0 ;  /* 0x00000000ff007988 */ /* 0x0001e20008000804 */
[----:B------:R-:W-:Y:S05]  /*02d0*/  BRA `(.L_x_2) ;  /* 0x0000000000107947 */ /* 0x000fea0003800000 */
.L_x_1:
[----:B------:R-:W-:Y:S01]  /*02e0*/  IMAD.MOV.U32 R0, RZ, RZ, -0x1 ;  /* 0xffffffffff007424 */ /* 0x000fe200078e00ff */
[----:B------:R-:W-:-:S04]  /*02f0*/  MOV R2, 0x320 ;  /* 0x0000032000027802 */ /* 0x000fc80000000f00 */
[----:B------:R0:W-:Y:S03]  /*0300*/  STS [UR4], R0 ;  /* 0x00000000ff007988 */ /* 0x0001e60008000804 */
[----:B0-----:R-:W-:Y:S05]  /*0310*/  CALL.REL.NOINC `($__internal_1_$__cuda_sm10x_tcgen05_guardrail_trap_phase_invalid_during_alloc) ;  /* 0x0000021c00207944 */ /* 0x001fea0003c00000 */
.L_x_2:
[----:B------:R-:W-:Y:S05]  /*0320*/  WARPSYNC.ALL ;  /* 0x0000000000007948 */ /* 0x000fea0003800000 */
[----:B------:R-:W-:Y:S01]  /*0330*/  NOP ;  /* 0x0000000000007918 */ /* 0x000fe20000000000 */
.L_x_0:
[----:B------:R-:W1:Y:S01]  /*0340*/  LDC.64 R58, c[0x0][0x398] ;  /* 0x0000e600ff3a7b82 */ /* 0x000e620000000a00 */
[----:B------:R-:W2:Y:S01]  /*0350*/  S2R R5, SR_CTAID.X ;  /* 0x0000000000057919 */ /* 0x000ea20000002500 */
[----:B------:R-:W-:Y:S01]  /*0360*/  UMOV UR9, 0x400 ;  /* 0x0000040000097882 */ /* 0x000fe20000000000 */
[----:B------:R-:W3:Y:S01]  /*0370*/  LDCU UR7, c[0x0][0x3a4] ;  /* 0x00007480ff0777ac */ /* 0x000ee20008000800 */
[----:B------:R-:W4:Y:S01]  /*0380*/  S2R R16, SR_TID.X ;  /* 0x0000000000107919 */ /* 0x000f220000002100 */
[----:B------:R-:W0:Y:S03]  /*0390*/  LDCU.128 UR12, c[0x0][0x380] ;  /* 0x00007000ff0c77ac */ /* 0x000e260008000c00 */
[----:B------:R-:W5:Y:S01]  /*03a0*/  LDC R47, c[0x0][0x3a0] ;  /* 0x0000e800ff2f7b82 */ /* 0x000f620000000800 */
[----:B------:R-:W-:-:S07]  /*03b0*/  UMOV UR6, 0x1 ;  /* 0x0000000100067882 */ /* 0x000fce0000000000 */
[----:B------:R-:W0:Y:S02]  /*03c0*/  S2UR UR5, SR_CgaCtaId ;  /* 0x00000000000579c3 */ /* 0x000e240000008800 */
[----:B01----:R-:W-:-:S05]  /*03d0*/  VIADD R0, R59, 0x1f ;  /* 0x0000001f3b007836 */ /* 0x003fca0000000000 */
[----:B------:R-:W-:Y:S01]  /*03e0*/  SHF.R.S32.HI R3, RZ, 0x1f, R0 ;  /* 0x0000001fff037819 */ /* 0x000fe20000011400 */
[----:B-----5:R-:W-:-:S03]  /*03f0*/  VIADD R17, R47, 0xffffffc2 ;  /* 0xffffffc22f117836 */ /* 0x020fc60000000000 */
[----:B------:R-:W-:Y:S01]  /*0400*/  LEA.HI R3, R3, R0, RZ, 0x5 ;  /* 0x0000000003037211 */ /* 0x000fe200078f28ff */
[C---:B------:R-:W-:Y:S01]  /*0410*/  VIADD R18, R47.reuse, 0xffffffc3 ;  /* 0xffffffc32f127836 */ /* 0x040fe20000000000 */
[----:B--2---:R-:W-:Y:S01]  /*0420*/  IABS R8, R5 ;  /* 0x0000000500087213 */ /* 0x004fe20000000000 */
[C---:B------:R-:W-:Y:S01]  /*0430*/  VIADD R21, R47.reuse, 0xffffffde ;  /* 0xffffffde2f157836 */ /* 0x040fe20000000000 */
[----:B------:R-:W-:Y:S01]  /*0440*/  SHF.R.S32.HI R3, RZ, 0x5, R3 ;  /* 0x00000005ff037819 */ /* 0x000fe20000011403 */
[C---:B------:R-:W-:Y:S01]  /*0450*/  VIADD R22, R47.reuse, 0xffffffdf ;  /* 0xffffffdf2f167836 */ /* 0x040fe20000000000 */
[----:B----4-:R-:W-:Y:S01]  /*0460*/  LOP3.LUT R49, R16, 0x7f, RZ, 0xc0, !PT ;  /* 0x0000007f10317812 */ /* 0x010fe200078ec0ff */
[----:B------:R-:W-:Y:S01]  /*0470*/  ULEA UR9, UR5, UR9, 0x18 ;  /* 0x0000000905097291 */ /* 0x000fe2000f8ec0ff */
[----:B------:R-:W-:Y:S02]  /*0480*/  VIADD R25, R47, 0xffffffda ;  /* 0xffffffda2f197836 */ /* 0x000fe40000000000 */
[----:B------:R-:W-:Y:S01]  /*0490*/  IMAD.SHL.U32 R4, R3, 0x8, RZ ;  /* 0x0000000803047824 */ /* 0x000fe200078e00ff */
[----:B------:R-:W-:Y:S01]  /*04a0*/  UIADD3 UR11, UPT, UPT, UR9, 0x11000, URZ ;  /* 0x00011000090b7890 */ /* 0x000fe2000fffe0ff */
[----:B------:R-:W-:-:S02]  /*04b0*/  VIADD R26, R47, 0xffffffdb ;  /* 0xffffffdb2f1a7836 */ /* 0x000fc40000000000 */
[C---:B------:R-:W-:Y:S01]  /*04c0*/  VIADD R29, R47.reuse, 0xffffffd6 ;  /* 0xffffffd62f1d7836 */ /* 0x040fe20000000000 */
[-C--:B------:R-:W-:Y:S01]  /*04d0*/  IABS R7, R4.reuse ;  /* 0x0000000400077213 */ /* 0x080fe20000000000 */
[C---:B------:R-:W-:Y:S01]  /*04e0*/  VIADD R31, R47.reuse, 0xffffffd7 ;  /* 0xffffffd72f1f7836 */ /* 0x040fe20000000000 */
[----:B------:R-:W-:Y:S01]  /*04f0*/  IABS R10, R4 ;  /* 0x00000004000a7213 */ /* 0x000fe20000000000 */
[C---:B------:R-:W-:Y:S01]  /*0500*/  VIADD R32, R47.reuse, 0xffffffd1 ;  /* 0xffffffd12f207836 */ /* 0x040fe20000000000 */
[----:B------:R-:W0:Y:S01]  /*0510*/  I2F.RP R0, R7 ;  /* 0x0000000700007306 */ /* 0x000e220000209400 */
[----:B------:R-:W-:-:S07]  /*0520*/  VIADD R33, R47, 0xffffffd2 ;  /* 0xffffffd22f217836 */ /* 0x000fce0000000000 */
[----:B0-----:R-:W0:Y:S02]  /*0530*/  MUFU.RCP R0, R0 ;  /* 0x0000000000007308 */ /* 0x001e240000001000 */
[----:B0-----:R-:W-:Y:S02]  /*0540*/  VIADD R2, R0, 0xffffffe ;  /* 0x0ffffffe00027836 */ /* 0x001fe40000000000 */
[----:B------:R-:W-:-:S04]  /*0550*/  IMAD.MOV R0, RZ, RZ, -R10 ;  /* 0x000000ffff007224 */ /* 0x000fc800078e0a0a */
[----:B------:R0:W1:Y:S02]  /*0560*/  F2I.FTZ.U32.TRUNC.NTZ R3, R2 ;  /* 0x0000000200037305 */ /* 0x000064000021f000 */
[----:B0-----:R-:W-:Y:S02]  /*0570*/  IMAD.MOV.U32 R2, RZ, RZ, RZ ;  /* 0x000000ffff027224 */ /* 0x001fe400078e00ff */
[----:B-1----:R-:W-:-:S04]  /*0580*/  IMAD.MOV R6, RZ, RZ, -R3 ;  /* 0x000000ffff067224 */ /* 0x002fc800078e0a03 */
[----:B------:R-:W-:Y:S02]  /*0590*/  IMAD R9, R6, R7, RZ ;  /* 0x0000000706097224 */ /* 0x000fe400078e02ff */
[----:B------:R-:W-:Y:S02]  /*05a0*/  IMAD.MOV.U32 R6, RZ, RZ, R8 ;  /* 0x000000ffff067224 */ /* 0x000fe400078e0008 */
[----:B------:R-:W-:-:S06]  /*05b0*/  IMAD.HI.U32 R3, R3, R9, R2 ;  /* 0x0000000903037227 */ /* 0x000fcc00078e0002 */
[----:B------:R-:W-:-:S04]  /*05c0*/  IMAD.HI.U32 R3, R3, R6, RZ ;  /* 0x0000000603037227 */ /* 0x000fc800078e00ff */
[----:B------:R-:W-:Y:S01]  /*05d0*/  IMAD R0, R3, R0, R6 ;  /* 0x0000000003007224 */ /* 0x000fe200078e0206 */
[----:B------:R-:W-:Y:S04]  /*05e0*/  BAR.SYNC.DEFER_BLOCKING 0x0 ;  /* 0x0000000000007b1d */ /* 0x000fe80000010000 */
[----:B------:R-:W-:-:S13]  /*05f0*/  ISETP.GT.U32.AND P1, PT, R7, R0, PT ;  /* 0x000000000700720c */ /* 0x000fda0003f24070 */
[----:B------:R-:W-:Y:S02]  /*0600*/  @!P1 IMAD.IADD R0, R0, 0x1, -R7 ;  /* 0x0000000100009824 */ /* 0x000fe400078e0a07 */
[----:B------:R-:W-:Y:S01]  /*0610*/  @!P1 VIADD R3, R3, 0x1 ;  /* 0x0000000103039836 */ /* 0x000fe20000000000 */
[----:B------:R-:W-:Y:S02]  /*0620*/  ISETP.NE.AND P1, PT, R4, RZ, PT ;  /* 0x000000ff0400720c */ /* 0x000fe40003f25270 */
[----:B------:R-:W-:Y:S02]  /*0630*/  ISETP.GE.U32.AND P0, PT, R0, R7, PT ;  /* 0x000000070000720c */ /* 0x000fe40003f06070 */
[----:B------:R-:W-:-:S04]  /*0640*/  LOP3.LUT R0, R5, R4, RZ, 0x3c, !PT ;  /* 0x0000000405007212 */ /* 0x000fc800078e3cff */
[----:B------:R-:W-:Y:S01]  /*0650*/  ISETP.GE.AND P2, PT, R0, RZ, PT ;  /* 0x000000ff0000720c */ /* 0x000fe20003f46270 */
[----:B------:R-:W-:-:S06]  /*0660*/  VIADD R0, R58, 0x1ff ;  /* 0x000001ff3a007836 */ /* 0x000fcc0000000000 */
[----:B------:R-:W-:-:S04]  /*0670*/  @P0 VIADD R3, R3, 0x1 ;  /* 0x0000000103030836 */ /* 0x000fc80000000000 */
[----:B------:R-:W-:Y:S01]  /*0680*/  IMAD.MOV.U32 R2, RZ, RZ, R3 ;  /* 0x000000ffff027224 */ /* 0x000fe200078e0003 */
[----:B------:R-:W-:-:S03]  /*0690*/  SHF.R.S32.HI R3, RZ, 0x1f, R0 ;  /* 0x0000001fff037819 */ /* 0x000fc60000011400 */
[----:B------:R-:W-:Y:S01]  /*06a0*/  @!P2 IMAD.MOV R2, RZ, RZ, -R2 ;  /* 0x000000ffff02a224 */ /* 0x000fe200078e0a02 */
[----:B------:R-:W-:Y:S02]  /*06b0*/  @!P1 LOP3.LUT R2, RZ, R4, RZ, 0x33, !PT ;  /* 0x00000004ff029212 */ /* 0x000fe400078e33ff */
[----:B------:R-:W-:-:S03]  /*06c0*/  LEA.HI R3, R3, R0, RZ, 0x9 ;  /* 0x0000000003037211 */ /* 0x000fc600078f48ff */
[----:B------:R-:W-:Y:S02]  /*06d0*/  IMAD.SHL.U32 R6, R2, 0x8, RZ ;  /* 0x0000000802067824 */ /* 0x000fe400078e00ff */
[----:B------:R-:W-:-:S03]  /*06e0*/  IMAD.MOV R2, RZ, RZ, -R2 ;  /* 0x000000ffff027224 */ /* 0x000fc600078e0a02 */
[----:B------:R-:W-:Y:S01]  /*06f0*/  LEA.HI.SX32 R3, R3, -R6, 0x17 ;  /* 0x8000000603037211 */ /* 0x000fe200078fbaff */
[----:B------:R-:W-:-:S03]  /*0700*/  IMAD R8, R4, R2, R5 ;  /* 0x0000000204087224 */ /* 0x000fc600078e0205 */
[----:B------:R-:W-:-:S04]  /*0710*/  VIMNMX R11, PT, PT, R3, 0x8, PT ;  /* 0x00000008030b7848 */ /* 0x000fc80003fe0100 */
[-C--:B------:R-:W-:Y:S02]  /*0720*/  IABS R7, R11.reuse ;  /* 0x0000000b00077213 */ /* 0x080fe40000000000 */
[----:B------:R-:W-:Y:S02]  /*0730*/  IABS R4, R11 ;  /* 0x0000000b00047213 */ /* 0x000fe40000000000 */
[----:B------:R-:W0:Y:S08]  /*0740*/  I2F.RP R0, R7 ;  /* 0x0000000700007306 */ /* 0x000e300000209400 */
[----:B0-----:R-:W0:Y:S02]  /*0750*/  MUFU.RCP R0, R0 ;  /* 0x0000000000007308 */ /* 0x001e240000001000 */
[----:B0-----:R-:W-:-:S02]  /*0760*/  VIADD R3, R0, 0xffffffe ;  /* 0x0ffffffe00037836 */ /* 0x001fc40000000000 */
[----:B------:R-:W-:-:S04]  /*0770*/  IMAD.MOV R0, RZ, RZ, -R4 ;  /* 0x000000ffff007224 */ /* 0x000fc800078e0a04 */
[----:B------:R-:W0:Y:S02]  /*0780*/  F2I.FTZ.U32.TRUNC.NTZ R3, R3 ;  /* 0x0000000300037305 */ /* 0x000e24000021f000 */
[----:B0-----:R-:W-:-:S04]  /*0790*/  IMAD.MOV R9, RZ, RZ, -R3 ;  /* 0x000000ffff097224 */ /* 0x001fc800078e0a03 */
[----:B------:R-:W-:Y:S01]  /*07a0*/  IMAD.MOV.U32 R2, RZ, RZ, R9 ;  /* 0x000000ffff027224 */ /* 0x000fe200078e0009 */
[----:B------:R-:W-:-:S03]  /*07b0*/  IABS R9, R8 ;  /* 0x0000000800097213 */ /* 0x000fc60000000000 */
[----:B------:R-:W-:Y:S02]  /*07c0*/  IMAD R5, R2, R7, RZ ;  /* 0x0000000702057224 */ /* 0x000fe400078e02ff */
[----:B------:R-:W-:-:S04]  /*07d0*/  IMAD.MOV.U32 R2, RZ, RZ, RZ ;  /* 0x000000ffff027224 */ /* 0x000fc800078e00ff */
[----:B------:R-:W-:Y:S01]  /*07e0*/  IMAD.HI.U32 R2, R3, R5, R2 ;  /* 0x0000000503027227 */ /* 0x000fe200078e0002 */
[----:B------:R-:W-:-:S04]  /*07f0*/  IABS R5, R58 ;  /* 0x0000003a00057213 */ /* 0x000fc80000000000 */
[----:B------:R-:W0:Y:S01]  /*0800*/  I2F.RP R4, R5 ;  /* 0x0000000500047306 */ /* 0x000e220000209400 */
[----:B------:R-:W-:-:S04]  /*0810*/  IMAD.HI.U32 R62, R2, R9, RZ ;  /* 0x00000009023e7227 */ /* 0x000fc800078e00ff */
[----:B------:R-:W-:-:S05]  /*0820*/  IMAD R0, R62, R0, R9 ;  /* 0x000000003e007224 */ /* 0x000fca00078e0209 */
[----:B------:R-:W-:Y:S01]  /*0830*/  ISETP.GT.U32.AND P1, PT, R7, R0, PT ;  /* 0x000000000700720c */ /* 0x000fe20003f24070 */
[----:B0-----:R-:W0:-:S12]  /*0840*/  MUFU.RCP R4, R4 ;  /* 0x0000000400047308 */ /* 0x001e180000001000 */
[----:B------:R-:W-:Y:S02]  /*0850*/  @!P1 IMAD.IADD R0, R0, 0x1, -R7 ;  /* 0x0000000100009824 */ /* 0x000fe400078e0a07 */
[----:B------:R-:W-:Y:S01]  /*0860*/  @!P1 VIADD R62, R62, 0x1 ;  /* 0x000000013e3e9836 */ /* 0x000fe20000000000 */
[----:B------:R-:W-:Y:S02]  /*0870*/  ISETP.NE.AND P1, PT, R11, RZ, PT ;  /* 0x000000ff0b00720c */ /* 0x000fe40003f25270 */
[----:B------:R-:W-:Y:S02]  /*0880*/  ISETP.GE.U32.AND P0, PT, R0, R7, PT ;  /* 0x000000070000720c */ /* 0x000fe40003f06070 */
[----:B------:R-:W-:Y:S01]  /*0890*/  LOP3.LUT R0, R8, R11, RZ, 0x3c, !PT ;  /* 0x0000000b08007212 */ /* 0x000fe200078e3cff */
[----:B0-----:R-:W-:-:S03]  /*08a0*/  VIADD R2, R4, 0xffffffe ;  /* 0x0ffffffe04027836 */ /* 0x001fc60000000000 */
[----:B------:R-:W-:Y:S01]  /*08b0*/  ISETP.GE.AND P2, PT, R0, RZ, PT ;  /* 0x000000ff0000720c */ /* 0x000fe20003f46270 */
[----:B------:R0:W1:Y:S06]  /*08c0*/  F2I.FTZ.U32.TRUNC.NTZ R3, R2 ;  /* 0x0000000200037305 */ /* 0x00006c000021f000 */
[----:B------:R-:W-:Y:S02]  /*08d0*/  @P0 VIADD R62, R62, 0x1 ;  /* 0x000000013e3e0836 */ /* 0x000fe40000000000 */
[----:B0-----:R-:W-:-:S04]  /*08e0*/  IMAD.MOV.U32 R2, RZ, RZ, RZ ;  /* 0x000000ffff027224 */ /* 0x001fc800078e00ff */
[----:B------:R-:W-:Y:S01]  /*08f0*/  @!P2 IMAD.MOV R62, RZ, RZ, -R62 ;  /* 0x000000ffff3ea224 */ /* 0x000fe200078e0a3e */
[----:B------:R-:W-:Y:S01]  /*0900*/  @!P1 LOP3.LUT R62, RZ, R11, RZ, 0x33, !PT ;  /* 0x0000000bff3e9212 */ /* 0x000fe200078e33ff */
[----:B-1----:R-:W-:-:S04]  /*0910*/  IMAD.MOV R4, RZ, RZ, -R3 ;  /* 0x000000ffff047224 */ /* 0x002fc800078e0a03 */
[----:B------:R-:W-:Y:S02]  /*0920*/  IMAD.MOV R0, RZ, RZ, -R62 ;  /* 0x000000ffff007224 */ /* 0x000fe400078e0a3e */
[----:B------:R-:W-:Y:S02]  /*0930*/  IMAD R7, R4, R5, RZ ;  /* 0x0000000504077224 */ /* 0x000fe400078e02ff */
[----:B------:R-:W-:Y:S02]  /*0940*/  IMAD R0, R11, R0, R8 ;  /* 0x000000000b007224 */ /* 0x000fe400078e0208 */
[----:B------:R-:W-:Y:S01]  /*0950*/  IMAD.HI.U32 R2, R3, R7, R2 ;  /* 0x0000000703027227 */ /* 0x000fe200078e0002 */
[----:B------:R-:W0:Y:S03]  /*0960*/  LDS R11, [UR9] ;  /* 0x00000009ff0b7984 */ /* 0x000e260008000800 */
[----:B------:R-:W-:-:S04]  /*0970*/  IMAD.IADD R0, R6, 0x1, R0 ;  /* 0x0000000106007824 */ /* 0x000fc800078e0200 */
[----:B------:R-:W-:-:S04]  /*0980*/  IMAD R15, R0, 0x200, R49 ;  /* 0x00000200000f7824 */ /* 0x000fc800078e0231 */
[C---:B------:R-:W-:Y:S01]  /*0990*/  VIADD R12, R15.reuse, 0x100 ;  /* 0x000001000f0c7836 */ /* 0x040fe20000000000 */
[----:B------:R-:W-:Y:S01]  /*09a0*/  IABS R6, R15 ;  /* 0x0000000f00067213 */ /* 0x000fe20000000000 */
[C---:B------:R-:W-:Y:S01]  /*09b0*/  VIADD R14, R15.reuse, 0x80 ;  /* 0x000000800f0e7836 */ /* 0x040fe20000000000 */
[----:B------:R-:W-:Y:S01]  /*09c0*/  STL [R1+0x94c], R15 ;  /* 0x00094c0f01007387 */ /* 0x000fe20000100800 */
[----:B------:R-:W-:Y:S01]  /*09d0*/  VIADD R13, R15, 0x180 ;  /* 0x000001800f0d7836 */ /* 0x000fe20000000000 */
[----:B------:R-:W-:Y:S01]  /*09e0*/  IABS R9, R12 ;  /* 0x0000000c00097213 */ /* 0x000fe20000000000 */
[C---:B------:R-:W-:Y:S01]  /*09f0*/  IMAD.HI.U32 R0, R2.reuse, R6, RZ ;  /* 0x0000000602007227 */ /* 0x040fe200078e00ff */
[----:B------:R-:W-:Y:S01]  /*0a00*/  IABS R7, R14 ;  /* 0x0000000e00077213 */ /* 0x000fe20000000000 */
[----:B------:R1:W-:Y:S01]  /*0a10*/  STL [R1+0x958], R14 ;  /* 0x0009580e01007387 */ /* 0x0003e20000100800 */
[----:B------:R-:W-:Y:S01]  /*0a20*/  IABS R10, R13 ;  /* 0x0000000d000a7213 */ /* 0x000fe20000000000 */
[----:B------:R-:W-:Y:S01]  /*0a30*/  IMAD.MOV R0, RZ, RZ, -R0 ;  /* 0x000000ffff007224 */ /* 0x000fe200078e0a00 */
[----:B------:R-:W-:Y:S01]  /*0a40*/  BAR.SYNC.DEFER_BLOCKING 0x0 ;  /* 0x0000000000007b1d */ /* 0x000fe20000010000 */
[----:B------:R-:W-:Y:S01]  /*0a50*/  IMAD.HI.U32 R4, R2, R9, RZ ;  /* 0x0000000902047227 */ /* 0x000fe200078e00ff */
[----:B------:R-:W-:-:S02]  /*0a60*/  ISETP.GE.AND P4, PT, R14, RZ, PT ;  /* 0x000000ff0e00720c */ /* 0x000fc40003f86270 */
[----:B------:R-:W-:Y:S01]  /*0a70*/  ISETP.GE.AND P5, PT, R13, RZ, PT ;  /* 0x000000ff0d00720c */ /* 0x000fe20003fa6270 */
[C---:B------:R-:W-:Y:S02]  /*0a80*/  IMAD R0, R5.reuse, R0, R6 ;  /* 0x0000000005007224 */ /* 0x040fe400078e0206 */
[C---:B------:R-:W-:Y:S01]  /*0a90*/  IMAD.HI.U32 R3, R2.reuse, R7, RZ ;  /* 0x0000000702037227 */ /* 0x040fe200078e00ff */
[----:B------:R-:W-:Y:S02]  /*0aa0*/  STL [R1+0x954], R12 ;  /* 0x0009540c01007387 */ /* 0x000fe40000100800 */
[----:B------:R-:W-:Y:S01]  /*0ab0*/  ISETP.GT.U32.AND P0, PT, R5, R0, PT ;  /* 0x000000000500720c */ /* 0x000fe20003f04070 */
[----:B------:R-:W-:Y:S01]  /*0ac0*/  IMAD.HI.U32 R2, R2, R10, RZ ;  /* 0x0000000a02027227 */ /* 0x000fe200078e00ff */
[----:B------:R2:W-:Y:S03]  /*0ad0*/  STL [R1+0x950], R13 ;  /* 0x0009500d01007387 */ /* 0x0005e60000100800 */
[----:B------:R-:W-:-:S02]  /*0ae0*/  IMAD.MOV R4, RZ, RZ, -R4 ;  /* 0x000000ffff047224 */ /* 0x000fc400078e0a04 */
[----:B------:R-:W-:Y:S01]  /*0af0*/  IMAD.MOV R8, RZ, RZ, -R3 ;  /* 0x000000ffff087224 */ /* 0x000fe200078e0a03 */
[----:B0-----:R-:W-:Y:S01]  /*0b00*/  R2UR UR8, R11 ;  /* 0x000000000b0872ca */ /* 0x001fe200000e0000 */
[----:B------:R-:W-:Y:S02]  /*0b10*/  IMAD.MOV R6, RZ, RZ, -R2 ;  /* 0x000000ffff067224 */ /* 0x000fe400078e0a02 */
[C---:B------:R-:W-:Y:S01]  /*0b20*/  IMAD R3, R5.reuse, R4, R9 ;  /* 0x0000000405037224 */ /* 0x040fe200078e0209 */
[----:B------:R-:W-:Y:S01]  /*0b30*/  SHF.R.U32.HI R4, RZ, 0x5, R16 ;  /* 0x00000005ff047819 */ /* 0x000fe20000011610 */
[C---:B------:R-:W-:Y:S02]  /*0b40*/  IMAD R2, R5.reuse, R8, R7 ;  /* 0x0000000805027224 */ /* 0x040fe400078e0207 */
[C---:B------:R-:W-:Y:S01]  /*0b50*/  IMAD R6, R5.reuse, R6, R10 ;  /* 0x0000000605067224 */ /* 0x040fe200078e020a */
[C---:B------:R-:W-:Y:S01]  /*0b60*/  ISETP.GT.U32.AND P2, PT, R5.reuse, R3, PT ;  /* 0x000000030500720c */ /* 0x040fe20003f44070 */
[----:B------:R-:W-:Y:S01]  /*0b70*/  @!P0 IMAD.IADD R0, R0, 0x1, -R5 ;  /* 0x0000000100008824 */ /* 0x000fe200078e0a05 */
[----:B------:R-:W-:Y:S01]  /*0b80*/  ISETP.GT.U32.AND P1, PT, R5, R2, PT ;  /* 0x000000020500720c */ /* 0x000fe20003f24070 */
[----:B------:R-:W-:Y:S01]  /*0b90*/  VIADD R8, R47, 0xfffffff7 ;  /* 0xfffffff72f087836 */ /* 0x000fe20000000000 */
[----:B------:R-:W-:Y:S01]  /*0ba0*/  ISETP.GT.U32.AND P3, PT, R5, R6, PT ;  /* 0x000000060500720c */ /* 0x000fe20003f64070 */
[----:B------:R-:W-:Y:S01]  /*0bb0*/  VIADD R7, R47, 0xffffffff ;  /* 0xffffffff2f077836 */ /* 0x000fe20000000000 */
[----:B------:R-:W-:Y:S01]  /*0bc0*/  ISETP.GT.U32.AND P6, PT, R5, R0, PT ;  /* 0x000000000500720c */ /* 0x000fe20003fc4070 */
[C---:B------:R-:W-:Y:S01]  /*0bd0*/  VIADD R9, R47.reuse, 0xffffffcb ;  /* 0xffffffcb2f097836 */ /* 0x040fe20000000000 */
[----:B------:R-:W-:Y:S01]  /*0be0*/  R2UR UR16, R4 ;  /* 0x00000000041072ca */ /* 0x000fe200000e0000 */
[----:B------:R-:W-:-:S02]  /*0bf0*/  VIADD R10, R47, 0xffffffc4 ;  /* 0xffffffc42f0a7836 */ /* 0x000fc40000000000 */
[----:B-1----:R-:W-:Y:S02]  /*0c00*/  VIADD R14, R47, 0xffffffc7 ;  /* 0xffffffc72f0e7836 */ /* 0x002fe40000000000 */
[--C-:B------:R-:W-:Y:S02]  /*0c10*/  @!P2 IMAD.IADD R3, R3, 0x1, -R5.reuse ;  /* 0x000000010303a824 */ /* 0x100fe400078e0a05 */
[--C-:B------:R-:W-:Y:S02]  /*0c20*/  @!P1 IMAD.IADD R2, R2, 0x1, -R5.reuse ;  /* 0x0000000102029824 */ /* 0x100fe400078e0a05 */
[--C-:B------:R-:W-:Y:S01]  /*0c30*/  @!P3 IMAD.IADD R6, R6, 0x1, -R5.reuse ;  /* 0x000000010606b824 */ /* 0x100fe200078e0a05 */
[C---:B------:R-:W-:Y:S01]  /*0c40*/  ISETP.GT.U32.AND P1, PT, R5.reuse, R3, PT ;  /* 0x000000030500720c */ /* 0x040fe20003f24070 */
[----:B------:R-:W-:Y:S01]  /*0c50*/  @!P6 IMAD.IADD R0, R0, 0x1, -R5 ;  /* 0x000000010000e824 */ /* 0x000fe200078e0a05 */
[----:B------:R-:W-:Y:S01]  /*0c60*/  ISETP.GT.U32.AND P0, PT, R5, R2, PT ;  /* 0x000000020500720c */ /* 0x000fe20003f04070 */
[----:B--2---:R-:W-:Y:S01]  /*0c70*/  VIADD R13, R47, 0xffffffc1 ;  /* 0xffffffc12f0d7836 */ /* 0x004fe20000000000 */
[----:B------:R-:W-:Y:S01]  /*0c80*/  ISETP.GT.U32.AND P2, PT, R5, R6, PT ;  /* 0x000000060500720c */ /* 0x000fe20003f44070 */
[----:B------:R-:W-:Y:S01]  /*0c90*/  USHF.L.U32 UR4, UR16, 0x15, URZ ;  /* 0x0000001510047899 */ /* 0x000fe200080006ff */
[----:B------:R-:W-:-:S02]  /*0ca0*/  ISETP.GE.AND P3, PT, R15, RZ, PT ;  /* 0x000000ff0f00720c */ /* 0x000fc40003f66270 */
[----:B------:R-:W-:Y:S01]  /*0cb0*/  ISETP.GE.AND P6, PT, R12, RZ, PT ;  /* 0x000000ff0c00720c */ /* 0x000fe20003fc6270 */
[----:B------:R-:W-:-:S04]  /*0cc0*/  ULOP3.LUT UR4, UR4, 0x600000, URZ, 0xc0, !UPT ;  /* 0x0060000004047892 */ /* 0x000fc8000f8ec0ff */
[--C-:B------:R-:W-:Y:S01]  /*0cd0*/  @!P1 IMAD.IADD R3, R3, 0x1, -R5.reuse ;  /* 0x0000000103039824 */ /* 0x100fe200078e0a05 */
[----:B------:R-:W-:Y:S01]  /*0ce0*/  UIADD3 UR10, UPT, UPT, UR8, UR4, URZ ;  /* 0x00000004080a7290 */ /* 0x000fe2000fffe0ff */
[--C-:B------:R-:W-:Y:S01]  /*0cf0*/  @!P0 IMAD.IADD R2, R2, 0x1, -R5.reuse ;  /* 0x0000000102028824 */ /* 0x100fe200078e0a05 */
[----:B------:R-:W-:Y:S01]  /*0d00*/  ISETP.NE.AND P0, PT, R58, RZ, PT ;  /* 0x000000ff3a00720c */ /* 0x000fe20003f05270 */
[----:B------:R-:W-:Y:S01]  /*0d10*/  @!P2 IMAD.IADD R6, R6, 0x1, -R5 ;  /* 0x000000010606a824 */ /* 0x000fe200078e0a05 */
[----:B------:R-:W-:Y:S01]  /*0d20*/  LOP3.LUT R5, RZ, R58, RZ, 0x33, !PT ;  /* 0x0000003aff057212 */ /* 0x000fe200078e33ff */
[----:B------:R-:W-:Y:S02]  /*0d30*/  IMAD.MOV.U32 R4, RZ, RZ, R3 ;  /* 0x000000ffff047224 */ /* 0x000fe400078e0003 */
[----:B------:R-:W-:Y:S02]  /*0d40*/  @!P4 IMAD.MOV R2, RZ, RZ, -R2 ;  /* 0x000000ffff02c224 */ /* 0x000fe400078e0a02 */
[----:B------:R-:W-:Y:S01]  /*0d50*/  @!P3 IMAD.MOV R0, RZ, RZ, -R0 ;  /* 0x000000ffff00b224 */ /* 0x000fe200078e0a00 */
[----:B------:R-:W-:Y:S01]  /*0d60*/  ISETP.GE.U32.AND P3, PT, R7, 0x7fffffc0, PT ;  /* 0x7fffffc00700780c */ /* 0x000fe20003f66070 */
[----:B------:R-:W-:Y:S01]  /*0d70*/  @!P6 IMAD.MOV R4, RZ, RZ, -R4 ;  /* 0x000000ffff04e224 */ /* 0x000fe200078e0a04 */
[C---:B------:R-:W-:Y:S01]  /*0d80*/  SEL R3, R5.reuse, R2, !P0 ;  /* 0x0000000205037207 */ /* 0x040fe20004000000 */
[----:B------:R-:W-:Y:S01]  /*0d90*/  @!P5 IMAD.MOV R6, RZ, RZ, -R6 ;  /* 0x000000ffff06d224 */ /* 0x000fe200078e0a06 */
[----:B------:R-:W-:Y:S01]  /*0da0*/  SEL R0, R5, R0, !P0 ;  /* 0x0000000005007207 */ /* 0x000fe20004000000 */
[----:B------:R-:W-:Y:S01]  /*0db0*/  VIADD R7, R47, 0xffffffef ;  /* 0xffffffef2f077836 */ /* 0x000fe20000000000 */
[----:B------:R-:W-:Y:S01]  /*0dc0*/  SEL R2, R5, R4, !P0 ;  /* 0x0000000405027207 */ /* 0x000fe20004000000 */
[----:B------:R-:W-:Y:S01]  /*0dd0*/  VIADD R4, R47, 0xffffffed ;  /* 0xffffffed2f047836 */ /* 0x000fe20000000000 */
[----:B------:R-:W-:Y:S01]  /*0de0*/  SEL R6, R5, R6, !P0 ;  /* 0x0000000605067207 */ /* 0x000fe20004000000 */
[C---:B------:R-:W-:Y:S01]  /*0df0*/  VIADD R5, R47.reuse, 0xffffffec ;  /* 0xffffffec2f057836 */ /* 0x040fe20000000000 */
[----:B------:R-:W-:Y:S01]  /*0e00*/  ISETP.GE.U32.AND P6, PT, R8, 0x7fffffb8, PT ;  /* 0x7fffffb80800780c */ /* 0x000fe20003fc6070 */
[C---:B------:R-:W-:Y:S01]  /*0e10*/  VIADD R8, R47.reuse, 0xffffffee ;  /* 0xffffffee2f087836 */ /* 0x040fe20000000000 */
[----:B------:R-:W-:Y:S01]  /*0e20*/  ISETP.GE.U32.AND P5, PT, R4, 0x7fffffae, PT ;  /* 0x7fffffae0400780c */ /* 0x000fe20003fa6070 */
[----:B------:R-:W-:Y:S01]  /*0e30*/  VIADD R4, R47, 0xffffffe9 ;  /* 0xffffffe92f047836 */ /* 0x000fe20000000000 */
[----:B------:R-:W-:Y:S01]  /*0e40*/  ISETP.GE.U32.AND P4, PT, R5, 0x7fffffad, PT ;  /* 0x7fffffad0500780c */ /* 0x000fe20003f86070 */
[----:B------:R-:W-:Y:S01]  /*0e50*/  VIADD R5, R47, 0xffffffe8 ;  /* 0xffffffe82f057836 */ /* 0x000fe20000000000 */
[----:B------:R-:W-:-:S02]  /*0e60*/  ISETP.GE.U32.AND P0, PT, R8, 0x7fffffaf, PT ;  /* 0x7fffffaf0800780c */ /* 0x000fc40003f06070 */
[----:B------:R-:W-:Y:S02]  /*0e70*/  SEL R19, RZ, 0x1, P4 ;  /* 0x00000001ff137807 */ /* 0x000fe40002000000 */
[----:B------:R-:W-:Y:S01]  /*0e80*/  ISETP.GE.U32.AND P2, PT, R5, 0x7fffffa9, PT ;  /* 0x7fffffa90500780c */ /* 0x000fe20003f46070 */
[C---:B------:R-:W-:Y:S01]  /*0e90*/  VIADD R5, R47.reuse, 0xffffffea ;  /* 0xffffffea2f057836 */ /* 0x040fe20000000000 */
[----:B------:R-:W-:Y:S01]  /*0ea0*/  ISETP.GE.U32.AND P4, PT, R4, 0x7fffffaa, PT ;  /* 0x7fffffaa0400780c */ /* 0x000fe20003f86070 */
[----:B------:R-:W-:Y:S01]  /*0eb0*/  VIADD R4, R47, 0xffffffeb ;  /* 0xffffffeb2f047836 */ /* 0x000fe20000000000 */
[----:B------:R-:W-:Y:S02]  /*0ec0*/  SEL R36, RZ, 0x1fffe, P5 ;  /* 0x0001fffeff247807 */ /* 0x000fe40002800000 */
[----:B------:R-:W-:Y:S01]  /*0ed0*/  ISETP.GE.U32.AND P5, PT, R5, 0x7fffffab, PT ;  /* 0x7fffffab0500780c */ /* 0x000fe20003fa6070 */
[----:B------:R-:W-:Y:S01]  /*0ee0*/  VIADD R5, R47, 0xffffffe4 ;  /* 0xffffffe42f057836 */ /* 0x000fe20000000000 */
[----:B------:R-:W-:Y:S01]  /*0ef0*/  ISETP.GE.U32.AND P1, PT, R7, 0x7fffffb0, PT ;  /* 0x7fffffb00700780c */ /* 0x000fe20003f26070 */
[----:B------:R-:W-:Y:S01]  /*0f00*/  VIADD R7, R47, 0xffffffe6 ;  /* 0xffffffe62f077836 */ /* 0x000fe20000000000 */
[----:B------:R-:W-:Y:S01]  /*0f10*/  SEL R34, RZ, 0x4, P0 ;  /* 0x00000004ff227807 */ /* 0x000fe20000000000 */
[----:B------:R-:W-:Y:S01]  /*0f20*/  IMAD.IADD R36, R19, 0x1, R36 ;  /* 0x0000000113247824 */ /* 0x000fe200078e0224 */
[----:B------:R-:W-:Y:S01]  /*0f30*/  ISETP.GE.U32.AND P0, PT, R4, 0x7fffffac, PT ;  /* 0x7fffffac0400780c */ /* 0x000fe20003f06070 */
[----:B------:R-:W-:Y:S01]  /*0f40*/  VIADD R4, R47, 0xffffffe5 ;  /* 0xffffffe52f047836 */ /* 0x000fe20000000000 */
[----:B------:R-:W-:-:S02]  /*0f50*/  SEL R35, RZ, 0x7fff8, P1 ;  /* 0x0007fff8ff237807 */ /* 0x000fc40000800000 */
[----:B------:R-:W-:Y:S01]  /*0f60*/  ISETP.GE.U32.AND P1, PT, R5, 0x7fffffa5, PT ;  /* 0x7fffffa50500780c */ /* 0x000fe20003f26070 */
[C---:B------:R-:W-:Y:S01]  /*0f70*/  VIADD R5, R47.reuse, 0xffffffe7 ;  /* 0xffffffe72f057836 */ /* 0x040fe20000000000 */
[----:B------:R-:W-:Y:S02]  /*0f80*/  SEL R39, RZ, 0x1, P2 ;  /* 0x00000001ff277807 */ /* 0x000fe40001000000 */
[----:B------:R-:W-:Y:S01]  /*0f90*/  ISETP.GE.U32.AND P2, PT, R4, 0x7fffffa6, PT ;  /* 0x7fffffa60400780c */ /* 0x000fe20003f46070 */
[----:B------:R-:W-:Y:S01]  /*0fa0*/  VIADD R4, R47, 0xffffffe1 ;  /* 0xffffffe12f047836 */ /* 0x000fe20000000000 */
[----:B------:R-:W-:Y:S02]  /*0fb0*/  SEL R37, RZ, 0x4, P5 ;  /* 0x00000004ff257807 */ /* 0x000fe40002800000 */
[----:B------:R-:W-:Y:S01]  /*0fc0*/  ISETP.GE.U32.AND P5, PT, R5, 0x7fffffa8, PT ;  /* 0x7fffffa80500780c */ /* 0x000fe20003fa6070 */
[----:B------:R-:W-:Y:S01]  /*0fd0*/  VIADD R5, R47, 0xffffffe0 ;  /* 0xffffffe02f057836 */ /* 0x000fe20000000000 */
[----:B------:R-:W-:-:S02]  /*0fe0*/  SEL R38, RZ, 0x7fff8, P0 ;  /* 0x0007fff8ff267807 */ /* 0x000fc40000000000 */
        /* <DEDUP_REMOVED lines=11> */
[----:B------:R-:W-:Y:S01]  /*10a0*/  VIADD R4, R47, 0xffffffcd ;  /* 0xffffffcd2f047836 */ /* 0x000fe20000000000 */
[----:B------:R-:W-:Y:S02]  /*10b0*/  SEL R42, RZ, 0x7fff8, P5 ;  /* 0x0007fff8ff2a7807 */ /* 0x000fe40002800000 */
[----:B------:R-:W-:Y:S02]  /*10c0*/  SEL R44, RZ, 0x1fffe, P2 ;  /* 0x0001fffeff2c7807 */ /* 0x000fe40001000000 */
[----:B------:R-:W-:Y:S01]  /*10d0*/  ISETP.GE.U32.AND P5, PT, R5, 0x7fffff8d, PT ;  /* 0x7fffff8d0500780c */ /* 0x000fe20003fa6070 */
[----:B------:R-:W-:Y:S01]  /*10e0*/  VIADD R5, R47, 0xffffffce ;  /* 0xffffffce2f057836 */ /* 0x000fe20000000000 */
[----:B------:R-:W-:Y:S01]  /*10f0*/  ISETP.GE.U32.AND P2, PT, R7, 0x7fffffa3, PT ;  /* 0x7fffffa30700780c */ /* 0x000fe20003f46070 */
[----:B------:R-:W-:Y:S01]  /*1100*/  IMAD.IADD R43, R43, 0x1, R44 ;  /* 0x000000012b2b7824 */ /* 0x000fe200078e022c */
[----:B------:R-:W-:-:S02]  /*1110*/  SEL R48, RZ, 0x1fffe, P0 ;  /* 0x0001fffeff307807 */ /* 0x000fc40000000000 */
[----:B------:R-:W-:Y:S01]  /*1120*/  ISETP.GE.U32.AND P0, PT, R4, 0x7fffff8e, PT ;  /* 0x7fffff8e0400780c */ /* 0x000fe20003f06070 */
[----:B------:R-:W-:Y:S01]  /*1130*/  VIADD R4, R47, 0xffffffcf ;  /* 0xffffffcf2f047836 */ /* 0x000fe20000000000 */
[----:B------:R-:W-:Y:S02]  /*1140*/  SEL R45, RZ, 0x4, P2 ;  /* 0x00000004ff2d7807 */ /* 0x000fe40001000000 */
[----:B------:R-:W-:Y:S01]  /*1150*/  ISETP.GE.U32.AND P2, PT, R5, 0x7fffff8f, PT ;  /* 0x7fffff8f0500780c */ /* 0x000fe20003f46070 */
[C---:B------:R-:W-:Y:S01]  /*1160*/  VIADD R5, R47.reuse, 0xffffffc8 ;  /* 0xffffffc82f057836 */ /* 0x040fe20000000000 */
[----:B------:R-:W-:Y:S02]  /*1170*/  SEL R46, RZ, 0x7fff8, P4 ;  /* 0x0007fff8ff2e7807 */ /* 0x000fe40002000000 */
[----:B------:R-:W-:Y:S01]  /*1180*/  ISETP.GE.U32.AND P4, PT, R4, 0x7fffff90, PT ;  /* 0x7fffff900400780c */ /* 0x000fe20003f86070 */
[----:B------:R-:W-:Y:S01]  /*1190*/  VIADD R4, R47, 0xffffffc9 ;  /* 0xffffffc92f047836 */ /* 0x000fe20000000000 */
[----:B------:R-:W-:-:S02]  /*11a0*/  SEL R7, RZ, 0x1, P5 ;  /* 0x00000001ff077807 */ /* 0x000fc40002800000 */
[----:B------:R-:W-:Y:S01]  /*11b0*/  ISETP.GE.U32.AND P5, PT, R5, 0x7fffff89, PT ;  /* 0x7fffff890500780c */ /* 0x000fe20003fa6070 */
[----:B------:R-:W-:Y:S01]  /*11c0*/  VIADD R5, R47, 0xffffffca ;  /* 0xffffffca2f057836 */ /* 0x000fe20000000000 */
[----:B------:R-:W-:Y:S02]  /*11d0*/  SEL R8, RZ, 0x1fffe, P0 ;  /* 0x0001fffeff087807 */ /* 0x000fe40000000000 */
[----:B------:R-:W-:Y:S02]  /*11e0*/  ISETP.GE.U32.AND P0, PT, R4, 0x7fffff8a, PT ;  /* 0x7fffff8a0400780c */ /* 0x000fe40003f06070 */
[----:B------:R-:W-:Y:S01]  /*11f0*/  SEL R4, RZ, 0x4, P2 ;  /* 0x00000004ff047807 */ /* 0x000fe20001000000 */
[----:B------:R-:W-:Y:S01]  /*1200*/  IMAD.IADD R7, R7, 0x1, R8 ;  /* 0x0000000107077824 */ /* 0x000fe200078e0208 */
[----:B------:R-:W-:Y:S02]  /*1210*/  ISETP.GE.U32.AND P2, PT, R5, 0x7fffff8b, PT ;  /* 0x7fffff8b0500780c */ /* 0x000fe40003f46070 */
[----:B------:R-:W-:-:S02]  /*1220*/  SEL R5, RZ, 0x7fff8, P4 ;  /* 0x0007fff8ff057807 */ /* 0x000fc40002000000 */
[----:B------:R-:W-:Y:S01]  /*1230*/  ISETP.GE.U32.AND P4, PT, R9, 0x7fffff8c, PT ;  /* 0x7fffff8c0900780c */ /* 0x000fe20003f86070 */
[C---:B------:R-:W-:Y:S01]  /*1240*/  VIADD R9, R47.reuse, 0xffffffc5 ;  /* 0xffffffc52f097836 */ /* 0x040fe20000000000 */
[----:B------:R-:W-:Y:S02]  /*1250*/  SEL R11, RZ, 0x1, P5 ;  /* 0x00000001ff0b7807 */ /* 0x000fe40002800000 */
[----:B------:R-:W-:Y:S01]  /*1260*/  ISETP.GE.U32.AND P5, PT, R10, 0x7fffff85, PT ;  /* 0x7fffff850a00780c */ /* 0x000fe20003fa6070 */
[----:B------:R-:W-:Y:S01]  /*1270*/  VIADD R10, R47, 0xffffffc6 ;  /* 0xffffffc62f0a7836 */ /* 0x000fe20000000000 */
[----:B------:R-:W-:Y:S02]  /*1280*/  SEL R12, RZ, 0x1fffe, P0 ;  /* 0x0001fffeff0c7807 */ /* 0x000fe40000000000 */
[----:B------:R-:W-:Y:S02]  /*1290*/  ISETP.GE.U32.AND P0, PT, R9, 0x7fffff86, PT ;  /* 0x7fffff860900780c */ /* 0x000fe40003f06070 */
[----:B------:R-:W-:Y:S01]  /*12a0*/  SEL R9, RZ, 0x4, P2 ;  /* 0x00000004ff097807 */ /* 0x000fe20001000000 */
[----:B------:R-:W-:Y:S01]  /*12b0*/  IMAD.IADD R11, R11, 0x1, R12 ;  /* 0x000000010b0b7824 */ /* 0x000fe200078e020c */
[----:B------:R-:W-:-:S02]  /*12c0*/  ISETP.GE.U32.AND P2, PT, R10, 0x7fffff87, PT ;  /* 0x7fffff870a00780c */ /* 0x000fc40003f46070 */
[----:B------:R-:W-:Y:S02]  /*12d0*/  SEL R10, RZ, 0x7fff8, P4 ;  /* 0x0007fff8ff0a7807 */ /* 0x000fe40002000000 */
[----:B------:R-:W-:Y:S01]  /*12e0*/  ISETP.GE.U32.AND P4, PT, R14, 0x7fffff88, PT ;  /* 0x7fffff880e00780c */ /* 0x000fe20003f86070 */
[----:B------:R-:W-:Y:S01]  /*12f0*/  VIADD R14, R47, 0xffffffc0 ;  /* 0xffffffc02f0e7836 */ /* 0x000fe20000000000 */
[----:B------:R-:W-:Y:S02]  /*1300*/  SEL R15, RZ, 0x1, P5 ;  /* 0x00000001ff0f7807 */ /* 0x000fe40002800000 */
[----:B------:R-:W-:Y:S02]  /*1310*/  ISETP.GE.U32.AND P5, PT, R13, 0x7fffff82, PT ;  /* 0x7fffff820d00780c */ /* 0x000fe40003fa6070 */
[----:B------:R-:W-:Y:S02]  /*1320*/  SEL R16, RZ, 0x1fffe, P0 ;  /* 0x0001fffeff107807 */ /* 0x000fe40000000000 */
[----:B------:R-:W-:-:S02]  /*1330*/  SEL R13, RZ, 0x4, P2 ;  /* 0x00000004ff0d7807 */ /* 0x000fc40001000000 */
[----:B------:R-:W-:Y:S01]  /*1340*/  ISETP.GE.U32.AND P0, PT, R14, 0x7fffff81, PT ;  /* 0x7fffff810e00780c */ /* 0x000fe20003f06070 */
[----:B------:R-:W-:Y:S01]  /*1350*/  IMAD.IADD R15, R15, 0x1, R16 ;  /* 0x000000010f0f7824 */ /* 0x000fe200078e0210 */
[----:B------:R-:W-:Y:S01]  /*1360*/  ISETP.GE.U32.AND P2, PT, R17, 0x7fffff83, PT ;  /* 0x7fffff831100780c */ /* 0x000fe20003f46070 */
[C---:B------:R-:W-:Y:S01]  /*1370*/  VIADD R17, R47.reuse, 0xffffffdc ;  /* 0xffffffdc2f117836 */ /* 0x040fe20000000000 */
[----:B------:R-:W-:Y:S02]  /*1380*/  SEL R14, RZ, 0x7fff8, P4 ;  /* 0x0007fff8ff0e7807 */ /* 0x000fe40002000000 */
[----:B------:R-:W-:Y:S01]  /*1390*/  ISETP.GE.U32.AND P4, PT, R18, 0x7fffff84, PT ;  /* 0x7fffff841200780c */ /* 0x000fe20003f86070 */
[----:B------:R-:W-:Y:S01]  /*13a0*/  VIADD R18, R47, 0xffffffdd ;  /* 0xffffffdd2f127836 */ /* 0x000fe20000000000 */
[----:B------:R-:W-:Y:S02]  /*13b0*/  SEL R20, RZ, 0x1fffe, P5 ;  /* 0x0001fffeff147807 */ /* 0x000fe40002800000 */
[----:B------:R-:W-:-:S02]  /*13c0*/  ISETP.GE.U32.AND P5, PT, R17, 0x7fffff9d, PT ;  /* 0x7fffff9d1100780c */ /* 0x000fc40003fa6070 */
[----:B------:R-:W-:Y:S02]  /*13d0*/  SEL R17, RZ, 0x4, P2 ;  /* 0x00000004ff117807 */ /* 0x000fe40001000000 */
[----:B------:R-:W-:Y:S02]  /*13e0*/  ISETP.GE.U32.AND P2, PT, R18, 0x7fffff9e, PT ;  /* 0x7fffff9e1200780c */ /* 0x000fe40003f46070 */
[----:B------:R-:W-:Y:S02]  /*13f0*/  SEL R18, RZ, 0x7fff8, P4 ;  /* 0x0007fff8ff127807 */ /* 0x000fe40002000000 */
[----:B------:R-:W-:Y:S01]  /*1400*/  ISETP.GE.U32.AND P4, PT, R21, 0x7fffff9f, PT ;  /* 0x7fffff9f1500780c */ /* 0x000fe20003f86070 */
[C---:B------:R-:W-:Y:S01]  /*1410*/  VIADD R21, R47.reuse, 0xffffffd8 ;  /* 0xffffffd82f157836 */ /* 0x040fe20000000000 */
[----:B------:R-:W-:Y:S02]  /*1420*/  SEL R23, RZ, 0x1, P5 ;  /* 0x00000001ff177807 */ /* 0x000fe40002800000 */
[----:B------:R-:W-:Y:S01]  /*1430*/  ISETP.GE.U32.AND P5, PT, R22, 0x7fffffa0, PT ;  /* 0x7fffffa01600780c */ /* 0x000fe20003fa6070 */
[----:B------:R-:W-:Y:S01]  /*1440*/  VIADD R22, R47, 0xffffffd9 ;  /* 0xffffffd92f167836 */ /* 0x000fe20000000000 */
[----:B------:R-:W-:-:S02]  /*1450*/  SEL R24, RZ, 0x1fffe, P2 ;  /* 0x0001fffeff187807 */ /* 0x000fc40001000000 */
[----:B------:R-:W-:Y:S02]  /*1460*/  ISETP.GE.U32.AND P2, PT, R21, 0x7fffff99, PT ;  /* 0x7fffff991500780c */ /* 0x000fe40003f46070 */
[----:B------:R-:W-:Y:S01]  /*1470*/  SEL R21, RZ, 0x4, P4 ;  /* 0x00000004ff157807 */ /* 0x000fe20002000000 */
[----:B------:R-:W-:Y:S01]  /*1480*/  IMAD.IADD R23, R23, 0x1, R24 ;  /* 0x0000000117177824 */ /* 0x000fe200078e0218 */
[----:B------:R-:W-:Y:S02]  /*1490*/  ISETP.GE.U32.AND P4, PT, R22, 0x7fffff9a, PT ;  /* 0x7fffff9a1600780c */ /* 0x000fe40003f86070 */
        /* <DEDUP_REMOVED lines=14> */
[----:B------:R-:W-:Y:S01]  /*1580*/  SEL R30, RZ, 0x1, P4 ;  /* 0x00000001ff1e7807 */ /* 0x000fe20002000000 */
[----:B------:R-:W-:Y:S01]  /*1590*/  VIADD R47, R47, 0xffffffd3 ;  /* 0xffffffd32f2f7836 */ /* 0x000fe20000000000 */
[----:B------:R-:W-:Y:S02]  /*15a0*/  ISETP.GE.U32.AND P4, PT, R31, 0x7fffff98, PT ;  /* 0x7fffff981f00780c */ /* 0x000fe40003f86070 */
[----:B------:R-:W-:Y:S02]  /*15b0*/  SEL R31, RZ, 0x1fffe, P5 ;  /* 0x0001fffeff1f7807 */ /* 0x000fe40002800000 */
[----:B------:R-:W-:Y:S02]  /*15c0*/  ISETP.GE.U32.AND P5, PT, R29, 0x7fffff91, PT ;  /* 0x7fffff911d00780c */ /* 0x000fe40003fa6070 */
[----:B------:R-:W-:Y:S01]  /*15d0*/  SEL R29, RZ, 0x4, P2 ;  /* 0x00000004ff1d7807 */ /* 0x000fe20001000000 */
[----:B------:R-:W-:Y:S01]  /*15e0*/  IMAD.IADD R30, R30, 0x1, R31 ;  /* 0x000000011e1e7824 */ /* 0x000fe200078e021f */
[----:B------:R-:W-:Y:S01]  /*15f0*/  ISETP.GE.U32.AND P2, PT, R32, 0x7fffff92, PT ;  /* 0x7fffff922000780c */ /* 0x000fe20003f46070 */
[----:B------:R-:W0:Y:S01]  /*1600*/  LDC R31, c[0x0][0x3a0] ;  /* 0x0000e800ff1f7b82 */ /* 0x000e220000000800 */
[----:B------:R-:W-:-:S02]  /*1610*/  SEL R32, RZ, 0x1, P5 ;  /* 0x00000001ff207807 */ /* 0x000fc40002800000 */
[----:B------:R-:W-:Y:S02]  /*1620*/  ISETP.GE.U32.AND P5, PT, R33, 0x7fffff93, PT ;  /* 0x7fffff932100780c */ /* 0x000fe40003fa6070 */
[----:B------:R-:W-:Y:S02]  /*1630*/  SEL R33, RZ, 0x1fffe, P2 ;  /* 0x0001fffeff217807 */ /* 0x000fe40001000000 */
[----:B------:R-:W-:Y:S02]  /*1640*/  LOP3.LUT R7, R7, 0x3, RZ, 0xc0, !PT ;  /* 0x0000000307077812 */ /* 0x000fe400078ec0ff */
[----:B------:R-:W-:Y:S01]  /*1650*/  LOP3.LUT R11, R11, 0x3, RZ, 0xc0, !PT ;  /* 0x000000030b0b7812 */ /* 0x000fe200078ec0ff */
[----:B------:R-:W-:Y:S01]  /*1660*/  IMAD.IADD R32, R32, 0x1, R33 ;  /* 0x0000000120207824 */ /* 0x000fe200078e0221 */
[----:B------:R-:W-:Y:S02]  /*1670*/  ISETP.GE.U32.AND P2, PT, R47, 0x7fffff94, PT ;  /* 0x7fffff942f00780c */ /* 0x000fe40003f46070 */
[----:B------:R-:W-:-:S02]  /*1680*/  SEL R19, RZ, 0x1, P0 ;  /* 0x00000001ff137807 */ /* 0x000fc40000000000 */
[----:B------:R-:W-:Y:S02]  /*1690*/  IADD3 R4, PT, PT, R7, R5, R4 ;  /* 0x0000000507047210 */ /* 0x000fe40007ffe004 */
[----:B------:R-:W-:Y:S01]  /*16a0*/  IADD3 R9, PT, PT, R11, R10, R9 ;  /* 0x0000000a0b097210 */ /* 0x000fe20007ffe009 */
[----:B------:R-:W-:Y:S01]  /*16b0*/  IMAD.IADD R19, R19, 0x1, R20 ;  /* 0x0000000113137824 */ /* 0x000fe200078e0214 */
[----:B------:R-:W-:Y:S02]  /*16c0*/  LOP3.LUT R39, R39, 0x3, RZ, 0xc0, !PT ;  /* 0x0000000327277812 */ /* 0x000fe400078ec0ff */
[----:B------:R-:W-:Y:S01]  /*16d0*/  SEL R5, RZ, 0x4, P5 ;  /* 0x00000004ff057807 */ /* 0x000fe20002800000 */
[----:B------:R-:W-:Y:S01]  /*16e0*/  IMAD.SHL.U32 R9, R9, 0x100, RZ ;  /* 0x0000010009097824 */ /* 0x000fe200078e00ff */
[----:B------:R-:W-:Y:S02]  /*16f0*/  SEL R10, RZ, 0x7fff8, P2 ;  /* 0x0007fff8ff0a7807 */ /* 0x000fe40001000000 */
[----:B------:R-:W-:-:S02]  /*1700*/  LOP3.LUT R32, R32, 0x3, RZ, 0xc0, !PT ;  /* 0x0000000320207812 */ /* 0x000fc400078ec0ff */
[----:B------:R-:W-:Y:S02]  /*1710*/  SEL R47, RZ, 0x1, P1 ;  /* 0x00000001ff2f7807 */ /* 0x000fe40000800000 */
[----:B------:R-:W-:Y:S02]  /*1720*/  IADD3 R37, PT, PT, R39, R38, R37 ;  /* 0x0000002627257210 */ /* 0x000fe40007ffe025 */
[----:B------:R-:W-:Y:S01]  /*1730*/  IADD3 R5, PT, PT, R32, R10, R5 ;  /* 0x0000000a20057210 */ /* 0x000fe20007ffe005 */
[----:B------:R-:W-:Y:S01]  /*1740*/  IMAD.IADD R47, R47, 0x1, R48 ;  /* 0x000000012f2f7824 */ /* 0x000fe200078e0230 */
[----:B------:R-:W-:Y:S02]  /*1750*/  LOP3.LUT R19, R19, 0x3, RZ, 0xc0, !PT ;  /* 0x0000000313137812 */ /* 0x000fe400078ec0ff */
[----:B------:R-:W-:Y:S02]  /*1760*/  SEL R8, RZ, 0x7fff8, P4 ;  /* 0x0007fff8ff087807 */ /* 0x000fe40002000000 */
[----:B------:R-:W-:-:S02]  /*1770*/  LOP3.LUT R30, R30, 0x3, RZ, 0xc0, !PT ;  /* 0x000000031e1e7812 */ /* 0x000fc400078ec0ff */
[----:B------:R-:W-:Y:S01]  /*1780*/  LOP3.LUT R10, R5, 0xf, RZ, 0xc0, !PT ;  /* 0x0000000f050a7812 */ /* 0x000fe200078ec0ff */
[----:B------:R-:W-:Y:S01]  /*1790*/  IMAD.SHL.U32 R5, R37, 0x100, RZ ;  /* 0x0000010025057824 */ /* 0x000fe200078e00ff */
[----:B------:R-:W-:Y:S02]  /*17a0*/  LOP3.LUT R27, R27, 0x3, RZ, 0xc0, !PT ;  /* 0x000000031b1b7812 */ /* 0x000fe400078ec0ff */
[----:B------:R-:W-:Y:S02]  /*17b0*/  LOP3.LUT R36, R36, 0x3, RZ, 0xc0, !PT ;  /* 0x0000000324247812 */ /* 0x000fe400078ec0ff */
[----:B------:R-:W-:Y:S02]  /*17c0*/  LOP3.LUT R15, R15, 0x3, RZ, 0xc0, !PT ;  /* 0x000000030f0f7812 */ /* 0x000fe400078ec0ff */
[----:B------:R-:W-:Y:S02]  /*17d0*/  IADD3 R17, PT, PT, R19, R18, R17 ;  /* 0x0000001213117210 */ /* 0x000fe40007ffe011 */
[----:B------:R-:W-:-:S02]  /*17e0*/  IADD3 R29, PT, PT, R30, R8, R29 ;  /* 0x000000081e1d7210 */ /* 0x000fc40007ffe01d */
[----:B------:R-:W-:Y:S02]  /*17f0*/  IADD3 R25, PT, PT, R27, R26, R25 ;  /* 0x0000001a1b197210 */ /* 0x000fe40007ffe019 */
[----:B------:R-:W-:Y:S01]  /*1800*/  LOP3.LUT R47, R47, 0x3, RZ, 0xc0, !PT ;  /* 0x000000032f2f7812 */ /* 0x000fe200078ec0ff */
[----:B------:R-:W-:Y:S01]  /*1810*/  IMAD R29, R29, 0x10, R10 ;  /* 0x000000101d1d7824 */ /* 0x000fe200078e020a */
[----:B------:R-:W-:Y:S01]  /*1820*/  IADD3 R34, PT, PT, R36, R35, R34 ;  /* 0x0000002324227210 */ /* 0x000fe20007ffe022 */
[----:B------:R-:W-:Y:S01]  /*1830*/  IMAD.SHL.U32 R10, R25, 0x100, RZ ;  /* 0x00000100190a7824 */ /* 0x000fe200078e00ff */
[----:B------:R-:W-:Y:S02]  /*1840*/  LOP3.LUT R5, R5, 0xf00, RZ, 0xe2, !PT ;  /* 0x00000f0005057812 */ /* 0x000fe400078ee2ff */
[----:B------:R-:W-:Y:S02]  /*1850*/  IADD3 R13, PT, PT, R15, R14, R13 ;  /* 0x0000000e0f0d7210 */ /* 0x000fe40007ffe00d */
[----:B------:R-:W-:Y:S01]  /*1860*/  LOP3.LUT R8, R17, 0xf, RZ, 0xc0, !PT ;  /* 0x0000000f11087812 */ /* 0x000fe200078ec0ff */
[----:B------:R-:W-:Y:S01]  /*1870*/  IMAD R34, R34, 0x1000, R5 ;  /* 0x0000100022227824 */ /* 0x000fe200078e0205 */
[----:B------:R-:W-:-:S02]  /*1880*/  LOP3.LUT R43, R43, 0x3, RZ, 0xc0, !PT ;  /* 0x000000032b2b7812 */ /* 0x000fc400078ec0ff */
[----:B------:R-:W-:Y:S01]  /*1890*/  IADD3 R45, PT, PT, R47, R46, R45 ;  /* 0x0000002e2f2d7210 */ /* 0x000fe20007ffe02d */
[----:B------:R-:W-:Y:S01]  /*18a0*/  IMAD R8, R13, 0x10, R8 ;  /* 0x000000100d087824 */ /* 0x000fe200078e0208 */
[----:B------:R-:W-:Y:S02]  /*18b0*/  LOP3.LUT R23, R23, 0x3, RZ, 0xc0, !PT ;  /* 0x0000000317177812 */ /* 0x000fe400078ec0ff */
[----:B------:R-:W-:Y:S02]  /*18c0*/  LOP3.LUT R5, R9, 0xf00, RZ, 0xe2, !PT ;  /* 0x00000f0009057812 */ /* 0x000fe400078ee2ff */
[----:B------:R-:W-:Y:S02]  /*18d0*/  IADD3 R41, PT, PT, R43, R42, R41 ;  /* 0x0000002a2b297210 */ /* 0x000fe40007ffe029 */
[----:B------:R-:W-:Y:S01]  /*18e0*/  LOP3.LUT R12, R45, 0xf, RZ, 0xc0, !PT ;  /* 0x0000000f2d0c7812 */ /* 0x000fe200078ec0ff */
[----:B------:R-:W-:Y:S01]  /*18f0*/  IMAD R4, R4, 0x1000, R5 ;  /* 0x0000100004047824 */ /* 0x000fe200078e0205 */
[----:B------:R-:W-:-:S02]  /*1900*/  IADD3 R21, PT, PT, R23, R22, R21 ;  /* 0x0000001617157210 */ /* 0x000fc40007ffe015 */
[----:B------:R-:W-:Y:S01]  /*1910*/  LOP3.LUT R10, R10, 0xf00, RZ, 0xe2, !PT ;  /* 0x00000f000a0a7812 */ /* 0x000fe200078ee2ff */
[----:B------:R-:W-:Y:S01]  /*1920*/  IMAD R12, R41, 0x10, R12 ;  /* 0x00000010290c7824 */ /* 0x000fe200078e020c */
[----:B------:R-:W-:Y:S01]  /*1930*/  LOP3.LUT R5, R8, 0xff, RZ, 0xc0, !PT ;  /* 0x000000ff08057812 */ /* 0x000fe200078ec0ff */
[----:B0-----:R-:W-:Y:S01]  /*1940*/  VIADD R8, R31, 0xfffffffe ;  /* 0xfffffffe1f087836 */ /* 0x001fe20000000000 */
[----:B------:R-:W-:Y:S01]  /*1950*/  LOP3.LUT R29, R29, 0xff, RZ, 0xc0, !PT ;  /* 0x000000ff1d1d7812 */ /* 0x000fe200078ec0ff */
[----:B------:R-:W-:Y:S01]  /*1960*/  IMAD R10, R21, 0x1000, R10 ;  /* 0x00001000150a7824 */ /* 0x000fe200078e020a */
[----:B------:R-:W-:Y:S01]  /*1970*/  ISETP.NE.U32.AND P4, PT, R49, RZ, PT ;  /* 0x000000ff3100720c */ /* 0x000fe20003f85070 */
[----:B------:R-:W-:Y:S01]  /*1980*/  IMAD.IADD R4, R4, 0x1, R5 ;  /* 0x0000000104047824 */ /* 0x000fe200078e0205 */
[----:B------:R-:W-:Y:S01]  /*1990*/  LOP3.LUT R5, R12, 0xff, RZ, 0xc0, !PT ;  /* 0x000000ff0c057812 */ /* 0x000fe200078ec0ff */
[----:B------:R-:W-:Y:S01]  /*19a0*/  IMAD.IADD R29, R10, 0x1, R29 ;  /* 0x000000010a1d7824 */ /* 0x000fe200078e021d */
[----:B---3--:R-:W-:Y:S09]  /*19b0*/  BRA.U UP0, `(.L_x_5) ;  /* 0x0000000100187547 */ /* 0x008ff2000b800000 */
[----:B------:R-:W-:Y:S01]  /*19c0*/  ELECT P2, URZ, PT ;  /* 0x0000000000ff782f */ /* 0x000fe20003840000 */
[----:B------:R-:W-:Y:S01]  /*19d0*/  IMAD.MOV.U32 R7, RZ, RZ, 0x1 ;  /* 0x00000001ff077424 */ /* 0x000fe200078e00ff */
[----:B------:R-:W-:Y:S01]  /*19e0*/  UMOV UR4, 0x40 ;  /* 0x0000004000047882 */ /* 0x000fe20000000000 */
[----:B------:R-:W-:Y:S01]  /*19f0*/  UVIRTCOUNT.DEALLOC.SMPOOL 0x80 ;  /* 0x000000800000784c */ /* 0x000fe20000000000 */
[----:B------:R-:W-:-:S09]  /*1a00*/  ULEA UR4, UR5, UR4, 0x18 ;  /* 0x0000000405047291 */ /* 0x000fd2000f8ec0ff */
[----:B------:R0:W-:Y:S03]  /*1a10*/  @P2 STS.U8 [UR4], R7 ;  /* 0x00000007ff002988 */ /* 0x0001e60008000004 */
.L_x_5:
[----:B------:R-:W-:Y:S01]  /*1a20*/  STTM.x128 tmem[UR10], RZ ;  /* 0x000000ff000079ed */ /* 0x000fe200083c000a */
[----:B------:R-:W1:Y:S02]  /*1a30*/  FENCE.VIEW.ASYNC.T ;  /* 0x00000000000073c6 */ /* 0x000e640000000200 */
[----:B-1----:R-:W-:Y:S01]  /*1a40*/  VOTEU.ALL UP1, P4 ;  /* 0x0000000000ff7886 */ /* 0x002fe20002020000 */
[----:B------:R-:W-:Y:S01]  /*1a50*/  VOTEU.ALL UP2, P4 ;  /* 0x0000000000ff7886 */ /* 0x000fe20002040000 */
[----:B------:R-:W-:Y:S01]  /*1a60*/  PRMT R56, R4, 0x5410, R29 ;  /* 0x0000541004387816 */ /* 0x000fe2000000001d */
[----:B------:R-:W-:Y:S01]  /*1a70*/  IMAD R4, R0, UR7, RZ ;  /* 0x0000000700047c24 */ /* 0x000fe2000f8e02ff */
[----:B------:R-:W1:Y:S01]  /*1a80*/  LDCU.64 UR22, c[0x0][0x358] ;  /* 0x00006b00ff1677ac */ /* 0x000e620008000a00 */
[----:B------:R-:W-:-:S04]  /*1a90*/  @!UP1 UIADD3 UR18, UPT, UPT, -UR6, 0x100000, URZ ;  /* 0x0010000006129890 */ /* 0x000fc8000fffe1ff */
[----:B------:R-:W-:Y:S02]  /*1aa0*/  @!UP1 USHF.L.U32 UR19, UR18, 0xb, URZ ;  /* 0x0000000b12139899 */ /* 0x000fe400080006ff */
[----:B------:R-:W-:Y:S01]  /*1ab0*/  @!UP1 USHF.L.U32 UR18, UR18, 0x1, URZ ;  /* 0x0000000112129899 */ /* 0x000fe200080006ff */
[----:B------:R-:W-:Y:S01]  /*1ac0*/  BAR.SYNC.DEFER_BLOCKING 0x0 ;  /* 0x0000000000007b1d */ /* 0x000fe20000010000 */
[----:B------:R-:W-:Y:S01]  /*1ad0*/  IMAD.IADD R34, R34, 0x1, R5 ;  /* 0x0000000122227824 */ /* 0x000fe200078e0205 */
[----:B------:R-:W-:Y:S01]  /*1ae0*/  IADD3 R0, P2, PT, R4, UR12, RZ ;  /* 0x0000000c04007c10 */ /* 0x000fe2000ff5e0ff */
[----:B------:R-:W-:Y:S01]  /*1af0*/  IMAD R5, R3, UR7, RZ ;  /* 0x0000000703057c24 */ /* 0x000fe2000f8e02ff */
[----:B------:R-:W-:Y:S01]  /*1b00*/  ISETP.GE.U32.AND P5, PT, R8, 0x7fffffbf, PT ;  /* 0x7fffffbf0800780c */ /* 0x000fe20003fa6070 */
[----:B0-----:R-:W-:Y:S01]  /*1b10*/  IMAD R7, R2, UR7, RZ ;  /* 0x0000000702077c24 */ /* 0x001fe2000f8e02ff */
[----:B------:R-:W0:Y:S01]  /*1b20*/  LDCU.64 UR4, c[0x0][0x3a8] ;  /* 0x00007500ff0477ac */ /* 0x000e220008000a00 */
[----:B------:R-:W-:Y:S01]  /*1b30*/  LEA.HI.X.SX32 R2, R4, UR13, 0x1, P2 ;  /* 0x0000000d04027c11 */ /* 0x000fe200090f0eff */
[----:B------:R-:W-:Y:S01]  /*1b40*/  IMAD R12, R6, UR7, RZ ;  /* 0x00000007060c7c24 */ /* 0x000fe2000f8e02ff */
[C---:B------:R-:W-:Y:S01]  /*1b50*/  IADD3 R3, P2, PT, R5.reuse, UR12, RZ ;  /* 0x0000000c05037c10 */ /* 0x040fe2000ff5e0ff */
[----:B------:R-:W-:Y:S01]  /*1b60*/  @!P3 IMAD.MOV.U32 R8, RZ, RZ, R0 ;  /* 0x000000ffff08b224 */ /* 0x000fe200078e0000 */
[----:B------:R-:W-:Y:S01]  /*1b70*/  PRMT R104, RZ, 0x7610, R104 ;  /* 0x00007610ff687816 */ /* 0x000fe20000000068 */
[----:B------:R-:W-:Y:S01]  /*1b80*/  @!P3 IMAD.MOV.U32 R9, RZ, RZ, R2 ;  /* 0x000000ffff09b224 */ /* 0x000fe200078e0002 */
[----:B------:R-:W-:Y:S01]  /*1b90*/  LEA.HI.X.SX32 R4, R5, UR13, 0x1, P2 ;  /* 0x0000000d05047c11 */ /* 0x000fe200090f0eff */
[----:B------:R2:W-:Y:S01]  /*1ba0*/  STL [R1+0xa40], R83 ;  /* 0x000a405301007387 */ /* 0x0005e20000100800 */
[----:B------:R-:W-:Y:S01]  /*1bb0*/  IADD3 R5, P2, PT, R7, UR12, RZ ;  /* 0x0000000c07057c10 */ /* 0x000fe2000ff5e0ff */
[----:B------:R-:W3:Y:S01]  /*1bc0*/  LDCU UR24, c[0x0][0x3b0] ;  /* 0x00007600ff1877ac */ /* 0x000ee20008000800 */
[----:B------:R-:W-:-:S02]  /*1bd0*/  PRMT R98, RZ, 0x7610, R98 ;  /* 0x00007610ff627816 */ /* 0x000fc40000000062 */
[----:B------:R-:W-:Y:S01]  /*1be0*/  PRMT R103, RZ, 0x7610, R103 ;  /* 0x00007610ff677816 */ /* 0x000fe20000000067 */
[----:B------:R-:W4:Y:S01]  /*1bf0*/  LDCU UR21, c[0x0][0x3b0] ;  /* 0x00007600ff1577ac */ /* 0x000f220008000800 */
[----:B------:R-:W0:Y:S02]  /*1c00*/  FENCE.VIEW.ASYNC.S ;  /* 0x00000000000073c6 */ /* 0x000e240000000000 */
[----:B0-----:R0:W0:Y:S02]  /*1c10*/  @!UP2 SYNCS.EXCH.64 URZ, [UR11], UR18 ;  /* 0x000000120bffa5b2 */ /* 0x0010240008000100 */
[----:B0-----:R-:W-:Y:S01]  /*1c20*/  BAR.SYNC.DEFER_BLOCKING 0x0 ;  /* 0x0000000000007b1d */ /* 0x001fe20000010000 */
[----:B------:R-:W-:Y:S01]  /*1c30*/  @!P3 IMAD.MOV.U32 R10, RZ, RZ, R3 ;  /* 0x000000ffff0ab224 */ /* 0x000fe200078e0003 */
[----:B------:R-:W-:Y:S01]  /*1c40*/  LEA.HI.X.SX32 R6, R7, UR13, 0x1, P2 ;  /* 0x0000000d07067c11 */ /* 0x000fe200090f0eff */
[----:B------:R-:W-:Y:S01]  /*1c50*/  @!P3 IMAD.MOV.U32 R11, RZ, RZ, R4 ;  /* 0x000000ffff0bb224 */ /* 0x000fe200078e0004 */
[----:B------:R-:W-:Y:S01]  /*1c60*/  IADD3 R7, P2, PT, R12, UR12, RZ ;  /* 0x0000000c0c077c10 */ /* 0x000fe2000ff5e0ff */
[----:B------:R-:W-:Y:S01]  /*1c70*/  USHF.L.U32 UR7, UR4, 0x3, URZ ;  /* 0x0000000304077899 */ /* 0x000fe200080006ff */
[----:B------:R-:W-:Y:S01]  /*1c80*/  PRMT R102, RZ, 0x7610, R102 ;  /* 0x00007610ff667816 */ /* 0x000fe20000000066 */
[----:B------:R-:W0:Y:S01]  /*1c90*/  LDCU UR25, c[0x0][0x3b0] ;  /* 0x00007600ff1977ac */ /* 0x000e220008000800 */
[----:B------:R-:W-:Y:S01]  /*1ca0*/  STL [R1+0xa3c], R82 ;  /* 0x000a3c5201007387 */ /* 0x000fe20000100800 */
[----:B------:R-:W-:-:S02]  /*1cb0*/  PRMT R108, RZ, 0x7610, R108 ;  /* 0x00007610ff6c7816 */ /* 0x000fc4000000006c */
[----:B------:R-:W-:Y:S01]  /*1cc0*/  PRMT R107, RZ, 0x7610, R107 ;  /* 0x00007610ff6b7816 */ /* 0x000fe2000000006b */
[----:B------:R-:W-:Y:S01]  /*1cd0*/  STL [R1+0xa38], R77 ;  /* 0x000a384d01007387 */ /* 0x000fe20000100800 */
[----:B------:R-:W-:Y:S01]  /*1ce0*/  PRMT R105, RZ, 0x7610, R105 ;  /* 0x00007610ff697816 */ /* 0x000fe20000000069 */
[----:B------:R-:W0:Y:S02]  /*1cf0*/  LDCU UR26, c[0x0][0x3b0] ;  /* 0x00007600ff1a77ac */ /* 0x000e240008000800 */
[----:B------:R-:W-:Y:S01]  /*1d00*/  STL [R1+0xa34], R73 ;  /* 0x000a344901007387 */ /* 0x000fe20000100800 */
[----:B------:R-:W-:Y:S01]  /*1d10*/  PRMT R47, RZ, 0x7610, R47 ;  /* 0x00007610ff2f7816 */ /* 0x000fe2000000002f */
[----:B------:R-:W0:Y:S02]  /*1d20*/  LDCU UR27, c[0x0][0x3b0] ;  /* 0x00007600ff1b77ac */ /* 0x000e240008000800 */
[----:B------:R-:W-:Y:S04]  /*1d30*/  STL [R1+0xa30], R101 ;  /* 0x000a306501007387 */ /* 0x000fe80000100800 */
[----:B-1----:R1:W3:Y:S04]  /*1d40*/  @!P3 LDG.E.U8 R104, desc[UR22][R10.64] ;  /* 0x000000160a68b981 */ /* 0x0022e8000c1e1100 */
[----:B------:R0:W3:Y:S01]  /*1d50*/  @!P3 LDG.E.U8 R98, desc[UR22][R8.64] ;  /* 0x000000160862b981 */ /* 0x0000e2000c1e1100 */
[----:B------:R-:W-:-:S03]  /*1d60*/  USHF.R.S32.HI UR12, URZ, 0x1f, UR7 ;  /* 0x0000001fff0c7899 */ /* 0x000fc60008011407 */
[----:B------:R-:W-:Y:S01]  /*1d70*/  STL [R1+0xa2c], R80 ;  /* 0x000a2c5001007387 */ /* 0x000fe20000100800 */
[----:B-1----:R-:W-:Y:S02]  /*1d80*/  @!P3 IMAD.MOV.U32 R10, RZ, RZ, R5 ;  /* 0x000000ffff0ab224 */ /* 0x002fe400078e0005 */
[----:B------:R-:W-:Y:S01]  /*1d90*/  @!P3 IMAD.MOV.U32 R11, RZ, RZ, R6 ;  /* 0x000000ffff0bb224 */ /* 0x000fe200078e0006 */
[----:B------:R1:W-:Y:S01]  /*1da0*/  STL [R1+0xa28], R79 ;  /* 0x000a284f01007387 */ /* 0x0003e20000100800 */
[----:B0-----:R-:W-:-:S03]  /*1db0*/  LEA.HI.X.SX32 R8, R12, UR13, 0x1, P2 ;  /* 0x0000000d0c087c11 */ /* 0x001fc600090f0eff */
[----:B------:R0:W3:Y:S01]  /*1dc0*/  @!P3 LDG.E.U8 R103, desc[UR22][R10.64] ;  /* 0x000000160a67b981 */ /* 0x0000e2000c1e1100 */
[----:B--2---:R-:W-:-:S03]  /*1dd0*/  IADD3 R83, P2, PT, R0, UR7, RZ ;  /* 0x0000000700537c10 */ /* 0x004fc6000ff5e0ff */
[----:B------:R-:W-:Y:S04]  /*1de0*/  STL [R1+0xa24], R78 ;  /* 0x000a244e01007387 */ /* 0x000fe80000100800 */
[----:B------:R-:W-:Y:S01]  /*1df0*/  STL [R1+0xa20], R76 ;  /* 0x000a204c01007387 */ /* 0x000fe20000100800 */
[----:B0-----:R-:W-:Y:S02]  /*1e00*/  @!P3 IMAD.MOV.U32 R10, RZ, RZ, R7 ;  /* 0x000000ffff0ab224 */ /* 0x001fe400078e0007 */
[----:B------:R-:W-:Y:S01]  /*1e10*/  @!P3 IMAD.MOV.U32 R11, RZ, RZ, R8 ;  /* 0x000000ffff0bb224 */ /* 0x000fe200078e0008 */
[----:B------:R-:W-:Y:S04]  /*1e20*/  STL [R1+0xa1c], R75 ;  /* 0x000a1c4b01007387 */ /* 0x000fe80000100800 */
[----:B------:R-:W-:Y:S04]  /*1e30*/  STL [R1+0xa18], R74 ;  /* 0x000a184a01007387 */ /* 0x000fe80000100800 */
[----:B------:R-:W-:Y:S04]  /*1e40*/  STL [R1+0xa14], R72 ;  /* 0x000a144801007387 */ /* 0x000fe80000100800 */
[----:B------:R-:W-:Y:S04]  /*1e50*/  STL [R1+0xa10], R71 ;  /* 0x000a104701007387 */ /* 0x000fe80000100800 */
[----:B------:R0:W2:Y:S01]  /*1e60*/  @!P3 LDG.E.U8 R102, desc[UR22][R10.64] ;  /* 0x000000160a66b981 */ /* 0x0000a2000c1e1100 */
[----:B-1----:R-:W-:-:S03]  /*1e70*/  IADD3 R79, P3, PT, R3, UR7, RZ ;  /* 0x00000007034f7c10 */ /* 0x002fc6000ff7e0ff */
[----:B------:R-:W-:Y:S04]  /*1e80*/  STL [R1+0xa0c], R70 ;  /* 0x000a0c4601007387 */ /* 0x000fe80000100800 */
[----:B------:R-:W-:Y:S01]  /*1e90*/  STL [R1+0xa08], R100 ;  /* 0x000a086401007387 */ /* 0x000fe20000100800 */
[----:B0-----:R-:W-:Y:S01]  /*1ea0*/  IMAD.MOV.U32 R11, RZ, RZ, R83 ;  /* 0x000000ffff0b7224 */ /* 0x001fe200078e0053 */
[----:B------:R-:W-:Y:S02]  /*1eb0*/  IADD3.X R10, PT, PT, R2, UR12, RZ, P2, !PT ;  /* 0x0000000c020a7c10 */ /* 0x000fe400097fe4ff */
[----:B------:R-:W-:Y:S01]  /*1ec0*/  STL [R1+0xa04], R99 ;  /* 0x000a046301007387 */ /* 0x000fe20000100800 */
[----:B------:R-:W-:-:S03]  /*1ed0*/  LOP3.LUT R57, R34, 0xffff, RZ, 0xc0, !PT ;  /* 0x0000ffff22397812 */ /* 0x000fc600078ec0ff */
[----:B------:R-:W-:Y:S01]  /*1ee0*/  STL [R1+0xa00], R106 ;  /* 0x000a006a01007387 */ /* 0x000fe20000100800 */
[----:B------:R-:W-:-:S03]  /*1ef0*/  @!P6 LOP3.LUT R11, R11, R10, RZ, 0x3c, !PT ;  /* 0x0000000a0b0be212 */ /* 0x000fc600078e3cff */
[----:B------:R-:W-:Y:S04]  /*1f00*/  STL [R1+0x960], R59 ;  /* 0x0009603b01007387 */ /* 0x000fe80000100800 */
[----:B------:R-:W-:Y:S01]  /*1f10*/  STL [R1+0x95c], R62 ;  /* 0x00095c3e01007387 */ /* 0x000fe20000100800 */
[----:B------:R-:W-:-:S03]  /*1f20*/  SHF.R.U32.HI R9, RZ, 0xf, R57 ;  /* 0x0000000fff097819 */ /* 0x000fc60000011639 */
[----:B------:R-:W-:Y:S04]  /*1f30*/  STL [R1+0x58], R83 ;  /* 0x0000585301007387 */ /* 0x000fe80000100800 */
[----:B------:R-:W-:Y:S04]  /*1f40*/  STL [R1+0x60], R79 ;  /* 0x0000604f01007387 */ /* 0x000fe80000100800 */
[----:B------:R0:W-:Y:S01]  /*1f50*/  STL [R1+0x54], R10 ;  /* 0x0000540a01007387 */ /* 0x0001e20000100800 */
[----:B------:R-:W-:Y:S02]  /*1f60*/  LOP3.LUT P2, RZ, R9, 0x1, RZ, 0xc0, !PT ;  /* 0x0000000109ff7812 */ /* 0x000fe4000784c0ff */
[----:B------:R-:W-:-:S02]  /*1f70*/  IADD3.X R9, PT, PT, R4, UR12, RZ, P3, !PT ;  /* 0x0000000c04097c10 */ /* 0x000fc40009ffe4ff */
[----:B0-----:R-:W-:-:S04]  /*1f80*/  @!P6 LOP3.LUT R10, R11, R10, RZ, 0x3c, !PT ;  /* 0x0000000a0b0ae212 */ /* 0x001fc800078e3cff */
[----:B------:R-:W-:Y:S02]  /*1f90*/  @!P6 LOP3.LUT R11, R11, R10, RZ, 0x3c, !PT ;  /* 0x0000000a0b0be212 */ /* 0x000fe400078e3cff */
[----:B------:R-:W-:-:S03]  /*1fa0*/  IADD3 R83, P3, PT, R5, UR7, RZ ;  /* 0x0000000705537c10 */ /* 0x000fc6000ff7e0ff */
[----:B------:R0:W2:Y:S02]  /*1fb0*/  @!P6 LDG.E.U8 R108, desc[UR22][R10.64] ;  /* 0x000000160a6ce981 */ /* 0x0000a4000c1e1100 */
[----:B0-----:R-:W-:Y:S02]  /*1fc0*/  @!P6 IMAD.MOV.U32 R10, RZ, RZ, R79 ;  /* 0x000000ffff0ae224 */ /* 0x001fe400078e004f */
[----:B------:R-:W-:-:S05]  /*1fd0*/  @!P6 IMAD.MOV.U32 R11, RZ, RZ, R9 ;  /* 0x000000ffff0be224 */ /* 0x000fca00078e0009 */
[----:B------:R0:W2:Y:S04]  /*1fe0*/  @!P6 LDG.E.U8 R107, desc[UR22][R10.64] ;  /* 0x000000160a6be981 */ /* 0x0000a8000c1e1100 */
[----:B------:R1:W-:Y:S01]  /*1ff0*/  STL [R1+0x5c], R9 ;  /* 0x00005c0901007387 */ /* 0x0003e20000100800 */
[----:B0-----:R-:W-:Y:S02]  /*2000*/  IADD3.X R11, PT, PT, R6, UR12, RZ, P3, !PT ;  /* 0x0000000c060b7c10 */ /* 0x001fe40009ffe4ff */
[----:B------:R-:W-:Y:S01]  /*2010*/  IADD3 R79, P3, PT, R7, UR7, RZ ;  /* 0x00000007074f7c10 */ /* 0x000fe2000ff7e0ff */
[----:B------:R-:W-:-:S03]  /*2020*/  @!P6 IMAD.MOV.U32 R10, RZ, RZ, R83 ;  /* 0x000000ffff0ae224 */ /* 0x000fc600078e0053 */
[----:B-1----:R-:W-:Y:S01]  /*2030*/  IADD3.X R9, PT, PT, R8, UR12, RZ, P3, !PT ;  /* 0x0000000c08097c10 */ /* 0x002fe20009ffe4ff */
[----:B------:R-:W-:Y:S01]  /*2040*/  STL [R1+0x68], R83 ;  /* 0x0000685301007387 */ /* 0x000fe20000100800 */
[----:B------:R-:W-:-:S03]  /*2050*/  PRMT R77, RZ, 0x7610, R77 ;  /* 0x00007610ff4d7816 */ /* 0x000fc6000000004d */
[----:B------:R0:W-:Y:S04]  /*2060*/  STL [R1+0x64], R11 ;  /* 0x0000640b01007387 */ /* 0x0001e80000100800 */
[----:B------:R0:W2:Y:S02]  /*2070*/  @!P6 LDG.E.U8 R105, desc[UR22][R10.64] ;  /* 0x000000160a69e981 */ /* 0x0000a4000c1e1100 */
[----:B0-----:R-:W-:Y:S02]  /*2080*/  IMAD.MOV.U32 R11, RZ, RZ, R9 ;  /* 0x000000ffff0b7224 */ /* 0x001fe400078e0009 */
[----:B------:R-:W-:-:S05]  /*2090*/  @!P6 IMAD.MOV.U32 R10, RZ, RZ, R79 ;  /* 0x000000ffff0ae224 */ /* 0x000fca00078e004f */
[----:B------:R0:W2:Y:S01]  /*20a0*/  @!P6 LDG.E.U8 R77, desc[UR22][R10.64] ;  /* 0x000000160a4de981 */ /* 0x0000a2000c1e1100 */
[----:B------:R-:W-:-:S03]  /*20b0*/  USHF.L.U32 UR7, UR4, 0x4, URZ ;  /* 0x0000000404077899 */ /* 0x000fc600080006ff */
[----:B------:R-:W-:Y:S01]  /*20c0*/  STL [R1+0x70], R79 ;  /* 0x0000704f01007387 */ /* 0x000fe20000100800 */
[----:B------:R-:W-:-:S03]  /*20d0*/  USHF.R.S32.HI UR13, URZ, 0x1f, UR7 ;  /* 0x0000001fff0d7899 */ /* 0x000fc60008011407 */
[----:B------:R-:W3:Y:S04]  /*20e0*/  LDL.LU R83, [R1+0xa40] ;  /* 0x000a400001537983 */ /* 0x000ee80000300800 */
[----:B------:R1:W-:Y:S02]  /*20f0*/  STL [R1+0x6c], R9 ;  /* 0x00006c0901007387 */ /* 0x0003e40000100800 */
[----:B-1----:R-:W-:-:S04]  /*2100*/  IADD3 R9, P3, PT, R0, UR7, RZ ;  /* 0x0000000700097c10 */ /* 0x002fc8000ff7e0ff */
[----:B0-----:R-:W-:Y:S01]  /*2110*/  IADD3.X R10, PT, PT, R2, UR13, RZ, P3, !PT ;  /* 0x0000000d020a7c10 */ /* 0x001fe20009ffe4ff */
[----:B------:R-:W-:Y:S01]  /*2120*/  STL [R1+0x278], R9 ;  /* 0x0002780901007387 */ /* 0x000fe20000100800 */
[----:B------:R-:W-:-:S05]  /*2130*/  IMAD.MOV.U32 R11, RZ, RZ, R9 ;  /* 0x000000ffff0b7224 */ /* 0x000fca00078e0009 */
[----:B------:R-:W-:Y:S02]  /*2140*/  @P2 LOP3.LUT R11, R11, R10, RZ, 0x3c, !PT ;  /* 0x0000000a0b0b2212 */ /* 0x000fe400078e3cff */
[----:B------:R-:W-:Y:S02]  /*2150*/  PRMT R82, RZ, 0x7610, R82 ;  /* 0x00007610ff527816 */ /* 0x000fe40000000052 */
[----:B------:R-:W-:Y:S01]  /*2160*/  PRMT R73, RZ, 0x7610, R73 ;  /* 0x00007610ff497816 */ /* 0x000fe20000000049 */
[----:B--2---:R0:W-:Y:S02]  /*2170*/  STL [R1+0x18], R77 ;  /* 0x0000184d01007387 */ /* 0x0041e40000100800 */
[----:B0-----:R-:W-:-:S05]  /*2180*/  IADD3 R77, P6, PT, R3, UR7, RZ ;  /* 0x00000007034d7c10 */ /* 0x001fca000ffde0ff */
[----:B------:R-:W-:Y:S04]  /*2190*/  STL [R1+0x280], R77 ;  /* 0x0002804d01007387 */ /* 0x000fe80000100800 */
[----:B------:R0:W-:Y:S01]  /*21a0*/  STL [R1+0x274], R10 ;  /* 0x0002740a01007387 */ /* 0x0001e20000100800 */
[----:B------:R-:W-:Y:S02]  /*21b0*/  IADD3.X R79, PT, PT, R4, UR13, RZ, P6, !PT ;  /* 0x0000000d044f7c10 */ /* 0x000fe4000b7fe4ff */
[----:B0-----:R-:W-:-:S04]  /*21c0*/  @P2 LOP3.LUT R10, R11, R10, RZ, 0x3c, !PT ;  /* 0x0000000a0b0a2212 */ /* 0x001fc800078e3cff */
[----:B------:R-:W-:-:S05]  /*21d0*/  @P2 LOP3.LUT R11, R11, R10, RZ, 0x3c, !PT ;  /* 0x0000000a0b0b2212 */ /* 0x000fca00078e3cff */
[----:B------:R0:W2:Y:S02]  /*21e0*/  @P2 LDG.E.U8 R82, desc[UR22][R10.64] ;  /* 0x000000160a522981 */ /* 0x0000a4000c1e1100 */
[----:B0-----:R-:W-:Y:S02]  /*21f0*/  @P2 IMAD.MOV.U32 R10, RZ, RZ, R77 ;  /* 0x000000ffff0a2224 */ /* 0x001fe400078e004d */
[----:B------:R-:W-:-:S05]  /*2200*/  @P2 IMAD.MOV.U32 R11, RZ, RZ, R79 ;  /* 0x000000ffff0b2224 */ /* 0x000fca00078e004f */
[----:B------:R0:W3:Y:S01]  /*2210*/  @P2 LDG.E.U8 R73, desc[UR22][R10.64] ;  /* 0x000000160a492981 */ /* 0x0000e2000c1e1100 */
[----:B------:R-:W-:-:S04]  /*2220*/  SHF.R.U32.HI R9, RZ, 0x7, R57 ;  /* 0x00000007ff097819 */ /* 0x000fc80000011639 */
[----:B------:R-:W-:Y:S02]  /*2230*/  LOP3.LUT P3, RZ, R9, 0x1, RZ, 0xc0, !PT ;  /* 0x0000000109ff7812 */ /* 0x000fe4000786c0ff */
[----:B------:R-:W-:Y:S01]  /*2240*/  IADD3 R9, P6, PT, R5, UR7, RZ ;  /* 0x0000000705097c10 */ /* 0x000fe2000ffde0ff */
[----:B------:R-:W-:-:S04]  /*2250*/  UIMAD UR12, UR4, 0x18, URZ ;  /* 0x00000018040c78a4 */ /* 0x000fc8000f8e02ff */
[----:B0-----:R-:W-:Y:S01]  /*2260*/  @P2 IMAD.MOV.U32 R10, RZ, RZ, R9 ;  /* 0x000000ffff0a2224 */ /* 0x001fe200078e0009 */
[----:B------:R-:W-:Y:S01]  /*2270*/  PRMT R37, RZ, 0x7610, R37 ;  /* 0x00007610ff257816 */ /* 0x000fe20000000025 */
[----:B------:R-:W-:Y:S01]  /*2280*/  USHF.R.S32.HI UR17, URZ, 0x1f, UR12 ;  /* 0x0000001fff117899 */ /* 0x000fe2000801140c */
[----:B------:R-:W-:Y:S01]  /*2290*/  PRMT R80, RZ, 0x7610, R80 ;  /* 0x00007610ff507816 */ /* 0x000fe20000000050 */
[----:B--2---:R0:W-:Y:S04]  /*22a0*/  STL [R1+0x14], R82 ;  /* 0x0000145201007387 */ /* 0x0041e80000100800 */
[----:B0-----:R-:W2:Y:S04]  /*22b0*/  LDL.LU R82, [R1+0xa3c] ;  /* 0x000a3c0001527983 */ /* 0x001ea80000300800 */
[----:B------:R-:W-:Y:S04]  /*22c0*/  STL [R1+0x27c], R79 ;  /* 0x00027c4f01007387 */ /* 0x000fe80000100800 */
[----:B------:R-:W-:Y:S04]  /*22d0*/  STL [R1+0x288], R9 ;  /* 0x0002880901007387 */ /* 0x000fe80000100800 */
[----:B---3--:R0:W-:Y:S02]  /*22e0*/  STL [R1+0x10], R73 ;  /* 0x0000104901007387 */ /* 0x0081e40000100800 */
[----:B0-----:R-:W-:-:S02]  /*22f0*/  IADD3.X R73, PT, PT, R6, UR13, RZ, P6, !PT ;  /* 0x0000000d06497c10 */ /* 0x001fc4000b7fe4ff */
[----:B------:R-:W-:-:S03]  /*2300*/  IADD3 R77, P6, PT, R7, UR7, RZ ;  /* 0x00000007074d7c10 */ /* 0x000fc6000ffde0ff */
[----:B------:R-:W-:Y:S01]  /*2310*/  @P2 IMAD.MOV.U32 R11, RZ, RZ, R73 ;  /* 0x000000ffff0b2224 */ /* 0x000fe200078e0049 */
[----:B------:R-:W-:Y:S01]  /*2320*/  IADD3.X R79, PT, PT, R8, UR13, RZ, P6, !PT ;  /* 0x0000000d084f7c10 */ /* 0x000fe2000b7fe4ff */
[----:B------:R0:W-:Y:S04]  /*2330*/  STL [R1+0x284], R73 ;  /* 0x0002844901007387 */ /* 0x0001e80000100800 */
[----:B------:R1:W3:Y:S01]  /*2340*/  @P2 LDG.E.U8 R47, desc[UR22][R10.64] ;  /* 0x000000160a2f2981 */ /* 0x0002e2000c1e1100 */
[----:B0-----:R-:W-:Y:S01]  /*2350*/  IADD3 R73, P6, PT, R0, UR12, RZ ;  /* 0x0000000c00497c10 */ /* 0x001fe2000ffde0ff */
[----:B-1----:R-:W-:Y:S02]  /*2360*/  @P2 IMAD.MOV.U32 R10, RZ, RZ, R77 ;  /* 0x000000ffff0a2224 */ /* 0x002fe400078e004d */
[----:B------:R-:W-:-:S05]  /*2370*/  @P2 IMAD.MOV.U32 R11, RZ, RZ, R79 ;  /* 0x000000ffff0b2224 */ /* 0x000fca00078e004f */
[----:B------:R0:W2:Y:S04]  /*2380*/  @P2 LDG.E.U8 R37, desc[UR22][R10.64] ;  /* 0x000000160a252981 */ /* 0x0000a8000c1e1100 */
[----:B------:R-:W-:Y:S01]  /*2390*/  STL [R1+0x290], R77 ;  /* 0x0002904d01007387 */ /* 0x000fe20000100800 */
[----:B0-----:R-:W-:Y:S01]  /*23a0*/  IMAD.MOV.U32 R11, RZ, RZ, R73 ;  /* 0x000000ffff0b7224 */ /* 0x001fe200078e0049 */
[----:B------:R-:W-:Y:S02]  /*23b0*/  IADD3.X R10, PT, PT, R2, UR17, RZ, P6, !PT ;  /* 0x00000011020a7c10 */ /* 0x000fe4000b7fe4ff */
[----:B------:R-:W-:Y:S02]  /*23c0*/  STL [R1+0x28c], R79 ;  /* 0x00028c4f01007387 */ /* 0x000fe40000100800 */
[----:B------:R-:W-:-:S02]  /*23d0*/  @P3 LOP3.LUT R11, R11, R10, RZ, 0x3c, !PT ;  /* 0x0000000a0b0b3212 */ /* 0x000fc400078e3cff */
[----:B------:R-:W-:Y:S04]  /*23e0*/  STL [R1+0x438], R73 ;  /* 0x0004384901007387 */ /* 0x000fe80000100800 */
[----:B------:R0:W-:Y:S02]  /*23f0*/  STL [R1+0x434], R10 ;  /* 0x0004340a01007387 */ /* 0x0001e40000100800 */
[----:B0-----:R-:W-:-:S04]  /*2400*/  @P3 LOP3.LUT R10, R11, R10, RZ, 0x3c, !PT ;  /* 0x0000000a0b0a3212 */ /* 0x001fc800078e3cff */
[----:B------:R-:W-:-:S05]  /*2410*/  @P3 LOP3.LUT R11, R11, R10, RZ, 0x3c, !PT ;  /* 0x0000000a0b0b3212 */ /* 0x000fca00078e3cff */
[----:B------:R0:W2:Y:S01]  /*2420*/  @P3 LDG.E.U8 R80, desc[UR22][R10.64] ;  /* 0x000000160a503981 */ /* 0x0000a2000c1e1100 */
[----:B------:R-:W-:-:S04]  /*2430*/  IADD3 R73, P2, PT, R3, UR12, RZ ;  /* 0x0000000c03497c10 */ /* 0x000fc8000ff5e0ff */
[----:B------:R-:W-:Y:S02]  /*2440*/  IADD3.X R77, PT, PT, R4, UR17, RZ, P2, !PT ;  /* 0x00000011044d7c10 */ /* 0x000fe400097fe4ff */
[----:B------:R-:W-:Y:S01]  /*2450*/  IADD3 R79, P2, PT, R5, UR12, RZ ;  /* 0x0000000c054f7c10 */ /* 0x000fe2000ff5e0ff */
[----:B------:R-:W-:Y:S01]  /*2460*/  STL [R1+0x440], R73 ;  /* 0x0004404901007387 */ /* 0x000fe20000100800 */
[----:B------:R-:W-:Y:S01]  /*2470*/  PRMT R46, RZ, 0x7610, R46 ;  /* 0x00007610ff2e7816 */ /* 0x000fe2000000002e */
[----:B0-----:R-:W-:Y:S02]  /*2480*/  @P3 IMAD.MOV.U32 R10, RZ, RZ, R73 ;  /* 0x000000ffff0a3224 */ /* 0x001fe400078e0049 */
[----:B------:R0:W-:Y:S01]  /*2490*/  STL [R1+0x43c], R77 ;  /* 0x00043c4d01007387 */ /* 0x0001e20000100800 */
[----:B------:R-:W-:Y:S01]  /*24a0*/  SHF.R.U64 R9, R56, 0x1f, RZ ;  /* 0x0000001f38097819 */ /* 0x000fe200000012ff */
[----:B------:R-:W-:Y:S02]  /*24b0*/  @P3 IMAD.MOV.U32 R11, RZ, RZ, R77 ;  /* 0x000000ffff0b3224 */ /* 0x000fe400078e004d */
[----:B------:R-:W-:Y:S01]  /*24c0*/  STL [R1+0x448], R79 ;  /* 0x0004484f01007387 */ /* 0x000fe20000100800 */
[----:B------:R-:W-:-:S02]  /*24d0*/  LOP3.LUT P6, RZ, R9, 0x1, RZ, 0xc0, !PT ;  /* 0x0000000109ff7812 */ /* 0x000fc400078cc0ff */
[----:B------:R-:W-:Y:S01]  /*24e0*/  PRMT R9, RZ, 0x7610, R9 ;  /* 0x00007610ff097816 */ /* 0x000fe20000000009 */
[----:B------:R1:W3:Y:S01]  /*24f0*/  @P3 LDG.E.U8 R46, desc[UR22][R10.64] ;  /* 0x000000160a2e3981 */ /* 0x0002e2000c1e1100 */
[----:B------:R-:W-:Y:S01]  /*2500*/  PRMT R15, RZ, 0x7610, R15 ;  /* 0x00007610ff0f7816 */ /* 0x000fe2000000000f */
[----:B-1----:R-:W-:Y:S02]  /*2510*/  @P3 IMAD.MOV.U32 R10, RZ, RZ, R79 ;  /* 0x000000ffff0a3224 */ /* 0x002fe400078e004f */
[----:B--2---:R1:W-:Y:S01]  /*2520*/  STL [R1+0x20], R80 ;  /* 0x0000205001007387 */ /* 0x0043e20000100800 */
[----:B------:R-:W-:-:S03]  /*2530*/  USHF.L.U32 UR7, UR4, 0x5, URZ ;  /* 0x0000000504077899 */ /* 0x000fc600080006ff */
[----:B0-----:R-:W2:Y:S01]  /*2540*/  LDL.LU R77, [R1+0xa38] ;  /* 0x000a3800014d7983 */ /* 0x001ea20000300800 */
[----:B-1----:R-:W-:Y:S02]  /*2550*/  IADD3.X R80, PT, PT, R6, UR17, RZ, P2, !PT ;  /* 0x0000001106507c10 */ /* 0x002fe400097fe4ff */
[----:B------:R-:W-:-:S03]  /*2560*/  IADD3 R73, P2, PT, R7, UR12, RZ ;  /* 0x0000000c07497c10 */ /* 0x000fc6000ff5e0ff */
[----:B------:R-:W-:Y:S01]  /*2570*/  @P3 IMAD.MOV.U32 R11, RZ, RZ, R80 ;  /* 0x000000ffff0b3224 */ /* 0x000fe200078e0050 */
[----:B------:R-:W-:-:S04]  /*2580*/  IADD3.X R79, PT, PT, R8, UR17, RZ, P2, !PT ;  /* 0x00000011084f7c10 */ /* 0x000fc800097fe4ff */
[----:B------:R0:W2:Y:S02]  /*2590*/  @P3 LDG.E.U8 R9, desc[UR22][R10.64] ;  /* 0x000000160a093981 */ /* 0x0000a4000c1e1100 */
[----:B0-----:R-:W-:Y:S02]  /*25a0*/  @P3 IMAD.MOV.U32 R10, RZ, RZ, R73 ;  /* 0x000000ffff0a3224 */ /* 0x001fe400078e0049 */
[----:B------:R-:W-:-:S05]  /*25b0*/  @P3 IMAD.MOV.U32 R11, RZ, RZ, R79 ;  /* 0x000000ffff0b3224 */ /* 0x000fca00078e004f */
[----:B------:R0:W3:Y:S01]  /*25c0*/  @P3 LDG.E.U8 R15, desc[UR22][R10.64] ;  /* 0x000000160a0f3981 */ /* 0x0000e2000c1e1100 */
[----:B------:R-:W-:-:S03]  /*25d0*/  USHF.R.S32.HI UR12, URZ, 0x1f, UR7 ;  /* 0x0000001fff0c7899 */ /* 0x000fc60008011407 */
[----:B------:R1:W-:Y:S04]  /*25e0*/  STL [R1+0x444], R80 ;  /* 0x0004445001007387 */ /* 0x0003e80000100800 */
[----:B------:R-:W-:Y:S01]  /*25f0*/  STL [R1+0x450], R73 ;  /* 0x0004504901007387 */ /* 0x000fe20000100800 */
[----:B------:R-:W-:Y:S02]  /*2600*/  PRMT R106, RZ, 0x7610, R106 ;  /* 0x00007610ff6a7816 */ /* 0x000fe4000000006a */
[----:B-1----:R-:W-:-:S04]  /*2610*/  IADD3 R80, P2, PT, R0, UR7, RZ ;  /* 0x0000000700507c10 */ /* 0x002fc8000ff5e0ff */
[----:B0-----:R-:W-:Y:S01]  /*2620*/  IADD3.X R11, PT, PT, R2, UR12, RZ, P2, !PT ;  /* 0x0000000c020b7c10 */ /* 0x001fe200097fe4ff */
[----:B------:R-:W-:Y:S01]  /*2630*/  @P6 IMAD.MOV.U32 R10, RZ, RZ, R80 ;  /* 0x000000ffff0a6224 */ /* 0x000fe200078e0050 */
[----:B------:R-:W-:-:S04]  /*2640*/  PRMT R40, RZ, 0x7610, R40 ;  /* 0x00007610ff287816 */ /* 0x000fc80000000028 */
[----:B------:R0:W4:Y:S01]  /*2650*/  @P6 LDG.E.U8 R106, desc[UR22][R10.64] ;  /* 0x000000160a6a6981 */ /* 0x000122000c1e1100 */
[----:B------:R-:W-:-:S03]  /*2660*/  PRMT R17, RZ, 0x7610, R17 ;  /* 0x00007610ff117816 */ /* 0x000fc60000000011 */
[----:B--2---:R-:W-:Y:S04]  /*2670*/  STL [R1+0xc4], R9 ;  /* 0x0000c40901007387 */ /* 0x004fe80000100800 */
[----:B------:R-:W-:Y:S04]  /*2680*/  STL [R1+0x44c], R79 ;  /* 0x00044c4f01007387 */ /* 0x000fe80000100800 */
[----:B---3--:R1:W-:Y:S04]  /*2690*/  STL [R1+0xc0], R15 ;  /* 0x0000c00f01007387 */ /* 0x0083e80000100800 */
[----:B------:R-:W-:Y:S01]  /*26a0*/  STL [R1+0x538], R80 ;  /* 0x0005385001007387 */ /* 0x000fe20000100800 */
[----:B-1----:R-:W-:-:S04]  /*26b0*/  IADD3 R15, P3, PT, R3, UR7, RZ ;  /* 0x00000007030f7c10 */ /* 0x002fc8000ff7e0ff */
[----:B------:R-:W-:Y:S01]  /*26c0*/  IADD3.X R79, PT, PT, R4, UR12, RZ, P3, !PT ;  /* 0x0000000c044f7c10 */ /* 0x000fe20009ffe4ff */
[----:B------:R-:W-:Y:S01]  /*26d0*/  STL [R1+0x540], R15 ;  /* 0x0005400f01007387 */ /* 0x000fe20000100800 */
[----:B------:R-:W-:Y:S01]  /*26e0*/  IADD3 R73, P3, PT, R5, UR7, RZ ;  /* 0x0000000705497c10 */ /* 0x000fe2000ff7e0ff */
[----:B0-----:R-:W-:Y:S02]  /*26f0*/  @P6 IMAD.MOV.U32 R10, RZ, RZ, R15 ;  /* 0x000000ffff0a6224 */ /* 0x001fe400078e000f */
[----:B------:R0:W-:Y:S04]  /*2700*/  STL [R1+0x534], R11 ;  /* 0x0005340b01007387 */ /* 0x0001e80000100800 */
[----:B------:R1:W-:Y:S01]  /*2710*/  STL [R1+0x53c], R79 ;  /* 0x00053c4f01007387 */ /* 0x0003e20000100800 */
[----:B0-----:R-:W-:Y:S01]  /*2720*/  @P6 IMAD.MOV.U32 R11, RZ, RZ, R79 ;  /* 0x000000ffff0b6224 */ /* 0x001fe200078e004f */
[----:B-1----:R-:W-:-:S04]  /*2730*/  IADD3.X R79, PT, PT, R6, UR12, RZ, P3, !PT ;  /* 0x0000000c064f7c10 */ /* 0x002fc80009ffe4ff */
[----:B------:R0:W2:Y:S02]  /*2740*/  @P6 LDG.E.U8 R40, desc[UR22][R10.64] ;  /* 0x000000160a286981 */ /* 0x0000a4000c1e1100 */
[----:B0-----:R-:W-:Y:S02]  /*2750*/  @P6 IMAD.MOV.U32 R10, RZ, RZ, R73 ;  /* 0x000000ffff0a6224 */ /* 0x001fe400078e0049 */
[----:B------:R-:W-:-:S05]  /*2760*/  @P6 IMAD.MOV.U32 R11, RZ, RZ, R79 ;  /* 0x000000ffff0b6224 */ /* 0x000fca00078e004f */
[----:B------:R0:W3:Y:S01]  /*2770*/  @P6 LDG.E.U8 R17, desc[UR22][R10.64] ;  /* 0x000000160a116981 */ /* 0x0000e2000c1e1100 */
[----:B------:R-:W-:-:S04]  /*2780*/  SHF.R.U64 R9, R56, 0x17, RZ ;  /* 0x0000001738097819 */ /* 0x000fc800000012ff */
[----:B------:R-:W-:Y:S02]  /*2790*/  LOP3.LUT P2, RZ, R9, 0x1, RZ, 0xc0, !PT ;  /* 0x0000000109ff7812 */ /* 0x000fe4000784c0ff */
[----:B------:R-:W-:Y:S01]  /*27a0*/  IADD3 R9, P3, PT, R7, UR7, RZ ;  /* 0x0000000707097c10 */ /* 0x000fe2000ff7e0ff */
[----:B------:R-:W-:-:S03]  /*27b0*/  UIMAD UR7, UR4, 0x28, URZ ;  /* 0x00000028040778a4 */ /* 0x000fc6000f8e02ff */
[----:B------:R-:W-:Y:S01]  /*27c0*/  IADD3.X R15, PT, PT, R8, UR12, RZ, P3, !PT ;  /* 0x0000000c080f7c10 */ /* 0x000fe20009ffe4ff */
[----:B0-----:R-:W-:Y:S01]  /*27d0*/  @P6 IMAD.MOV.U32 R10, RZ, RZ, R9 ;  /* 0x000000ffff0a6224 */ /* 0x001fe200078e0009 */
[----:B------:R-:W-:Y:S01]  /*27e0*/  PRMT R44, RZ, 0x7610, R44 ;  /* 0x00007610ff2c7816 */ /* 0x000fe2000000002c */
[----:B------:R-:W-:Y:S02]  /*27f0*/  USHF.R.S32.HI UR13, URZ, 0x1f, UR7 ;  /* 0x0000001fff0d7899 */ /* 0x000fe40008011407 */
[----:B------:R-:W-:Y:S01]  /*2800*/  @P6 IMAD.MOV.U32 R11, RZ, RZ, R15 ;  /* 0x000000ffff0b6224 */ /* 0x000fe200078e000f */
[----:B------:R0:W-:Y:S04]  /*2810*/  STL [R1+0x548], R73 ;  /* 0x0005484901007387 */ /* 0x0001e80000100800 */
[----:B------:R1:W-:Y:S04]  /*2820*/  STL [R1+0x544], R79 ;  /* 0x0005444f01007387 */ /* 0x0003e80000100800 */
[----:B------:R-:W-:Y:S01]  /*2830*/  STL [R1+0x550], R9 ;  /* 0x0005500901007387 */ /* 0x000fe20000100800 */
[----:B0-----:R-:W-:-:S03]  /*2840*/  IADD3 R73, P3, PT, R0, UR7, RZ ;  /* 0x0000000700497c10 */ /* 0x001fc6000ff7e0ff */
[----:B------:R0:W-:Y:S01]  /*2850*/  STL [R1+0x54c], R15 ;  /* 0x00054c0f01007387 */ /* 0x0001e20000100800 */
[----:B-1----:R-:W-:-:S03]  /*2860*/  IADD3.X R79, PT, PT, R2, UR13, RZ, P3, !PT ;  /* 0x0000000d024f7c10 */ /* 0x002fc60009ffe4ff */
[----:B------:R1:W2:Y:S01]  /*2870*/  @P6 LDG.E.U8 R44, desc[UR22][R10.64] ;  /* 0x000000160a2c6981 */ /* 0x0002a2000c1e1100 */
[----:B0-----:R-:W-:-:S03]  /*2880*/  IADD3 R15, P6, PT, R3, UR7, RZ ;  /* 0x00000007030f7c10 */ /* 0x001fc6000ffde0ff */
[----:B------:R-:W-:Y:S01]  /*2890*/  STL [R1+0x638], R73 ;  /* 0x0006384901007387 */ /* 0x000fe20000100800 */
[----:B------:R-:W-:-:S03]  /*28a0*/  PRMT R45, RZ, 0x7610, R45 ;  /* 0x00007610ff2d7816 */ /* 0x000fc6000000002d */
[----:B------:R-:W-:Y:S01]  /*28b0*/  STL [R1+0x640], R15 ;  /* 0x0006400f01007387 */ /* 0x000fe20000100800 */
[----:B-1----:R-:W-:Y:S02]  /*28c0*/  @P2 IMAD.MOV.U32 R10, RZ, RZ, R73 ;  /* 0x000000ffff0a2224 */ /* 0x002fe400078e0049 */
[----:B------:R-:W-:Y:S01]  /*28d0*/  @P2 IMAD.MOV.U32 R11, RZ, RZ, R79 ;  /* 0x000000ffff0b2224 */ /* 0x000fe200078e004f */
[----:B------:R-:W-:Y:S01]  /*28e0*/  STL [R1+0x634], R79 ;  /* 0x0006344f01007387 */ /* 0x000fe20000100800 */
[----:B------:R-:W-:-:S03]  /*28f0*/  PRMT R12, RZ, 0x7610, R12 ;  /* 0x00007610ff0c7816 */ /* 0x000fc6000000000c */
[----:B------:R0:W2:Y:S02]  /*2900*/  @P2 LDG.E.U8 R45, desc[UR22][R10.64] ;  /* 0x000000160a2d2981 */ /* 0x0000a4000c1e1100 */
[----:B0-----:R-:W-:Y:S02]  /*2910*/  @P2 IMAD.MOV.U32 R10, RZ, RZ, R15 ;  /* 0x000000ffff0a2224 */ /* 0x001fe400078e000f */
[----:B---3--:R0:W-:Y:S02]  /*2920*/  STL [R1+0xd8], R17 ;  /* 0x0000d81101007387 */ /* 0x0081e40000100800 */
[----:B0-----:R-:W-:-:S05]  /*2930*/  IADD3.X R17, PT, PT, R4, UR13, RZ, P6, !PT ;  /* 0x0000000d04117c10 */ /* 0x001fca000b7fe4ff */
[----:B------:R-:W-:-:S05]  /*2940*/  @P2 IMAD.MOV.U32 R11, RZ, RZ, R17 ;  /* 0x000000ffff0b2224 */ /* 0x000fca00078e0011 */
[----:B------:R0:W3:Y:S01]  /*2950*/  @P2 LDG.E.U8 R12, desc[UR22][R10.64] ;  /* 0x000000160a0c2981 */ /* 0x0000e2000c1e1100 */
[----:B------:R-:W-:-:S04]  /*2960*/  SHF.R.U64 R9, R56, 0xf, RZ ;  /* 0x0000000f38097819 */ /* 0x000fc800000012ff */
[----:B------:R-:W-:Y:S02]  /*2970*/  LOP3.LUT P3, RZ, R9, 0x1, RZ, 0xc0, !PT ;  /* 0x0000000109ff7812 */ /* 0x000fe4000786c0ff */
[----:B------:R-:W-:Y:S01]  /*2980*/  IADD3 R9, P6, PT, R5, UR7, RZ ;  /* 0x0000000705097c10 */ /* 0x000fe2000ffde0ff */
[----:B------:R1:W-:Y:S01]  /*2990*/  STL [R1+0x63c], R17 ;  /* 0x00063c1101007387 */ /* 0x0003e20000100800 */
[----:B------:R-:W-:-:S03]  /*29a0*/  UIMAD UR12, UR4, 0x30, URZ ;  /* 0x00000030040c78a4 */ /* 0x000fc6000f8e02ff */
[----:B------:R4:W-:Y:S01]  /*29b0*/  STL [R1+0x648], R9 ;  /* 0x0006480901007387 */ /* 0x0009e20000100800 */
[----:B------:R-:W-:Y:S02]  /*29c0*/  PRMT R49, RZ, 0x7610, R49 ;  /* 0x00007610ff317816 */ /* 0x000fe40000000031 */
[----:B-1----:R-:W-:Y:S01]  /*29d0*/  IADD3.X R17, PT, PT, R6, UR13, RZ, P6, !PT ;  /* 0x0000000d06117c10 */ /* 0x002fe2000b7fe4ff */
[----:B0-----:R-:W-:Y:S01]  /*29e0*/  @P2 IMAD.MOV.U32 R10, RZ, RZ, R9 ;  /* 0x000000ffff0a2224 */ /* 0x001fe200078e0009 */
[----:B------:R-:W-:-:S03]  /*29f0*/  USHF.R.S32.HI UR17, URZ, 0x1f, UR12 ;  /* 0x0000001fff117899 */ /* 0x000fc6000801140c */
[----:B------:R-:W-:Y:S01]  /*2a00*/  @P2 IMAD.MOV.U32 R11, RZ, RZ, R17 ;  /* 0x000000ffff0b2224 */ /* 0x000fe200078e0011 */
[----:B------:R-:W-:-:S04]  /*2a10*/  PRMT R48, RZ, 0x7610, R48 ;  /* 0x00007610ff307816 */ /* 0x000fc80000000030 */
[----:B------:R0:W2:Y:S01]  /*2a20*/  @P2 LDG.E.U8 R49, desc[UR22][R10.64] ;  /* 0x000000160a312981 */ /* 0x0000a2000c1e1100 */
[----:B------:R-:W-:Y:S02]  /*2a30*/  PRMT R39, RZ, 0x7610, R39 ;  /* 0x00007610ff277816 */ /* 0x000fe40000000027 */
[----:B----4-:R-:W-:Y:S02]  /*2a40*/  SHF.R.U64 R9, R56, 0x7, RZ ;  /* 0x0000000738097819 */ /* 0x010fe400000012ff */
[----:B------:R-:W-:Y:S02]  /*2a50*/  PRMT R51, RZ, 0x7610, R51 ;  /* 0x00007610ff337816 */ /* 0x000fe40000000033 */
[----:B------:R-:W-:Y:S02]  /*2a60*/  PRMT R50, RZ, 0x7610, R50 ;  /* 0x00007610ff327816 */ /* 0x000fe40000000032 */
[----:B------:R-:W-:Y:S02]  /*2a70*/  PRMT R38, RZ, 0x7610, R38 ;  /* 0x00007610ff267816 */ /* 0x000fe40000000026 */
[----:B------:R-:W-:-:S02]  /*2a80*/  PRMT R20, RZ, 0x7610, R20 ;  /* 0x00007610ff147816 */ /* 0x000fc40000000014 */
[----:B------:R-:W-:Y:S01]  /*2a90*/  PRMT R14, RZ, 0x7610, R14 ;  /* 0x00007610ff0e7816 */ /* 0x000fe2000000000e */
[----:B---3--:R1:W-:Y:S02]  /*2aa0*/  STL [R1+0xf4], R12 ;  /* 0x0000f40c01007387 */ /* 0x0083e40000100800 */
[----:B-1----:R-:W-:-:S04]  /*2ab0*/  IADD3 R12, P6, PT, R7, UR7, RZ ;  /* 0x00000007070c7c10 */ /* 0x002fc8000ffde0ff */
[----:B------:R-:W-:Y:S02]  /*2ac0*/  IADD3.X R15, PT, PT, R8, UR13, RZ, P6, !PT ;  /* 0x0000000d080f7c10 */ /* 0x000fe4000b7fe4ff */
[----:B------:R-:W-:Y:S01]  /*2ad0*/  IADD3 R73, P6, PT, R0, UR12, RZ ;  /* 0x0000000c00497c10 */ /* 0x000fe2000ffde0ff */
[----:B0-----:R-:W-:Y:S01]  /*2ae0*/  @P2 IMAD.MOV.U32 R10, RZ, RZ, R12 ;  /* 0x000000ffff0a2224 */ /* 0x001fe200078e000c */
[----:B------:R-:W-:Y:S01]  /*2af0*/  STL [R1+0x644], R17 ;  /* 0x0006441101007387 */ /* 0x000fe20000100800 */
[----:B------:R-:W-:Y:S01]  /*2b00*/  @P2 IMAD.MOV.U32 R11, RZ, RZ, R15 ;  /* 0x000000ffff0b2224 */ /* 0x000fe200078e000f */
[----:B------:R-:W-:Y:S02]  /*2b10*/  IADD3.X R79, PT, PT, R2, UR17, RZ, P6, !PT ;  /* 0x00000011024f7c10 */ /* 0x000fe4000b7fe4ff */
[----:B------:R0:W-:Y:S04]  /*2b20*/  STL [R1+0x650], R12 ;  /* 0x0006500c01007387 */ /* 0x0001e80000100800 */
[----:B------:R1:W3:Y:S01]  /*2b30*/  @P2 LDG.E.U8 R48, desc[UR22][R10.64] ;  /* 0x000000160a302981 */ /* 0x0002e2000c1e1100 */
[----:B0-----:R-:W-:-:S03]  /*2b40*/  IADD3 R12, P6, PT, R3, UR12, RZ ;  /* 0x0000000c030c7c10 */ /* 0x001fc6000ffde0ff */
[----:B------:R0:W-:Y:S01]  /*2b50*/  STL [R1+0x64c], R15 ;  /* 0x00064c0f01007387 */ /* 0x0001e20000100800 */
[----:B-1----:R-:W-:Y:S01]  /*2b60*/  @P3 IMAD.MOV.U32 R10, RZ, RZ, R73 ;  /* 0x000000ffff0a3224 */ /* 0x002fe200078e0049 */
[----:B------:R-:W-:Y:S01]  /*2b70*/  IADD3.X R17, PT, PT, R4, UR17, RZ, P6, !PT ;  /* 0x0000001104117c10 */ /* 0x000fe2000b7fe4ff */
[----:B------:R-:W-:Y:S01]  /*2b80*/  @P3 IMAD.MOV.U32 R11, RZ, RZ, R79 ;  /* 0x000000ffff0b3224 */ /* 0x000fe200078e004f */
[----:B------:R-:W-:Y:S01]  /*2b90*/  STL [R1+0x738], R73 ;  /* 0x0007384901007387 */ /* 0x000fe20000100800 */
[----:B------:R-:W-:Y:S02]  /*2ba0*/  LOP3.LUT P2, RZ, R9, 0x1, RZ, 0xc0, !PT ;  /* 0x0000000109ff7812 */ /* 0x000fe4000784c0ff */
[----:B0-----:R-:W-:Y:S01]  /*2bb0*/  IADD3 R15, P6, PT, R5, UR12, RZ ;  /* 0x0000000c050f7c10 */ /* 0x001fe2000ffde0ff */
[----:B------:R0:W4:Y:S03]  /*2bc0*/  @P3 LDG.E.U8 R39, desc[UR22][R10.64] ;  /* 0x000000160a273981 */ /* 0x000126000c1e1100 */
[----:B------:R-:W-:Y:S01]  /*2bd0*/  IADD3.X R9, PT, PT, R6, UR17, RZ, P6, !PT ;  /* 0x0000001106097c10 */ /* 0x000fe2000b7fe4ff */
[----:B------:R-:W-:Y:S04]  /*2be0*/  STL [R1+0x734], R79 ;  /* 0x0007344f01007387 */ /* 0x000fe80000100800 */
[----:B------:R1:W-:Y:S01]  /*2bf0*/  STL [R1+0x740], R12 ;  /* 0x0007400c01007387 */ /* 0x0003e20000100800 */
[----:B0-----:R-:W-:-:S02]  /*2c00*/  @P3 IMAD.MOV.U32 R10, RZ, RZ, R12 ;  /* 0x000000ffff0a3224 */ /* 0x001fc400078e000c */
[----:B------:R-:W-:Y:S01]  /*2c10*/  @P3 IMAD.MOV.U32 R11, RZ, RZ, R17 ;  /* 0x000000ffff0b3224 */ /* 0x000fe200078e0011 */
[----:B------:R-:W-:Y:S01]  /*2c20*/  STL [R1+0x73c], R17 ;  /* 0x00073c1101007387 */ /* 0x000fe20000100800 */
[----:B------:R-:W-:-:S03]  /*2c30*/  UIMAD UR7, UR4, 0x38, URZ ;  /* 0x00000038040778a4 */ /* 0x000fc6000f8e02ff */
[----:B------:R0:W2:Y:S01]  /*2c40*/  @P3 LDG.E.U8 R51, desc[UR22][R10.64] ;  /* 0x000000160a333981 */ /* 0x0000a2000c1e1100 */
[----:B-1----:R-:W-:-:S03]  /*2c50*/  IADD3 R12, P6, PT, R7, UR12, RZ ;  /* 0x0000000c070c7c10 */ /* 0x002fc6000ffde0ff */
[----:B------:R1:W-:Y:S01]  /*2c60*/  STL [R1+0x748], R15 ;  /* 0x0007480f01007387 */ /* 0x0003e20000100800 */
[----:B------:R-:W-:Y:S01]  /*2c70*/  USHF.R.S32.HI UR13, URZ, 0x1f, UR7 ;  /* 0x0000001fff0d7899 */ /* 0x000fe20008011407 */
[----:B0-----:R-:W-:Y:S02]  /*2c80*/  @P3 IMAD.MOV.U32 R10, RZ, RZ, R15 ;  /* 0x000000ffff0a3224 */ /* 0x001fe400078e000f */
[----:B------:R-:W-:Y:S01]  /*2c90*/  @P3 IMAD.MOV.U32 R11, RZ, RZ, R9 ;  /* 0x000000ffff0b3224 */ /* 0x000fe200078e0009 */
[----:B-1----:R-:W-:Y:S02]  /*2ca0*/  IADD3.X R15, PT, PT, R8, UR17, RZ, P6, !PT ;  /* 0x00000011080f7c10 */ /* 0x002fe4000b7fe4ff */
[----:B------:R-:W-:Y:S02]  /*2cb0*/  IADD3 R73, P6, PT, R0, UR7, RZ ;  /* 0x0000000700497c10 */ /* 0x000fe4000ffde0ff */
[----:B------:R0:W2:Y:S02]  /*2cc0*/  @P3 LDG.E.U8 R50, desc[UR22][R10.64] ;  /* 0x000000160a323981 */ /* 0x0000a4000c1e1100 */
[----:B------:R-:W-:-:S02]  /*2cd0*/  IADD3.X R79, PT, PT, R2, UR13, RZ, P6, !PT ;  /* 0x0000000d024f7c10 */ /* 0x000fc4000b7fe4ff */
[----:B------:R-:W-:Y:S01]  /*2ce0*/  STL [R1+0x744], R9 ;  /* 0x0007440901007387 */ /* 0x000fe20000100800 */
[----:B0-----:R-:W-:Y:S02]  /*2cf0*/  @P3 IMAD.MOV.U32 R10, RZ, RZ, R12 ;  /* 0x000000ffff0a3224 */ /* 0x001fe400078e000c */
[----:B------:R-:W-:Y:S01]  /*2d00*/  @P3 IMAD.MOV.U32 R11, RZ, RZ, R15 ;  /* 0x000000ffff0b3224 */ /* 0x000fe200078e000f */
[----:B------:R-:W-:Y:S04]  /*2d10*/  STL [R1+0x750], R12 ;  /* 0x0007500c01007387 */ /* 0x000fe80000100800 */
[----:B------:R0:W-:Y:S04]  /*2d20*/  STL [R1+0x74c], R15 ;  /* 0x00074c0f01007387 */ /* 0x0001e80000100800 */
[----:B------:R1:W2:Y:S01]  /*2d30*/  @P3 LDG.E.U8 R38, desc[UR22][R10.64] ;  /* 0x000000160a263981 */ /* 0x0002a2000c1e1100 */
[----:B0-----:R-:W-:Y:S01]  /*2d40*/  IADD3 R15, P3, PT, R3, UR7, RZ ;  /* 0x00000007030f7c10 */ /* 0x001fe2000ff7e0ff */
[----:B-1----:R-:W-:-:S03]  /*2d50*/  @P2 IMAD.MOV.U32 R10, RZ, RZ, R73 ;  /* 0x000000ffff0a2224 */ /* 0x002fc600078e0049 */
[----:B------:R-:W-:Y:S01]  /*2d60*/  IADD3.X R17, PT, PT, R4, UR13, RZ, P3, !PT ;  /* 0x0000000d04117c10 */ /* 0x000fe20009ffe4ff */
[----:B------:R-:W-:Y:S01]  /*2d70*/  @P2 IMAD.MOV.U32 R11, RZ, RZ, R79 ;  /* 0x000000ffff0b2224 */ /* 0x000fe200078e004f */
[----:B------:R-:W-:Y:S01]  /*2d80*/  STL [R1+0x838], R73 ;  /* 0x0008384901007387 */ /* 0x000fe20000100800 */
[----:B------:R-:W-:-:S03]  /*2d90*/  IADD3 R12, P3, PT, R5, UR7, RZ ;  /* 0x00000007050c7c10 */ /* 0x000fc6000ff7e0ff */
[----:B------:R0:W2:Y:S01]  /*2da0*/  @P2 LDG.E.U8 R20, desc[UR22][R10.64] ;  /* 0x000000160a142981 */ /* 0x0000a2000c1e1100 */
[----:B------:R-:W-:-:S03]  /*2db0*/  VIADD R9, R31, 0xfffffff6 ;  /* 0xfffffff61f097836 */ /* 0x000fc60000000000 */
[----:B------:R-:W-:Y:S01]  /*2dc0*/  STL [R1+0x840], R15 ;  /* 0x0008400f01007387 */ /* 0x000fe20000100800 */
[----:B0-----:R-:W-:Y:S02]  /*2dd0*/  @P2 IMAD.MOV.U32 R10, RZ, RZ, R15 ;  /* 0x000000ffff0a2224 */ /* 0x001fe400078e000f */
[----:B------:R-:W-:Y:S01]  /*2de0*/  @P2 IMAD.MOV.U32 R11, RZ, RZ, R17 ;  /* 0x000000ffff0b2224 */ /* 0x000fe200078e0011 */
[----:B------:R-:W-:Y:S04]  /*2df0*/  STL [R1+0x834], R79 ;  /* 0x0008344f01007387 */ /* 0x000fe80000100800 */
[----:B------:R0:W-:Y:S04]  /*2e00*/  STL [R1+0x83c], R17 ;  /* 0x00083c1101007387 */ /* 0x0001e80000100800 */
[----:B------:R1:W2:Y:S01]  /*2e10*/  @P2 LDG.E.U8 R14, desc[UR22][R10.64] ;  /* 0x000000160a0e2981 */ /* 0x0002a2000c1e1100 */
[----:B------:R-:W-:-:S02]  /*2e20*/  ISETP.GE.U32.AND P6, PT, R9, 0x7fffffb7, PT ;  /* 0x7fffffb70900780c */ /* 0x000fc40003fc6070 */
[----:B0-----:R-:W-:Y:S02]  /*2e30*/  IADD3.X R17, PT, PT, R6, UR13, RZ, P3, !PT ;  /* 0x0000000d06117c10 */ /* 0x001fe40009ffe4ff */
[----:B------:R-:W-:Y:S01]  /*2e40*/  PRMT R9, RZ, 0x7610, R9 ;  /* 0x00007610ff097816 */ /* 0x000fe20000000009 */
[----:B-1----:R-:W-:Y:S02]  /*2e50*/  @P2 IMAD.MOV.U32 R10, RZ, RZ, R12 ;  /* 0x000000ffff0a2224 */ /* 0x002fe400078e000c */
[----:B------:R-:W-:-:S05]  /*2e60*/  @P2 IMAD.MOV.U32 R11, RZ, RZ, R17 ;  /* 0x000000ffff0b2224 */ /* 0x000fca00078e0011 */
[----:B------:R0:W3:Y:S04]  /*2e70*/  @P2 LDG.E.U8 R9, desc[UR22][R10.64] ;  /* 0x000000160a092981 */ /* 0x0000e8000c1e1100 */
[----:B------:R-:W-:Y:S01]  /*2e80*/  STL [R1+0x848], R12 ;  /* 0x0008480c01007387 */ /* 0x000fe20000100800 */
[----:B------:R-:W-:Y:S01]  /*2e90*/  PRMT R13, RZ, 0x7610, R13 ;  /* 0x00007610ff0d7816 */ /* 0x000fe2000000000d */
[----:B------:R-:W-:Y:S01]  /*2ea0*/  USHF.R.S32.HI UR12, URZ, 0x1f, UR4 ;  /* 0x0000001fff0c7899 */ /* 0x000fe20008011404 */
[----:B------:R-:W-:Y:S01]  /*2eb0*/  PRMT R16, RZ, 0x7610, R16 ;  /* 0x00007610ff107816 */ /* 0x000fe20000000010 */
[----:B--2---:R1:W-:Y:S02]  /*2ec0*/  STL [R1+0xec], R14 ;  /* 0x0000ec0e01007387 */ /* 0x0043e40000100800 */
[----:B-1----:R-:W-:-:S04]  /*2ed0*/  IADD3 R14, P3, PT, R7, UR7, RZ ;  /* 0x00000007070e7c10 */ /* 0x002fc8000ff7e0ff */
[----:B------:R-:W-:Y:S01]  /*2ee0*/  IADD3.X R15, PT, PT, R8, UR13, RZ, P3, !PT ;  /* 0x0000000d080f7c10 */ /* 0x000fe20009ffe4ff */
[----:B------:R-:W-:Y:S01]  /*2ef0*/  STL [R1+0x844], R17 ;  /* 0x0008441101007387 */ /* 0x000fe20000100800 */
[----:B0-----:R-:W-:-:S03]  /*2f00*/  @P2 IMAD.MOV.U32 R10, RZ, RZ, R14 ;  /* 0x000000ffff0a2224 */ /* 0x001fc600078e000e */
[----:B------:R-:W-:Y:S01]  /*2f10*/  STL [R1+0x850], R14 ;  /* 0x0008500e01007387 */ /* 0x000fe20000100800 */
[----:B------:R-:W-:-:S03]  /*2f20*/  @P2 IMAD.MOV.U32 R11, RZ, RZ, R15 ;  /* 0x000000ffff0b2224 */ /* 0x000fc600078e000f */
[----:B---3--:R0:W-:Y:S04]  /*2f30*/  STL [R1+0xe8], R9 ;  /* 0x0000e80901007387 */ /* 0x0081e80000100800 */
[----:B------:R1:W2:Y:S01]  /*2f40*/  @P2 LDG.E.U8 R13, desc[UR22][R10.64] ;  /* 0x000000160a0d2981 */ /* 0x0002a2000c1e1100 */
[----:B0-----:R-:W-:-:S04]  /*2f50*/  IADD3 R9, P3, PT, R0, UR4, RZ ;  /* 0x0000000400097c10 */ /* 0x001fc8000ff7e0ff */
[----:B-1----:R-:W-:Y:S01]  /*2f60*/  IADD3.X R10, PT, PT, R2, UR12, RZ, P3, !PT ;  /* 0x0000000c020a7c10 */ /* 0x002fe20009ffe4ff */
[----:B------:R0:W-:Y:S01]  /*2f70*/  STL [R1+0x84c], R15 ;  /* 0x00084c0f01007387 */ /* 0x0001e20000100800 */
[----:B------:R-:W-:-:S03]  /*2f80*/  @!P5 IMAD.MOV.U32 R14, RZ, RZ, R9 ;  /* 0x000000ffff0ed224 */ /* 0x000fc600078e0009 */
[----:B0-----:R-:W-:-:S05]  /*2f90*/  @!P5 IMAD.MOV.U32 R15, RZ, RZ, R10 ;  /* 0x000000ffff0fd224 */ /* 0x001fca00078e000a */
[----:B------:R0:W3:Y:S01]  /*2fa0*/  @!P5 LDG.E.U8 R16, desc[UR22][R14.64] ;  /* 0x000000160e10d981 */ /* 0x0000e2000c1e1100 */
[----:B------:R-:W-:Y:S01]  /*2fb0*/  VIADD R12, R31, 0xfffffffd ;  /* 0xfffffffd1f0c7836 */ /* 0x000fe20000000000 */
[----:B------:R-:W-:-:S04]  /*2fc0*/  IADD3 R11, P3, PT, R3, UR4, RZ ;  /* 0x00000004030b7c10 */ /* 0x000fc8000ff7e0ff */
[----:B------:R-:W-:Y:S02]  /*2fd0*/  ISETP.GE.U32.AND P2, PT, R12, 0x7fffffbe, PT ;  /* 0x7fffffbe0c00780c */ /* 0x000fe40003f46070 */
[----:B------:R-:W-:Y:S02]  /*2fe0*/  IADD3.X R12, PT, PT, R4, UR12, RZ, P3, !PT ;  /* 0x0000000c040c7c10 */ /* 0x000fe40009ffe4ff */
[----:B------:R-:W-:-:S03]  /*2ff0*/  PRMT R19, RZ, 0x7610, R19 ;  /* 0x00007610ff137816 */ /* 0x000fc60000000013 */
[----:B------:R-:W-:Y:S01]  /*3000*/  @!P5 IMAD.MOV.U32 R17, RZ, RZ, R12 ;  /* 0x000000ffff11d224 */ /* 0x000fe200078e000c */
[----:B------:R-:W-:Y:S01]  /*3010*/  PRMT R18, RZ, 0x7610, R18 ;  /* 0x00007610ff127816 */ /* 0x000fe20000000012 */
[----:B--2---:R1:W-:Y:S04]  /*3020*/  STL [R1+0xe4], R13 ;  /* 0x0000e40d01007387 */ /* 0x0043e80000100800 */
[----:B------:R-:W-:Y:S04]  /*3030*/  STL [R1+0x968], R9 ;  /* 0x0009680901007387 */ /* 0x000fe80000100800 */
[----:B------:R-:W-:Y:S01]  /*3040*/  STL [R1+0x964], R10 ;  /* 0x0009640a01007387 */ /* 0x000fe20000100800 */
[----:B-1----:R-:W-:-:S03]  /*3050*/  IADD3 R13, P3, PT, R5, UR4, RZ ;  /* 0x00000004050d7c10 */ /* 0x002fc6000ff7e0ff */
[----:B------:R-:W-:Y:S01]  /*3060*/  STL [R1+0xf0], R20 ;  /* 0x0000f01401007387 */ /* 0x000fe20000100800 */
[----:B0-----:R-:W-:-:S03]  /*3070*/  IADD3.X R14, PT, PT, R6, UR12, RZ, P3, !PT ;  /* 0x0000000c060e7c10 */ /* 0x001fc60009ffe4ff */
[----:B---3--:R0:W-:Y:S02]  /*3080*/  STL [R1+0xe0], R16 ;  /* 0x0000e01001007387 */ /* 0x0081e40000100800 */
[----:B0-----:R-:W-:-:S05]  /*3090*/  @!P5 IMAD.MOV.U32 R16, RZ, RZ, R11 ;  /* 0x000000ffff10d224 */ /* 0x001fca00078e000b */
[----:B------:R0:W2:Y:S02]  /*30a0*/  @!P5 LDG.E.U8 R19, desc[UR22][R16.64] ;  /* 0x000000161013d981 */ /* 0x0000a4000c1e1100 */
[----:B0-----:R-:W-:Y:S02]  /*30b0*/  @!P5 IMAD.MOV.U32 R16, RZ, RZ, R13 ;  /* 0x000000ffff10d224 */ /* 0x001fe400078e000d */
[----:B------:R-:W-:-:S05]  /*30c0*/  @!P5 IMAD.MOV.U32 R17, RZ, RZ, R14 ;  /* 0x000000ffff11d224 */ /* 0x000fca00078e000e */
[----:B------:R0:W3:Y:S01]  /*30d0*/  @!P5 LDG.E.U8 R18, desc[UR22][R16.64] ;  /* 0x000000161012d981 */ /* 0x0000e2000c1e1100 */
[----:B------:R-:W-:-:S03]  /*30e0*/  IADD3 R15, P3, PT, R7, UR4, RZ ;  /* 0x00000004070f7c10 */ /* 0x000fc6000ff7e0ff */
[----:B------:R-:W-:Y:S04]  /*30f0*/  STL [R1+0x970], R11 ;  /* 0x0009700b01007387 */ /* 0x000fe80000100800 */
[----:B------:R-:W-:Y:S01]  /*3100*/  STL [R1+0x96c], R12 ;  /* 0x00096c0c01007387 */ /* 0x000fe20000100800 */
[----:B0-----:R-:W-:-:S03]  /*3110*/  IADD3.X R16, PT, PT, R8, UR12, RZ, P3, !PT ;  /* 0x0000000c08107c10 */ /* 0x001fc60009ffe4ff */
[----:B------:R-:W-:Y:S01]  /*3120*/  STL [R1+0x978], R13 ;  /* 0x0009780d01007387 */ /* 0x000fe20000100800 */
[----:B------:R-:W-:-:S03]  /*3130*/  PRMT R75, RZ, 0x7610, R75 ;  /* 0x00007610ff4b7816 */ /* 0x000fc6000000004b */
[----:B------:R-:W-:Y:S04]  /*3140*/  STL [R1+0x974], R14 ;  /* 0x0009740e01007387 */ /* 0x000fe80000100800 */
[----:B---3--:R0:W-:Y:S04]  /*3150*/  STL [R1+0xd4], R18 ;  /* 0x0000d41201007387 */ /* 0x0081e80000100800 */
[----:B--2---:R1:W-:Y:S01]  /*3160*/  STL [R1+0xdc], R19 ;  /* 0x0000dc1301007387 */ /* 0x0043e20000100800 */
[----:B0-----:R-:W-:Y:S02]  /*3170*/  @!P5 IMAD.MOV.U32 R18, RZ, RZ, R15 ;  /* 0x000000ffff12d224 */ /* 0x001fe400078e000f */
[----:B-1----:R-:W-:-:S05]  /*3180*/  @!P5 IMAD.MOV.U32 R19, RZ, RZ, R16 ;  /* 0x000000ffff13d224 */ /* 0x002fca00078e0010 */
[----:B------:R0:W2:Y:S01]  /*3190*/  @!P5 LDG.E.U8 R75, desc[UR22][R18.64] ;  /* 0x00000016124bd981 */ /* 0x0000a2000c1e1100 */
[----:B------:R-:W-:-:S03]  /*31a0*/  UIMAD UR7, UR4, 0x9, URZ ;  /* 0x00000009040778a4 */ /* 0x000fc6000f8e02ff */
[----:B------:R-:W-:Y:S03]  /*31b0*/  STL [R1+0x980], R15 ;  /* 0x0009800f01007387 */ /* 0x000fe60000100800 */
[----:B------:R-:W-:Y:S01]  /*31c0*/  IADD3 R73, P3, PT, R0, UR7, RZ ;  /* 0x0000000700497c10 */ /* 0x000fe2000ff7e0ff */
[----:B------:R-:W-:Y:S01]  /*31d0*/  USHF.R.S32.HI UR12, URZ, 0x1f, UR7 ;  /* 0x0000001fff0c7899 */ /* 0x000fe20008011407 */
[----:B------:R-:W-:Y:S04]  /*31e0*/  STL [R1+0x97c], R16 ;  /* 0x00097c1001007387 */ /* 0x000fe80000100800 */
[----:B------:R-:W-:Y:S01]  /*31f0*/  STL [R1+0x198], R73 ;  /* 0x0001984901007387 */ /* 0x000fe20000100800 */
[----:B------:R-:W-:Y:S01]  /*3200*/  PRMT R101, RZ, 0x7610, R101 ;  /* 0x00007610ff657816 */ /* 0x000fe20000000065 */
[----:B0-----:R-:W-:Y:S01]  /*3210*/  @!P6 IMAD.MOV.U32 R18, RZ, RZ, R73 ;  /* 0x000000ffff12e224 */ /* 0x001fe200078e0049 */
[----:B------:R-:W-:-:S02]  /*3220*/  IADD3.X R19, PT, PT, R2, UR12, RZ, P3, !PT ;  /* 0x0000000c02137c10 */ /* 0x000fc40009ffe4ff */
[----:B------:R-:W-:-:S03]  /*3230*/  PRMT R17, RZ, 0x7610, R17 ;  /* 0x00007610ff117816 */ /* 0x000fc60000000011 */
[----:B------:R0:W3:Y:S04]  /*3240*/  @!P6 LDG.E.U8 R101, desc[UR22][R18.64] ;  /* 0x000000161265e981 */ /* 0x0000e8000c1e1100 */
[----:B--2---:R1:W-:Y:S02]  /*3250*/  STL [R1+0xd0], R75 ;  /* 0x0000d04b01007387 */ /* 0x0043e40000100800 */
[----:B-1----:R-:W-:-:S04]  /*3260*/  IADD3 R75, P5, PT, R3, UR7, RZ ;  /* 0x00000007034b7c10 */ /* 0x002fc8000ffbe0ff */
[----:B------:R-:W-:Y:S01]  /*3270*/  IADD3.X R80, PT, PT, R4, UR12, RZ, P5, !PT ;  /* 0x0000000c04507c10 */ /* 0x000fe2000affe4ff */
[----:B------:R-:W-:Y:S01]  /*3280*/  STL [R1+0x1a0], R75 ;  /* 0x0001a04b01007387 */ /* 0x000fe20000100800 */
[----:B0-----:R-:W-:-:S03]  /*3290*/  @!P6 IMAD.MOV.U32 R18, RZ, RZ, R75 ;  /* 0x000000ffff12e224 */ /* 0x001fc600078e004b */
[----:B------:R0:W-:Y:S01]  /*32a0*/  STL [R1+0x194], R19 ;  /* 0x0001941301007387 */ /* 0x0001e20000100800 */
[----:B------:R-:W-:-:S03]  /*32b0*/  IADD3 R79, P5, PT, R5, UR7, RZ ;  /* 0x00000007054f7c10 */ /* 0x000fc6000ffbe0ff */
[----:B------:R-:W2:Y:S01]  /*32c0*/  LDL.LU R73, [R1+0xa34] ;  /* 0x000a340001497983 */ /* 0x000ea20000300800 */
[----:B0-----:R-:W-:-:S05]  /*32d0*/  @!P6 IMAD.MOV.U32 R19, RZ, RZ, R80 ;  /* 0x000000ffff13e224 */ /* 0x001fca00078e0050 */
[----:B------:R0:W2:Y:S01]  /*32e0*/  @!P6 LDG.E.U8 R17, desc[UR22][R18.64] ;  /* 0x000000161211e981 */ /* 0x0000a2000c1e1100 */
[----:B------:R-:W-:-:S03]  /*32f0*/  PRMT R78, RZ, 0x7610, R78 ;  /* 0x00007610ff4e7816 */ /* 0x000fc6000000004e */
[----:B------:R-:W-:Y:S04]  /*3300*/  STL [R1+0x19c], R80 ;  /* 0x00019c5001007387 */ /* 0x000fe80000100800 */
[----:B---3--:R1:W-:Y:S01]  /*3310*/  STL [R1+0xcc], R101 ;  /* 0x0000cc6501007387 */ /* 0x0083e20000100800 */
[----:B0-----:R-:W-:Y:S02]  /*3320*/  IADD3.X R19, PT, PT, R6, UR12, RZ, P5, !PT ;  /* 0x0000000c06137c10 */ /* 0x001fe4000affe4ff */
[----:B------:R-:W-:Y:S01]  /*3330*/  IADD3 R75, P5, PT, R7, UR7, RZ ;  /* 0x00000007074b7c10 */ /* 0x000fe2000ffbe0ff */
[----:B------:R-:W-:Y:S01]  /*3340*/  @!P6 IMAD.MOV.U32 R18, RZ, RZ, R79 ;  /* 0x000000ffff12e224 */ /* 0x000fe200078e004f */
[----:B-1----:R-:W3:Y:S04]  /*3350*/  LDL.LU R101, [R1+0xa30] ;  /* 0x000a300001657983 */ /* 0x002ee80000300800 */
[----:B------:R-:W3:Y:S04]  /*3360*/  LDL.LU R80, [R1+0xa2c] ;  /* 0x000a2c0001507983 */ /* 0x000ee80000300800 */
[----:B------:R0:W-:Y:S04]  /*3370*/  STL [R1+0x1a8], R79 ;  /* 0x0001a84f01007387 */ /* 0x0001e80000100800 */
[----:B------:R-:W-:Y:S04]  /*3380*/  STL [R1+0x1a4], R19 ;  /* 0x0001a41301007387 */ /* 0x000fe80000100800 */
[----:B------:R-:W-:Y:S01]  /*3390*/  STL [R1+0x1b0], R75 ;  /* 0x0001b04b01007387 */ /* 0x000fe20000100800 */
[----:B------:R-:W-:-:S03]  /*33a0*/  PRMT R74, RZ, 0x7610, R74 ;  /* 0x00007610ff4a7816 */ /* 0x000fc6000000004a */
[----:B------:R1:W3:Y:S02]  /*33b0*/  @!P6 LDG.E.U8 R78, desc[UR22][R18.64] ;  /* 0x00000016124ee981 */ /* 0x0002e4000c1e1100 */
[----:B-1----:R-:W-:Y:S02]  /*33c0*/  @!P6 IMAD.MOV.U32 R18, RZ, RZ, R75 ;  /* 0x000000ffff12e224 */ /* 0x002fe400078e004b */
[----:B--2---:R1:W-:Y:S01]  /*33d0*/  STL [R1+0xc8], R17 ;  /* 0x0000c81101007387 */ /* 0x0043e20000100800 */
[----:B------:R-:W-:Y:S01]  /*33e0*/  SHF.R.U32.HI R20, RZ, 0xe, R57 ;  /* 0x0000000eff147819 */ /* 0x000fe20000011639 */
[----:B------:R-:W-:Y:S02]  /*33f0*/  UIMAD UR7, UR4, 0x11, URZ ;  /* 0x00000011040778a4 */ /* 0x000fe4000f8e02ff */
[----:B0-----:R-:W2:Y:S01]  /*3400*/  LDL.LU R79, [R1+0xa28] ;  /* 0x000a2800014f7983 */ /* 0x001ea20000300800 */
[----:B-1----:R-:W-:-:S05]  /*3410*/  IADD3.X R17, PT, PT, R8, UR12, RZ, P5, !PT ;  /* 0x0000000c08117c10 */ /* 0x002fca000affe4ff */
[----:B------:R-:W-:-:S05]  /*3420*/  IMAD.MOV.U32 R19, RZ, RZ, R17 ;  /* 0x000000ffff137224 */ /* 0x000fca00078e0011 */
[----:B------:R0:W2:Y:S01]  /*3430*/  @!P6 LDG.E.U8 R74, desc[UR22][R18.64] ;  /* 0x00000016124ae981 */ /* 0x0000a2000c1e1100 */
[----:B------:R-:W-:Y:S01]  /*3440*/  LOP3.LUT P3, RZ, R20, 0x1, RZ, 0xc0, !PT ;  /* 0x0000000114ff7812 */ /* 0x000fe2000786c0ff */
[----:B------:R-:W-:Y:S02]  /*3450*/  USHF.R.S32.HI UR13, URZ, 0x1f, UR7 ;  /* 0x0000001fff0d7899 */ /* 0x000fe40008011407 */
[----:B---3--:R1:W-:Y:S04]  /*3460*/  STL [R1+0xbc], R78 ;  /* 0x0000bc4e01007387 */ /* 0x0083e80000100800 */
[----:B-1----:R-:W3:Y:S04]  /*3470*/  LDL.LU R78, [R1+0xa24] ;  /* 0x000a2400014e7983 */ /* 0x002ee80000300800 */
        /* <DEDUP_REMOVED lines=21> */
[----:B------:R-:W-:-:S04]  /*35d0*/  IADD3 R17, P6, PT, R5, UR7, RZ ;  /* 0x0000000705117c10 */ /* 0x000fc8000ffde0ff */
[----:B0-----:R-:W-:Y:S01]  /*35e0*/  IADD3.X R18, PT, PT, R6, UR13, RZ, P6, !PT ;  /* 0x0000000d06127c10 */ /* 0x001fe2000b7fe4ff */
[----:B------:R-:W-:-:S05]  /*35f0*/  IMAD.MOV.U32 R19, RZ, RZ, R17 ;  /* 0x000000ffff137224 */ /* 0x000fca00078e0011 */
[-C--:B------:R-:W-:Y:S02]  /*3600*/  @P3 LOP3.LUT R19, R19, R18.reuse, RZ, 0x3c, !PT ;  /* 0x0000001213133212 */ /* 0x080fe400078e3cff */
[----:B------:R-:W-:Y:S02]  /*3610*/  PRMT R41, RZ, 0x7610, R41 ;  /* 0x00007610ff297816 */ /* 0x000fe40000000029 */
[----:B------:R-:W-:Y:S01]  /*3620*/  PRMT R71, RZ, 0x7610, R71 ;  /* 0x00007610ff477816 */ /* 0x000fe20000000047 */
[----:B--2---:R0:W-:Y:S04]  /*3630*/  STL [R1+0xb4], R76 ;  /* 0x0000b44c01007387 */ /* 0x0041e80000100800 */
[----:B0-----:R-:W2:Y:S04]  /*3640*/  LDL.LU R76, [R1+0xa20] ;  /* 0x000a2000014c7983 */ /* 0x001ea80000300800 */
[----:B------:R0:W-:Y:S04]  /*3650*/  STL [R1+0x29c], R75 ;  /* 0x00029c4b01007387 */ /* 0x0001e80000100800 */
[----:B0-----:R-:W2:Y:S04]  /*3660*/  LDL.LU R75, [R1+0xa1c] ;  /* 0x000a1c00014b7983 */ /* 0x001ea80000300800 */
[----:B------:R-:W2:Y:S04]  /*3670*/  LDL.LU R74, [R1+0xa18] ;  /* 0x000a1800014a7983 */ /* 0x000ea80000300800 */
[----:B------:R-:W-:Y:S04]  /*3680*/  STL [R1+0x2a8], R17 ;  /* 0x0002a81101007387 */ /* 0x000fe80000100800 */
[----:B---3--:R-:W-:Y:S04]  /*3690*/  STL [R1+0xb0], R72 ;  /* 0x0000b04801007387 */ /* 0x008fe80000100800 */
[----:B------:R0:W-:Y:S02]  /*36a0*/  STL [R1+0x2a4], R18 ;  /* 0x0002a41201007387 */ /* 0x0001e40000100800 */
[----:B0-----:R-:W-:-:S04]  /*36b0*/  @P3 LOP3.LUT R18, R19, R18, RZ, 0x3c, !PT ;  /* 0x0000001213123212 */ /* 0x001fc800078e3cff */
[----:B------:R-:W-:Y:S02]  /*36c0*/  @P3 LOP3.LUT R19, R19, R18, RZ, 0x3c, !PT ;  /* 0x0000001213133212 */ /* 0x000fe400078e3cff */
[----:B------:R-:W-:-:S03]  /*36d0*/  IADD3 R72, P6, PT, R7, UR7, RZ ;  /* 0x0000000707487c10 */ /* 0x000fc6000ffde0ff */
[----:B------:R0:W3:Y:S01]  /*36e0*/  @P3 LDG.E.U8 R41, desc[UR22][R18.64] ;  /* 0x0000001612293981 */ /* 0x0000e2000c1e1100 */
[----:B------:R-:W-:-:S05]  /*36f0*/  IADD3.X R17, PT, PT, R8, UR13, RZ, P6, !PT ;  /* 0x0000000d08117c10 */ /* 0x000fca000b7fe4ff */
[----:B0-----:R-:W-:Y:S02]  /*3700*/  IMAD.MOV.U32 R19, RZ, RZ, R17 ;  /* 0x000000ffff137224 */ /* 0x001fe400078e0011 */
[----:B------:R-:W-:-:S05]  /*3710*/  @P3 IMAD.MOV.U32 R18, RZ, RZ, R72 ;  /* 0x000000ffff123224 */ /* 0x000fca00078e0048 */
[----:B------:R0:W2:Y:S01]  /*3720*/  @P3 LDG.E.U8 R71, desc[UR22][R18.64] ;  /* 0x0000001612473981 */ /* 0x0000a2000c1e1100 */
[----:B------:R-:W-:-:S03]  /*3730*/  UIMAD UR12, UR4, 0x19, URZ ;  /* 0x00000019040c78a4 */ /* 0x000fc6000f8e02ff */
[----:B------:R-:W-:Y:S01]  /*3740*/  STL [R1+0x2b0], R72 ;  /* 0x0002b04801007387 */ /* 0x000fe20000100800 */
[----:B------:R-:W-:-:S03]  /*3750*/  USHF.R.S32.HI UR17, URZ, 0x1f, UR12 ;  /* 0x0000001fff117899 */ /* 0x000fc6000801140c */
[----:B------:R-:W-:Y:S01]  /*3760*/  STL [R1+0x2ac], R17 ;  /* 0x0002ac1101007387 */ /* 0x000fe20000100800 */
[----:B------:R-:W-:Y:S02]  /*3770*/  PRMT R99, RZ, 0x7610, R99 ;  /* 0x00007610ff637816 */ /* 0x000fe40000000063 */
[----:B------:R-:W-:Y:S01]  /*3780*/  PRMT R70, RZ, 0x7610, R70 ;  /* 0x00007610ff467816 */ /* 0x000fe20000000046 */
[----:B---3--:R1:W-:Y:S02]  /*3790*/  STL [R1+0xac], R41 ;  /* 0x0000ac2901007387 */ /* 0x0083e40000100800 */
[----:B-1----:R-:W-:-:S04]  /*37a0*/  IADD3 R41, P6, PT, R0, UR12, RZ ;  /* 0x0000000c00297c10 */ /* 0x002fc8000ffde0ff */
[----:B0-----:R-:W-:Y:S01]  /*37b0*/  IADD3.X R18, PT, PT, R2, UR17, RZ, P6, !PT ;  /* 0x0000001102127c10 */ /* 0x001fe2000b7fe4ff */
[----:B------:R-:W-:Y:S01]  /*37c0*/  IMAD.MOV.U32 R19, RZ, RZ, R41 ;  /* 0x000000ffff137224 */ /* 0x000fe200078e0029 */
[----:B------:R-:W-:Y:S04]  /*37d0*/  STL [R1+0x458], R41 ;  /* 0x0004582901007387 */ /* 0x000fe80000100800 */
[-C--:B------:R-:W-:Y:S01]  /*37e0*/  @P5 LOP3.LUT R19, R19, R18.reuse, RZ, 0x3c, !PT ;  /* 0x0000001213135212 */ /* 0x080fe200078e3cff */
[----:B--2---:R-:W-:Y:S04]  /*37f0*/  STL [R1+0xa8], R71 ;  /* 0x0000a84701007387 */ /* 0x004fe80000100800 */
[----:B------:R0:W-:Y:S02]  /*3800*/  STL [R1+0x454], R18 ;  /* 0x0004541201007387 */ /* 0x0001e40000100800 */
[----:B0-----:R-:W-:-:S04]  /*3810*/  @P5 LOP3.LUT R18, R19, R18, RZ, 0x3c, !PT ;  /* 0x0000001213125212 */ /* 0x001fc800078e3cff */
[----:B------:R-:W-:-:S05]  /*3820*/  @P5 LOP3.LUT R19, R19, R18, RZ, 0x3c, !PT ;  /* 0x0000001213135212 */ /* 0x000fca00078e3cff */
[----:B------:R0:W2:Y:S01]  /*3830*/  @P5 LDG.E.U8 R99, desc[UR22][R18.64] ;  /* 0x0000001612635981 */ /* 0x0000a2000c1e1100 */
[----:B------:R-:W-:-:S04]  /*3840*/  IADD3 R71, P3, PT, R3, UR12, RZ ;  /* 0x0000000c03477c10 */ /* 0x000fc8000ff7e0ff */
[----:B------:R-:W-:Y:S01]  /*3850*/  IADD3.X R72, PT, PT, R4, UR17, RZ, P3, !PT ;  /* 0x0000001104487c10 */ /* 0x000fe20009ffe4ff */
[----:B0-----:R-:W-:-:S04]  /*3860*/  @P5 IMAD.MOV.U32 R18, RZ, RZ, R71 ;  /* 0x000000ffff125224 */ /* 0x001fc800078e0047 */
[----:B------:R-:W-:-:S05]  /*3870*/  @P5 IMAD.MOV.U32 R19, RZ, RZ, R72 ;  /* 0x000000ffff135224 */ /* 0x000fca00078e0048 */
[----:B------:R0:W3:Y:S01]  /*3880*/  @P5 LDG.E.U8 R70, desc[UR22][R18.64] ;  /* 0x0000001612465981 */ /* 0x0000e2000c1e1100 */
[----:B------:R-:W-:-:S03]  /*3890*/  IADD3 R41, P3, PT, R5, UR12, RZ ;  /* 0x0000000c05297c10 */ /* 0x000fc6000ff7e0ff */
[----:B------:R-:W-:Y:S01]  /*38a0*/  STL [R1+0x460], R71 ;  /* 0x0004604701007387 */ /* 0x000fe20000100800 */
[----:B------:R-:W-:-:S03]  /*38b0*/  SHF.R.U64 R17, R56, 0x1e, RZ ;  /* 0x0000001e38117819 */ /* 0x000fc600000012ff */
[----:B------:R1:W-:Y:S04]  /*38c0*/  STL [R1+0x45c], R72 ;  /* 0x00045c4801007387 */ /* 0x0003e80000100800 */
[----:B------:R-:W-:Y:S01]  /*38d0*/  STL [R1+0x468], R41 ;  /* 0x0004682901007387 */ /* 0x000fe20000100800 */
[----:B------:R-:W-:Y:S01]  /*38e0*/  LOP3.LUT P6, RZ, R17, 0x1, RZ, 0xc0, !PT ;  /* 0x0000000111ff7812 */ /* 0x000fe200078cc0ff */
[----:B0-----:R-:W-:Y:S01]  /*38f0*/  @P5 IMAD.MOV.U32 R18, RZ, RZ, R41 ;  /* 0x000000ffff125224 */ /* 0x001fe200078e0029 */
[----:B------:R-:W-:Y:S02]  /*3900*/  PRMT R17, RZ, 0x7610, R17 ;  /* 0x00007610ff117816 */ /* 0x000fe40000000011 */
[----:B------:R-:W-:Y:S01]  /*3910*/  PRMT R43, RZ, 0x7610, R43 ;  /* 0x00007610ff2b7816 */ /* 0x000fe2000000002b */
[----:B--2---:R0:W-:Y:S04]  /*3920*/  STL [R1+0xa4], R99 ;  /* 0x0000a46301007387 */ /* 0x0041e80000100800 */
[----:B-1----:R-:W2:Y:S04]  /*3930*/  LDL.LU R72, [R1+0xa14] ;  /* 0x000a140001487983 */ /* 0x002ea80000300800 */
[----:B------:R-:W2:Y:S01]  /*3940*/  LDL.LU R71, [R1+0xa10] ;  /* 0x000a100001477983 */ /* 0x000ea20000300800 */
[----:B0-----:R-:W-:-:S05]  /*3950*/  IADD3.X R99, PT, PT, R6, UR17, RZ, P3, !PT ;  /* 0x0000001106637c10 */ /* 0x001fca0009ffe4ff */
[----:B------:R-:W-:-:S05]  /*3960*/  IMAD.MOV.U32 R19, RZ, RZ, R99 ;  /* 0x000000ffff137224 */ /* 0x000fca00078e0063 */
[----:B------:R0:W2:Y:S04]  /*3970*/  @P5 LDG.E.U8 R17, desc[UR22][R18.64] ;  /* 0x0000001612115981 */ /* 0x0000a8000c1e1100 */
[----:B---3--:R1:W-:Y:S04]  /*3980*/  STL [R1+0xa0], R70 ;  /* 0x0000a04601007387 */ /* 0x0083e80000100800 */
[----:B-1----:R-:W3:Y:S04]  /*3990*/  LDL.LU R70, [R1+0xa0c] ;  /* 0x000a0c0001467983 */ /* 0x002ee80000300800 */
[----:B------:R1:W-:Y:S02]  /*39a0*/  STL [R1+0x464], R99 ;  /* 0x0004646301007387 */ /* 0x0003e40000100800 */
[----:B-1----:R-:W-:-:S04]  /*39b0*/  IADD3 R99, P3, PT, R7, UR12, RZ ;  /* 0x0000000c07637c10 */ /* 0x002fc8000ff7e0ff */
[----:B0-----:R-:W-:Y:S01]  /*39c0*/  IADD3.X R19, PT, PT, R8, UR17, RZ, P3, !PT ;  /* 0x0000001108137c10 */ /* 0x001fe20009ffe4ff */
[----:B------:R-:W-:-:S05]  /*39d0*/  @P5 IMAD.MOV.U32 R18, RZ, RZ, R99 ;  /* 0x000000ffff125224 */ /* 0x000fca00078e0063 */
[----:B------:R0:W3:Y:S01]  /*39e0*/  @P5 LDG.E.U8 R43, desc[UR22][R18.64] ;  /* 0x00000016122b5981 */ /* 0x0000e2000c1e1100 */
[----:B------:R-:W-:-:S04]  /*39f0*/  UIMAD UR7, UR4, 0x21, URZ ;  /* 0x00000021040778a4 */ /* 0x000fc8000f8e02ff */
[----:B------:R-:W-:Y:S02]  /*3a00*/  USHF.R.S32.HI UR12, URZ, 0x1f, UR7 ;  /* 0x0000001fff0c7899 */ /* 0x000fe40008011407 */
[----:B------:R-:W-:Y:S01]  /*3a10*/  IADD3 R41, P3, PT, R0, UR7, RZ ;  /* 0x0000000700297c10 */ /* 0x000fe2000ff7e0ff */
[----:B------:R-:W-:Y:S03]  /*3a20*/  STL [R1+0x470], R99 ;  /* 0x0004706301007387 */ /* 0x000fe60000100800 */
[----:B0-----:R-:W-:Y:S02]  /*3a30*/  IADD3.X R18, PT, PT, R2, UR12, RZ, P3, !PT ;  /* 0x0000000c02127c10 */ /* 0x001fe40009ffe4ff */
[----:B------:R-:W-:Y:S02]  /*3a40*/  PRMT R100, RZ, 0x7610, R100 ;  /* 0x00007610ff647816 */ /* 0x000fe40000000064 */
[----:B------:R-:W-:-:S02]  /*3a50*/  PRMT R35, RZ, 0x7610, R35 ;  /* 0x00007610ff237816 */ /* 0x000fc40000000023 */
[----:B------:R-:W-:Y:S01]  /*3a60*/  PRMT R42, RZ, 0x7610, R42 ;  /* 0x00007610ff2a7816 */ /* 0x000fe2000000002a */
[----:B--2---:R-:W-:Y:S04]  /*3a70*/  STL [R1+0x9c], R17 ;  /* 0x00009c1101007387 */ /* 0x004fe80000100800 */
[----:B------:R0:W-:Y:S04]  /*3a80*/  STL [R1+0x46c], R19 ;  /* 0x00046c1301007387 */ /* 0x0001e80000100800 */
[----:B------:R1:W-:Y:S01]  /*3a90*/  STL [R1+0x558], R41 ;  /* 0x0005582901007387 */ /* 0x0003e20000100800 */
[----:B0-----:R-:W-:Y:S01]  /*3aa0*/  IMAD.MOV.U32 R19, RZ, RZ, R41 ;  /* 0x000000ffff137224 */ /* 0x001fe200078e0029 */
[----:B-1----:R-:W-:-:S04]  /*3ab0*/  IADD3 R41, P5, PT, R3, UR7, RZ ;  /* 0x0000000703297c10 */ /* 0x002fc8000ffbe0ff */
[-C--:B------:R-:W-:Y:S01]  /*3ac0*/  @P6 LOP3.LUT R19, R19, R18.reuse, RZ, 0x3c, !PT ;  /* 0x0000001213136212 */ /* 0x080fe200078e3cff */
[----:B------:R-:W-:Y:S04]  /*3ad0*/  STL [R1+0x560], R41 ;  /* 0x0005602901007387 */ /* 0x000fe80000100800 */
[----:B------:R0:W-:Y:S01]  /*3ae0*/  STL [R1+0x554], R18 ;  /* 0x0005541201007387 */ /* 0x0001e20000100800 */
[----:B------:R-:W-:Y:S02]  /*3af0*/  IADD3.X R99, PT, PT, R4, UR12, RZ, P5, !PT ;  /* 0x0000000c04637c10 */ /* 0x000fe4000affe4ff */
[----:B0-----:R-:W-:-:S04]  /*3b00*/  @P6 LOP3.LUT R18, R19, R18, RZ, 0x3c, !PT ;  /* 0x0000001213126212 */ /* 0x001fc800078e3cff */
[----:B------:R-:W-:-:S05]  /*3b10*/  @P6 LOP3.LUT R19, R19, R18, RZ, 0x3c, !PT ;  /* 0x0000001213136212 */ /* 0x000fca00078e3cff */
[----:B------:R0:W2:Y:S04]  /*3b20*/  @P6 LDG.E.U8 R100, desc[UR22][R18.64] ;  /* 0x0000001612646981 */ /* 0x0000a8000c1e1100 */
[----:B---3--:R1:W-:Y:S01]  /*3b30*/  STL [R1+0x98], R43 ;  /* 0x0000982b01007387 */ /* 0x0083e20000100800 */
[----:B0-----:R-:W-:Y:S02]  /*3b40*/  @P6 IMAD.MOV.U32 R18, RZ, RZ, R41 ;  /* 0x000000ffff126224 */ /* 0x001fe400078e0029 */
[----:B------:R-:W-:Y:S01]  /*3b50*/  @P6 IMAD.MOV.U32 R19, RZ, RZ, R99 ;  /* 0x000000ffff136224 */ /* 0x000fe200078e0063 */
[----:B-1----:R-:W-:-:S04]  /*3b60*/  IADD3 R43, P5, PT, R5, UR7, RZ ;  /* 0x00000007052b7c10 */ /* 0x002fc8000ffbe0ff */
[----:B------:R0:W3:Y:S02]  /*3b70*/  @P6 LDG.E.U8 R35, desc[UR22][R18.64] ;  /* 0x0000001612236981 */ /* 0x0000e4000c1e1100 */
[----:B0-----:R-:W-:Y:S01]  /*3b80*/  IADD3.X R19, PT, PT, R6, UR12, RZ, P5, !PT ;  /* 0x0000000c06137c10 */ /* 0x001fe2000affe4ff */
[----:B------:R-:W-:-:S05]  /*3b90*/  @P6 IMAD.MOV.U32 R18, RZ, RZ, R43 ;  /* 0x000000ffff126224 */ /* 0x000fca00078e002b */
[----:B------:R0:W4:Y:S04]  /*3ba0*/  @P6 LDG.E.U8 R42, desc[UR22][R18.64] ;  /* 0x00000016122a6981 */ /* 0x000128000c1e1100 */
[----:B------:R-:W-:Y:S01]  /*3bb0*/  STL [R1+0x55c], R99 ;  /* 0x00055c6301007387 */ /* 0x000fe20000100800 */
[----:B------:R-:W-:-:S04]  /*3bc0*/  SHF.R.U64 R17, R56, 0x16, RZ ;  /* 0x0000001638117819 */ /* 0x000fc800000012ff */
[----:B------:R-:W-:Y:S02]  /*3bd0*/  LOP3.LUT P3, RZ, R17, 0x1, RZ, 0xc0, !PT ;  /* 0x0000000111ff7812 */ /* 0x000fe4000786c0ff */
[----:B------:R-:W-:Y:S02]  /*3be0*/  PRMT R17, RZ, 0x7610, R17 ;  /* 0x00007610ff117816 */ /* 0x000fe40000000011 */
[----:B------:R-:W-:Y:S02]  /*3bf0*/  PRMT R36, RZ, 0x7610, R36 ;  /* 0x00007610ff247816 */ /* 0x000fe40000000024 */
[----:B------:R-:W-:Y:S01]  /*3c00*/  PRMT R34, RZ, 0x7610, R34 ;  /* 0x00007610ff227816 */ /* 0x000fe20000000022 */
[----:B--2---:R1:W-:Y:S04]  /*3c10*/  STL [R1+0x94], R100 ;  /* 0x0000946401007387 */ /* 0x0043e80000100800 */
[----:B-1----:R-:W2:Y:S04]  /*3c20*/  LDL.LU R100, [R1+0xa08] ;  /* 0x000a080001647983 */ /* 0x002ea80000300800 */
[----:B------:R-:W2:Y:S04]  /*3c30*/  LDL.LU R99, [R1+0xa04] ;  /* 0x000a040001637983 */ /* 0x000ea80000300800 */
[----:B------:R-:W-:Y:S04]  /*3c40*/  STL [R1+0x568], R43 ;  /* 0x0005682b01007387 */ /* 0x000fe80000100800 */
[----:B---3--:R1:W-:Y:S02]  /*3c50*/  STL [R1+0x90], R35 ;  /* 0x0000902301007387 */ /* 0x0083e40000100800 */
[----:B-1----:R-:W-:Y:S01]  /*3c60*/  IADD3 R35, P5, PT, R7, UR7, RZ ;  /* 0x0000000707237c10 */ /* 0x002fe2000ffbe0ff */
[----:B------:R-:W-:-:S03]  /*3c70*/  UIMAD UR7, UR4, 0x29, URZ ;  /* 0x00000029040778a4 */ /* 0x000fc6000f8e02ff */
[----:B------:R-:W-:Y:S01]  /*3c80*/  IADD3.X R41, PT, PT, R8, UR12, RZ, P5, !PT ;  /* 0x0000000c08297c10 */ /* 0x000fe2000affe4ff */
[----:B------:R1:W-:Y:S01]  /*3c90*/  STL [R1+0x564], R19 ;  /* 0x0005641301007387 */ /* 0x0003e20000100800 */
[----:B------:R-:W-:-:S03]  /*3ca0*/  USHF.R.S32.HI UR13, URZ, 0x1f, UR7 ;  /* 0x0000001fff0d7899 */ /* 0x000fc60008011407 */
[----:B------:R-:W-:Y:S01]  /*3cb0*/  STL [R1+0x570], R35 ;  /* 0x0005702301007387 */ /* 0x000fe20000100800 */
[----:B0-----:R-:W-:-:S03]  /*3cc0*/  @P6 IMAD.MOV.U32 R18, RZ, RZ, R35 ;  /* 0x000000ffff126224 */ /* 0x001fc600078e0023 */
[----:B------:R-:W-:Y:S01]  /*3cd0*/  STL [R1+0x56c], R41 ;  /* 0x00056c2901007387 */ /* 0x000fe20000100800 */
[----:B-1----:R-:W-:-:S03]  /*3ce0*/  @P6 IMAD.MOV.U32 R19, RZ, RZ, R41 ;  /* 0x000000ffff136224 */ /* 0x002fc600078e0029 */
[----:B----4-:R0:W-:Y:S04]  /*3cf0*/  STL [R1+0x8c], R42 ;  /* 0x00008c2a01007387 */ /* 0x0101e80000100800 */
[----:B------:R1:W3:Y:S01]  /*3d00*/  @P6 LDG.E.U8 R17, desc[UR22][R18.64] ;  /* 0x0000001612116981 */ /* 0x0002e2000c1e1100 */
[----:B0-----:R-:W-:-:S04]  /*3d10*/  IADD3 R42, P5, PT, R0, UR7, RZ ;  /* 0x00000007002a7c10 */ /* 0x001fc8000ffbe0ff */
[----:B------:R-:W-:Y:S02]  /*3d20*/  IADD3.X R43, PT, PT, R2, UR13, RZ, P5, !PT ;  /* 0x0000000d022b7c10 */ /* 0x000fe4000affe4ff */
[----:B------:R-:W-:Y:S01]  /*3d30*/  IADD3 R35, P6, PT, R3, UR7, RZ ;  /* 0x0000000703237c10 */ /* 0x000fe2000ffde0ff */
[----:B-1----:R-:W-:Y:S02]  /*3d40*/  @P3 IMAD.MOV.U32 R18, RZ, RZ, R42 ;  /* 0x000000ffff123224 */ /* 0x002fe400078e002a */
[----:B------:R-:W-:Y:S01]  /*3d50*/  @P3 IMAD.MOV.U32 R19, RZ, RZ, R43 ;  /* 0x000000ffff133224 */ /* 0x000fe200078e002b */
[----:B------:R-:W-:-:S04]  /*3d60*/  IADD3.X R41, PT, PT, R4, UR13, RZ, P6, !PT ;  /* 0x0000000d04297c10 */ /* 0x000fc8000b7fe4ff */
[----:B------:R0:W4:Y:S02]  /*3d70*/  @P3 LDG.E.U8 R36, desc[UR22][R18.64] ;  /* 0x0000001612243981 */ /* 0x000124000c1e1100 */
[----:B0-----:R-:W-:Y:S02]  /*3d80*/  @P3 IMAD.MOV.U32 R18, RZ, RZ, R35 ;  /* 0x000000ffff123224 */ /* 0x001fe400078e0023 */
[----:B------:R-:W-:-:S05]  /*3d90*/  @P3 IMAD.MOV.U32 R19, RZ, RZ, R41 ;  /* 0x000000ffff133224 */ /* 0x000fca00078e0029 */
[----:B------:R-:W2:Y:S01]  /*3da0*/  @P3 LDG.E.U8 R34, desc[UR22][R18.64] ;  /* 0x0000001612223981 */ /* 0x000ea2000c1e1100 */
[----:B------:R-:W-:Y:S01]  /*3db0*/  UIMAD UR12, UR4, 0x31, URZ ;  /* 0x00000031040c78a4 */ /* 0x000fe2000f8e02ff */
[----:B------:R-:W-:-:S03]  /*3dc0*/  PRMT R27, RZ, 0x7610, R27 ;  /* 0x00007610ff1b7816 */ /* 0x000fc6000000001b */
[----:B------:R-:W-:Y:S01]  /*3dd0*/  USHF.R.S32.HI UR17, URZ, 0x1f, UR12 ;  /* 0x0000001fff117899 */ /* 0x000fe2000801140c */
[----:B------:R-:W-:Y:S02]  /*3de0*/  PRMT R33, RZ, 0x7610, R33 ;  /* 0x00007610ff217816 */ /* 0x000fe40000000021 */
[----:B------:R-:W-:Y:S01]  /*3df0*/  PRMT R26, RZ, 0x7610, R26 ;  /* 0x00007610ff1a7816 */ /* 0x000fe2000000001a */
[----:B---3--:R0:W-:Y:S04]  /*3e00*/  STL [R1+0x88], R17 ;  /* 0x0000881101007387 */ /* 0x0081e80000100800 */
[----:B------:R-:W-:Y:S04]  /*3e10*/  STL [R1+0x658], R42 ;  /* 0x0006582a01007387 */ /* 0x000fe80000100800 */
[----:B------:R-:W-:Y:S04]  /*3e20*/  STL [R1+0x660], R35 ;  /* 0x0006602301007387 */ /* 0x000fe80000100800 */
[----:B------:R-:W-:Y:S04]  /*3e30*/  STL [R1+0x654], R43 ;  /* 0x0006542b01007387 */ /* 0x000fe80000100800 */
[----:B------:R-:W-:Y:S04]  /*3e40*/  STL [R1+0x65c], R41 ;  /* 0x00065c2901007387 */ /* 0x000fe80000100800 */
[----:B----4-:R1:W-:Y:S01]  /*3e50*/  STL [R1+0x84], R36 ;  /* 0x0000842401007387 */ /* 0x0103e20000100800 */
[----:B0-----:R-:W-:-:S02]  /*3e60*/  SHF.R.U64 R17, R56, 0xe, RZ ;  /* 0x0000000e38117819 */ /* 0x001fc400000012ff */
[----:B-1----:R-:W-:-:S04]  /*3e70*/  IADD3 R36, P6, PT, R5, UR7, RZ ;  /* 0x0000000705247c10 */ /* 0x002fc8000ffde0ff */
[----:B------:R-:W-:Y:S01]  /*3e80*/  IADD3.X R41, PT, PT, R6, UR13, RZ, P6, !PT ;  /* 0x0000000d06297c10 */ /* 0x000fe2000b7fe4ff */
[----:B------:R-:W-:Y:S01]  /*3e90*/  STL [R1+0x668], R36 ;  /* 0x0006682401007387 */ /* 0x000fe20000100800 */
[----:B------:R-:W-:-:S03]  /*3ea0*/  LOP3.LUT P5, RZ, R17, 0x1, RZ, 0xc0, !PT ;  /* 0x0000000111ff7812 */ /* 0x000fc600078ac0ff */
[----:B--2---:R0:W-:Y:S01]  /*3eb0*/  STL [R1+0x80], R34 ;  /* 0x0000802201007387 */ /* 0x0041e20000100800 */
[----:B------:R-:W-:Y:S01]  /*3ec0*/  PRMT R17, RZ, 0x7610, R17 ;  /* 0x00007610ff117816 */ /* 0x000fe20000000011 */
[----:B------:R-:W-:Y:S02]  /*3ed0*/  @P3 IMAD.MOV.U32 R18, RZ, RZ, R36 ;  /* 0x000000ffff123224 */ /* 0x000fe400078e0024 */
[----:B------:R-:W-:Y:S01]  /*3ee0*/  @P3 IMAD.MOV.U32 R19, RZ, RZ, R41 ;  /* 0x000000ffff133224 */ /* 0x000fe200078e0029 */
[----:B0-----:R-:W-:-:S04]  /*3ef0*/  IADD3 R34, P6, PT, R7, UR7, RZ ;  /* 0x0000000707227c10 */ /* 0x001fc8000ffde0ff */
[----:B------:R0:W2:Y:S01]  /*3f00*/  @P3 LDG.E.U8 R17, desc[UR22][R18.64] ;  /* 0x0000001612113981 */ /* 0x0000a2000c1e1100 */
[----:B------:R-:W-:Y:S02]  /*3f10*/  IADD3.X R35, PT, PT, R8, UR13, RZ, P6, !PT ;  /* 0x0000000d08237c10 */ /* 0x000fe4000b7fe4ff */
[----:B------:R-:W-:Y:S01]  /*3f20*/  IADD3 R36, P6, PT, R0, UR12, RZ ;  /* 0x0000000c00247c10 */ /* 0x000fe2000ffde0ff */
[----:B------:R1:W-:Y:S01]  /*3f30*/  STL [R1+0x664], R41 ;  /* 0x0006642901007387 */ /* 0x0003e20000100800 */
[----:B0-----:R-:W-:Y:S02]  /*3f40*/  @P3 IMAD.MOV.U32 R18, RZ, RZ, R34 ;  /* 0x000000ffff123224 */ /* 0x001fe400078e0022 */
[----:B------:R-:W-:Y:S01]  /*3f50*/  @P3 IMAD.MOV.U32 R19, RZ, RZ, R35 ;  /* 0x000000ffff133224 */ /* 0x000fe200078e0023 */
[----:B------:R0:W-:Y:S01]  /*3f60*/  STL [R1+0x670], R34 ;  /* 0x0006702201007387 */ /* 0x0001e20000100800 */
[----:B-1----:R-:W-:-:S03]  /*3f70*/  IADD3.X R41, PT, PT, R2, UR17, RZ, P6, !PT ;  /* 0x0000001102297c10 */ /* 0x002fc6000b7fe4ff */
[----:B------:R1:W3:Y:S01]  /*3f80*/  @P3 LDG.E.U8 R27, desc[UR22][R18.64] ;  /* 0x00000016121b3981 */ /* 0x0002e2000c1e1100 */
[----:B0-----:R-:W-:-:S03]  /*3f90*/  IADD3 R34, P3, PT, R3, UR12, RZ ;  /* 0x0000000c03227c10 */ /* 0x001fc6000ff7e0ff */
[----:B------:R0:W-:Y:S01]  /*3fa0*/  STL [R1+0x66c], R35 ;  /* 0x00066c2301007387 */ /* 0x0001e20000100800 */
[----:B-1----:R-:W-:Y:S02]  /*3fb0*/  @P5 IMAD.MOV.U32 R18, RZ, RZ, R36 ;  /* 0x000000ffff125224 */ /* 0x002fe400078e0024 */
[----:B------:R-:W-:Y:S01]  /*3fc0*/  @P5 IMAD.MOV.U32 R19, RZ, RZ, R41 ;  /* 0x000000ffff135224 */ /* 0x000fe200078e0029 */
[----:B0-----:R-:W-:-:S04]  /*3fd0*/  IADD3.X R35, PT, PT, R4, UR17, RZ, P3, !PT ;  /* 0x0000001104237c10 */ /* 0x001fc80009ffe4ff */
[----:B------:R0:W4:Y:S02]  /*3fe0*/  @P5 LDG.E.U8 R33, desc[UR22][R18.64] ;  /* 0x0000001612215981 */ /* 0x000124000c1e1100 */
[----:B0-----:R-:W-:Y:S02]  /*3ff0*/  @P5 IMAD.MOV.U32 R18, RZ, RZ, R34 ;  /* 0x000000ffff125224 */ /* 0x001fe400078e0022 */
[----:B------:R-:W-:-:S05]  /*4000*/  @P5 IMAD.MOV.U32 R19, RZ, RZ, R35 ;  /* 0x000000ffff135224 */ /* 0x000fca00078e0023 */
[----:B------:R0:W4:Y:S01]  /*4010*/  @P5 LDG.E.U8 R26, desc[UR22][R18.64] ;  /* 0x00000016121a5981 */ /* 0x000122000c1e1100 */
[----:B------:R-:W-:-:S03]  /*4020*/  PRMT R23, RZ, 0x7610, R23 ;  /* 0x00007610ff177816 */ /* 0x000fc60000000017 */
[----:B--2---:R1:W-:Y:S04]  /*4030*/  STL [R1+0x7c], R17 ;  /* 0x00007c1101007387 */ /* 0x0043e80000100800 */
[----:B------:R-:W-:Y:S04]  /*4040*/  STL [R1+0x758], R36 ;  /* 0x0007582401007387 */ /* 0x000fe80000100800 */
[----:B------:R-:W-:Y:S04]  /*4050*/  STL [R1+0x754], R41 ;  /* 0x0007542901007387 */ /* 0x000fe80000100800 */
[----:B------:R-:W-:Y:S04]  /*4060*/  STL [R1+0x760], R34 ;  /* 0x0007602201007387 */ /* 0x000fe80000100800 */
[----:B---3--:R2:W-:Y:S01]  /*4070*/  STL [R1+0x78], R27 ;  /* 0x0000781b01007387 */ /* 0x0085e20000100800 */
[----:B-1----:R-:W-:-:S03]  /*4080*/  SHF.R.U64 R17, R56, 0x6, RZ ;  /* 0x0000000638117819 */ /* 0x002fc600000012ff */
[----:B------:R-:W-:Y:S01]  /*4090*/  STL [R1+0x75c], R35 ;  /* 0x00075c2301007387 */ /* 0x000fe20000100800 */
[----:B--2---:R-:W-:-:S05]  /*40a0*/  IADD3 R27, P3, PT, R5, UR12, RZ ;  /* 0x0000000c051b7c10 */ /* 0x004fca000ff7e0ff */
[----:B------:R-:W-:Y:S04]  /*40b0*/  STL [R1+0x768], R27 ;  /* 0x0007681b01007387 */ /* 0x000fe80000100800 */
[----:B----4-:R1:W-:Y:S01]  /*40c0*/  STL [R1+0x74], R33 ;  /* 0x0000742101007387 */ /* 0x0103e20000100800 */
[----:B------:R-:W-:Y:S01]  /*40d0*/  LOP3.LUT P6, RZ, R17, 0x1, RZ, 0xc0, !PT ;  /* 0x0000000111ff7812 */ /* 0x000fe200078cc0ff */
[----:B0-----:R-:W-:Y:S01]  /*40e0*/  @P5 IMAD.MOV.U32 R18, RZ, RZ, R27 ;  /* 0x000000ffff125224 */ /* 0x001fe200078e001b */
[----:B------:R-:W-:Y:S02]  /*40f0*/  PRMT R17, RZ, 0x7610, R17 ;  /* 0x00007610ff117816 */ /* 0x000fe40000000011 */
[----:B-1----:R-:W-:Y:S01]  /*4100*/  IADD3.X R33, PT, PT, R6, UR17, RZ, P3, !PT ;  /* 0x0000001106217c10 */ /* 0x002fe20009ffe4ff */
[----:B------:R0:W-:Y:S04]  /*4110*/  STL [R1+0x50], R26 ;  /* 0x0000501a01007387 */ /* 0x0001e80000100800 */
[----:B------:R-:W-:-:S05]  /*4120*/  @P5 IMAD.MOV.U32 R19, RZ, RZ, R33 ;  /* 0x000000ffff135224 */ /* 0x000fca00078e0021 */
[----:B------:R1:W2:Y:S01]  /*4130*/  @P5 LDG.E.U8 R17, desc[UR22][R18.64] ;  /* 0x0000001612115981 */ /* 0x0002a2000c1e1100 */
[----:B0-----:R-:W-:-:S04]  /*4140*/  IADD3 R26, P3, PT, R7, UR12, RZ ;  /* 0x0000000c071a7c10 */ /* 0x001fc8000ff7e0ff */
[----:B------:R-:W-:Y:S01]  /*4150*/  IADD3.X R27, PT, PT, R8, UR17, RZ, P3, !PT ;  /* 0x00000011081b7c10 */ /* 0x000fe20009ffe4ff */
[----:B-1----:R-:W-:-:S04]  /*4160*/  @P5 IMAD.MOV.U32 R18, RZ, RZ, R26 ;  /* 0x000000ffff125224 */ /* 0x002fc800078e001a */
[----:B------:R-:W-:-:S05]  /*4170*/  @P5 IMAD.MOV.U32 R19, RZ, RZ, R27 ;  /* 0x000000ffff135224 */ /* 0x000fca00078e001b */
[----:B------:R0:W3:Y:S01]  /*4180*/  @P5 LDG.E.U8 R23, desc[UR22][R18.64] ;  /* 0x0000001612175981 */ /* 0x0000e2000c1e1100 */
[----:B------:R-:W-:-:S03]  /*4190*/  UIMAD UR7, UR4, 0x39, URZ ;  /* 0x00000039040778a4 */ /* 0x000fc6000f8e02ff */
[----:B------:R1:W-:Y:S01]  /*41a0*/  STL [R1+0x764], R33 ;  /* 0x0007642101007387 */ /* 0x0003e20000100800 */
[----:B------:R-:W-:-:S03]  /*41b0*/  USHF.R.S32.HI UR12, URZ, 0x1f, UR7 ;  /* 0x0000001fff0c7899 */ /* 0x000fc60008011407 */
[----:B------:R-:W-:Y:S01]  /*41c0*/  STL [R1+0x770], R26 ;  /* 0x0007701a01007387 */ /* 0x000fe20000100800 */
[----:B-1----:R-:W-:-:S04]  /*41d0*/  IADD3 R33, P3, PT, R0, UR7, RZ ;  /* 0x0000000700217c10 */ /* 0x002fc8000ff7e0ff */
[----:B------:R-:W-:Y:S01]  /*41e0*/  IADD3.X R34, PT, PT, R2, UR12, RZ, P3, !PT ;  /* 0x0000000c02227c10 */ /* 0x000fe20009ffe4ff */
[----:B0-----:R-:W-:Y:S01]  /*41f0*/  @P6 IMAD.MOV.U32 R18, RZ, RZ, R33 ;  /* 0x000000ffff126224 */ /* 0x001fe200078e0021 */
[----:B------:R-:W-:-:S03]  /*4200*/  PRMT R30, RZ, 0x7610, R30 ;  /* 0x00007610ff1e7816 */ /* 0x000fc6000000001e */
[----:B------:R-:W-:Y:S01]  /*4210*/  @P6 IMAD.MOV.U32 R19, RZ, RZ, R34 ;  /* 0x000000ffff136224 */ /* 0x000fe200078e0022 */
[----:B------:R-:W-:-:S04]  /*4220*/  PRMT R22, RZ, 0x7610, R22 ;  /* 0x00007610ff167816 */ /* 0x000fc80000000016 */
[----:B------:R0:W4:Y:S04]  /*4230*/  @P6 LDG.E.U8 R30, desc[UR22][R18.64] ;  /* 0x00000016121e6981 */ /* 0x000128000c1e1100 */
[----:B--2---:R-:W-:Y:S04]  /*4240*/  STL [R1+0x4c], R17 ;  /* 0x00004c1101007387 */ /* 0x004fe80000100800 */
[----:B------:R-:W-:Y:S04]  /*4250*/  STL [R1+0x76c], R27 ;  /* 0x00076c1b01007387 */ /* 0x000fe80000100800 */
[----:B---3--:R1:W-:Y:S02]  /*4260*/  STL [R1+0x48], R23 ;  /* 0x0000481701007387 */ /* 0x0083e40000100800 */
[----:B-1----:R-:W-:-:S04]  /*4270*/  IADD3 R23, P5, PT, R3, UR7, RZ ;  /* 0x0000000703177c10 */ /* 0x002fc8000ffbe0ff */
[----:B------:R-:W-:Y:S01]  /*4280*/  IADD3.X R27, PT, PT, R4, UR12, RZ, P5, !PT ;  /* 0x0000000c041b7c10 */ /* 0x000fe2000affe4ff */
[----:B0-----:R-:W-:-:S04]  /*4290*/  @P6 IMAD.MOV.U32 R18, RZ, RZ, R23 ;  /* 0x000000ffff126224 */ /* 0x001fc800078e0017 */
[----:B------:R-:W-:-:S05]  /*42a0*/  @P6 IMAD.MOV.U32 R19, RZ, RZ, R27 ;  /* 0x000000ffff136224 */ /* 0x000fca00078e001b */
[----:B------:R0:W2:Y:S01]  /*42b0*/  @P6 LDG.E.U8 R22, desc[UR22][R18.64] ;  /* 0x0000001612166981 */ /* 0x0000a2000c1e1100 */
[----:B------:R-:W-:Y:S01]  /*42c0*/  IADD3 R26, P5, PT, R5, UR7, RZ ;  /* 0x00000007051a7c10 */ /* 0x000fe2000ffbe0ff */
[----:B------:R-:W-:Y:S02]  /*42d0*/  VIADD R17, R31, 0xfffffff5 ;  /* 0xfffffff51f117836 */ /* 0x000fe40000000000 */
[----:B------:R-:W-:Y:S04]  /*42e0*/  STL [R1+0x858], R33 ;  /* 0x0008582101007387 */ /* 0x000fe80000100800 */
[----:B------:R-:W-:Y:S04]  /*42f0*/  STL [R1+0x860], R23 ;  /* 0x0008601701007387 */ /* 0x000fe80000100800 */
[----:B------:R-:W-:Y:S04]  /*4300*/  STL [R1+0x854], R34 ;  /* 0x0008542201007387 */ /* 0x000fe80000100800 */
[----:B------:R1:W-:Y:S01]  /*4310*/  STL [R1+0x85c], R27 ;  /* 0x00085c1b01007387 */ /* 0x0003e20000100800 */
[----:B------:R-:W-:-:S03]  /*4320*/  ISETP.GE.U32.AND P3, PT, R17, 0x7fffffb6, PT ;  /* 0x7fffffb61100780c */ /* 0x000fc60003f66070 */
[----:B------:R-:W-:Y:S01]  /*4330*/  STL [R1+0x868], R26 ;  /* 0x0008681a01007387 */ /* 0x000fe20000100800 */
[----:B------:R-:W-:Y:S02]  /*4340*/  PRMT R17, RZ, 0x7610, R17 ;  /* 0x00007610ff117816 */ /* 0x000fe40000000011 */
[----:B-1----:R-:W-:Y:S01]  /*4350*/  IADD3.X R27, PT, PT, R6, UR12, RZ, P5, !PT ;  /* 0x0000000c061b7c10 */ /* 0x002fe2000affe4ff */
[----:B0-----:R-:W-:-:S04]  /*4360*/  @P6 IMAD.MOV.U32 R18, RZ, RZ, R26 ;  /* 0x000000ffff126224 */ /* 0x001fc800078e001a */
[----:B------:R-:W-:Y:S01]  /*4370*/  @P6 IMAD.MOV.U32 R19, RZ, RZ, R27 ;  /* 0x000000ffff136224 */ /* 0x000fe200078e001b */
[----:B------:R-:W-:-:S04]  /*4380*/  PRMT R20, RZ, 0x7610, R20 ;  /* 0x00007610ff147816 */ /* 0x000fc80000000014 */
[----:B------:R0:W3:Y:S04]  /*4390*/  @P6 LDG.E.U8 R17, desc[UR22][R18.64] ;  /* 0x0000001612116981 */ /* 0x0000e8000c1e1100 */
[----:B--2---:R1:W-:Y:S02]  /*43a0*/  STL [R1+0x40], R22 ;  /* 0x0000401601007387 */ /* 0x0043e40000100800 */
[----:B-1----:R-:W-:-:S04]  /*43b0*/  IADD3 R22, P5, PT, R7, UR7, RZ ;  /* 0x0000000707167c10 */ /* 0x002fc8000ffbe0ff */
[----:B------:R-:W-:Y:S01]  /*43c0*/  IADD3.X R23, PT, PT, R8, UR12, RZ, P5, !PT ;  /* 0x0000000c08177c10 */ /* 0x000fe2000affe4ff */
[----:B0-----:R-:W-:-:S04]  /*43d0*/  @P6 IMAD.MOV.U32 R18, RZ, RZ, R22 ;  /* 0x000000ffff126224 */ /* 0x001fc800078e0016 */
[----:B------:R-:W-:-:S05]  /*43e0*/  @P6 IMAD.MOV.U32 R19, RZ, RZ, R23 ;  /* 0x000000ffff136224 */ /* 0x000fca00078e0017 */
[----:B------:R0:W2:Y:S01]  /*43f0*/  @P6 LDG.E.U8 R20, desc[UR22][R18.64] ;  /* 0x0000001612146981 */ /* 0x0000a2000c1e1100 */
[----:B------:R-:W-:-:S03]  /*4400*/  USHF.L.U32 UR7, UR4, 0x1, URZ ;  /* 0x0000000104077899 */ /* 0x000fc600080006ff */
[----:B------:R-:W-:Y:S01]  /*4410*/  STL [R1+0x864], R27 ;  /* 0x0008641b01007387 */ /* 0x000fe20000100800 */
[----:B------:R-:W-:-:S03]  /*4420*/  USHF.R.S32.HI UR13, URZ, 0x1f, UR7 ;  /* 0x0000001fff0d7899 */ /* 0x000fc60008011407 */
[----:B------:R-:W-:Y:S04]  /*4430*/  STL [R1+0x870], R22 ;  /* 0x0008701601007387 */ /* 0x000fe80000100800 */
[----:B------:R-:W-:Y:S04]  /*4440*/  STL [R1+0x86c], R23 ;  /* 0x00086c1701007387 */ /* 0x000fe80000100800 */
[----:B---3--:R1:W-:Y:S01]  /*4450*/  STL [R1+0x3c], R17 ;  /* 0x00003c1101007387 */ /* 0x0083e20000100800 */
[----:B------:R-:W-:Y:S02]  /*4460*/  PRMT R21, RZ, 0x7610, R21 ;  /* 0x00007610ff157816 */ /* 0x000fe40000000015 */
[----:B-1----:R-:W-:-:S04]  /*4470*/  IADD3 R17, P5, PT, R0, UR7, RZ ;  /* 0x0000000700117c10 */ /* 0x002fc8000ffbe0ff */
[----:B0-----:R-:W-:Y:S01]  /*4480*/  IADD3.X R19, PT, PT, R2, UR13, RZ, P5, !PT ;  /* 0x0000000d02137c10 */ /* 0x001fe2000affe4ff */
[----:B------:R-:W-:Y:S01]  /*4490*/  @!P2 IMAD.MOV.U32 R22, RZ, RZ, R17 ;  /* 0x000000ffff16a224 */ /* 0x000fe200078e0011 */
[----:B------:R-:W-:-:S03]  /*44a0*/  IADD3 R18, P6, PT, R3, UR7, RZ ;  /* 0x0000000703127c10 */ /* 0x000fc6000ffde0ff */
[----:B------:R-:W-:Y:S01]  /*44b0*/  @!P2 IMAD.MOV.U32 R23, RZ, RZ, R19 ;  /* 0x000000ffff17a224 */ /* 0x000fe200078e0013 */
[----:B------:R-:W-:-:S04]  /*44c0*/  PRMT R24, RZ, 0x7610, R24 ;  /* 0x00007610ff187816 */ /* 0x000fc80000000018 */
[----:B------:R0:W3:Y:S02]  /*44d0*/  @!P2 LDG.E.U8 R21, desc[UR22][R22.64] ;  /* 0x000000161615a981 */ /* 0x0000e4000c1e1100 */
[----:B0-----:R-:W-:Y:S02]  /*44e0*/  @!P2 IMAD.MOV.U32 R22, RZ, RZ, R18 ;  /* 0x000000ffff16a224 */ /* 0x001fe400078e0012 */
[----:B--2---:R0:W-:Y:S02]  /*44f0*/  STL [R1+0x38], R20 ;  /* 0x0000381401007387 */ /* 0x0041e40000100800 */
[----:B0-----:R-:W-:-:S05]  /*4500*/  VIADD R20, R31, 0xfffffffc ;  /* 0xfffffffc1f147836 */ /* 0x001fca0000000000 */
[----:B------:R-:W-:Y:S02]  /*4510*/  ISETP.GE.U32.AND P5, PT, R20, 0x7fffffbd, PT ;  /* 0x7fffffbd1400780c */ /* 0x000fe40003fa6070 */
[----:B------:R-:W-:-:S05]  /*4520*/  IADD3.X R20, PT, PT, R4, UR13, RZ, P6, !PT ;  /* 0x0000000d04147c10 */ /* 0x000fca000b7fe4ff */
[----:B------:R-:W-:-:S05]  /*4530*/  @!P2 IMAD.MOV.U32 R23, RZ, RZ, R20 ;  /* 0x000000ffff17a224 */ /* 0x000fca00078e0014 */
[----:B------:R0:W2:Y:S04]  /*4540*/  @!P2 LDG.E.U8 R24, desc[UR22][R22.64] ;  /* 0x000000161618a981 */ /* 0x0000a8000c1e1100 */
[----:B------:R-:W-:Y:S04]  /*4550*/  STL [R1+0x988], R17 ;  /* 0x0009881101007387 */ /* 0x000fe80000100800 */
[----:B------:R-:W-:Y:S04]  /*4560*/  STL [R1+0x984], R19 ;  /* 0x0009841301007387 */ /* 0x000fe80000100800 */
[----:B----4-:R-:W-:Y:S04]  /*4570*/  STL [R1+0x44], R30 ;  /* 0x0000441e01007387 */ /* 0x010fe80000100800 */
[----:B---3--:R1:W-:Y:S01]  /*4580*/  STL [R1+0x34], R21 ;  /* 0x0000341501007387 */ /* 0x0083e20000100800 */
[----:B------:R-:W-:Y:S01]  /*4590*/  UIMAD UR12, UR4, 0xa, URZ ;  /* 0x0000000a040c78a4 */ /* 0x000fe2000f8e02ff */
[----:B------:R-:W-:-:S02]  /*45a0*/  PRMT R25, RZ, 0x7610, R25 ;  /* 0x00007610ff197816 */ /* 0x000fc40000000019 */
[----:B-1----:R-:W-:Y:S01]  /*45b0*/  IADD3 R21, P6, PT, R5, UR7, RZ ;  /* 0x0000000705157c10 */ /* 0x002fe2000ffde0ff */
[----:B------:R-:W-:Y:S03]  /*45c0*/  STL [R1+0x990], R18 ;  /* 0x0009901201007387 */ /* 0x000fe60000100800 */
[----:B0-----:R-:W-:Y:S02]  /*45d0*/  IADD3.X R22, PT, PT, R6, UR13, RZ, P6, !PT ;  /* 0x0000000d06167c10 */ /* 0x001fe4000b7fe4ff */
[----:B------:R-:W-:Y:S01]  /*45e0*/  IADD3 R23, P6, PT, R7, UR7, RZ ;  /* 0x0000000707177c10 */ /* 0x000fe2000ffde0ff */
[----:B------:R-:W-:Y:S01]  /*45f0*/  STL [R1+0x98c], R20 ;  /* 0x00098c1401007387 */ /* 0x000fe20000100800 */
[----:B------:R-:W-:Y:S01]  /*4600*/  @!P2 IMAD.MOV.U32 R26, RZ, RZ, R21 ;  /* 0x000000ffff1aa224 */ /* 0x000fe200078e0015 */
[----:B------:R-:W-:Y:S01]  /*4610*/  USHF.R.S32.HI UR17, URZ, 0x1f, UR12 ;  /* 0x0000001fff117899 */ /* 0x000fe2000801140c */
[----:B------:R-:W-:Y:S01]  /*4620*/  @!P2 IMAD.MOV.U32 R27, RZ, RZ, R22 ;  /* 0x000000ffff1ba224 */ /* 0x000fe200078e0016 */
[----:B------:R-:W-:-:S04]  /*4630*/  PRMT R29, RZ, 0x7610, R29 ;  /* 0x00007610ff1d7816 */ /* 0x000fc8000000001d */
[----:B------:R0:W3:Y:S01]  /*4640*/  @!P2 LDG.E.U8 R25, desc[UR22][R26.64] ;  /* 0x000000161a19a981 */ /* 0x0000e2000c1e1100 */
[----:B------:R-:W-:Y:S01]  /*4650*/  PRMT R32, RZ, 0x7610, R32 ;  /* 0x00007610ff207816 */ /* 0x000fe20000000020 */
[----:B0-----:R-:W-:Y:S01]  /*4660*/  @!P2 IMAD.MOV.U32 R26, RZ, RZ, R23 ;  /* 0x000000ffff1aa224 */ /* 0x001fe200078e0017 */
[----:B------:R-:W-:Y:S01]  /*4670*/  PRMT R28, RZ, 0x7610, R28 ;  /* 0x00007610ff1c7816 */ /* 0x000fe2000000001c */
[----:B--2---:R0:W-:Y:S02]  /*4680*/  STL [R1+0x30], R24 ;  /* 0x0000301801007387 */ /* 0x0041e40000100800 */
[----:B0-----:R-:W-:Y:S02]  /*4690*/  IADD3.X R24, PT, PT, R8, UR13, RZ, P6, !PT ;  /* 0x0000000d08187c10 */ /* 0x001fe4000b7fe4ff */
[----:B------:R-:W-:-:S03]  /*46a0*/  IADD3 R33, P6, PT, R0, UR12, RZ ;  /* 0x0000000c00217c10 */ /* 0x000fc6000ffde0ff */
[----:B------:R-:W-:Y:S01]  /*46b0*/  @!P2 IMAD.MOV.U32 R27, RZ, RZ, R24 ;  /* 0x000000ffff1ba224 */ /* 0x000fe200078e0018 */
[----:B------:R-:W-:Y:S02]  /*46c0*/  IADD3.X R34, PT, PT, R2, UR17, RZ, P6, !PT ;  /* 0x0000001102227c10 */ /* 0x000fe4000b7fe4ff */
[----:B------:R-:W-:Y:S02]  /*46d0*/  IADD3 R30, P6, PT, R3, UR12, RZ ;  /* 0x0000000c031e7c10 */ /* 0x000fe4000ffde0ff */
[----:B------:R0:W2:Y:S02]  /*46e0*/  @!P2 LDG.E.U8 R29, desc[UR22][R26.64] ;  /* 0x000000161a1da981 */ /* 0x0000a4000c1e1100 */
[----:B------:R-:W-:Y:S01]  /*46f0*/  IADD3.X R31, PT, PT, R4, UR17, RZ, P6, !PT ;  /* 0x00000011041f7c10 */ /* 0x000fe2000b7fe4ff */
[----:B0-----:R-:W-:Y:S02]  /*4700*/  @!P3 IMAD.MOV.U32 R26, RZ, RZ, R33 ;  /* 0x000000ffff1ab224 */ /* 0x001fe400078e0021 */
[----:B------:R-:W-:-:S05]  /*4710*/  @!P3 IMAD.MOV.U32 R27, RZ, RZ, R34 ;  /* 0x000000ffff1bb224 */ /* 0x000fca00078e0022 */
[----:B------:R0:W4:Y:S02]  /*4720*/  @!P3 LDG.E.U8 R32, desc[UR22][R26.64] ;  /* 0x000000161a20b981 */ /* 0x000124000c1e1100 */
[----:B0-----:R-:W-:Y:S02]  /*4730*/  @!P3 IMAD.MOV.U32 R26, RZ, RZ, R30 ;  /* 0x000000ffff1ab224 */ /* 0x001fe400078e001e */
[----:B------:R-:W-:-:S05]  /*4740*/  @!P3 IMAD.MOV.U32 R27, RZ, RZ, R31 ;  /* 0x000000ffff1bb224 */ /* 0x000fca00078e001f */
[----:B------:R0:W4:Y:S04]  /*4750*/  @!P3 LDG.E.U8 R28, desc[UR22][R26.64] ;  /* 0x000000161a1cb981 */ /* 0x000128000c1e1100 */
[----:B------:R-:W-:Y:S04]  /*4760*/  STL [R1+0x998], R21 ;  /* 0x0009981501007387 */ /* 0x000fe80000100800 */
[----:B------:R-:W-:Y:S04]  /*4770*/  STL [R1+0x994], R22 ;  /* 0x0009941601007387 */ /* 0x000fe80000100800 */
[----:B---3--:R1:W-:Y:S04]  /*4780*/  STL [R1+0x2c], R25 ;  /* 0x00002c1901007387 */ /* 0x0083e80000100800 */
[----:B------:R3:W-:Y:S04]  /*4790*/  STL [R1+0x9a0], R23 ;  /* 0x0009a01701007387 */ /* 0x0007e80000100800 */
[----:B------:R-:W-:Y:S04]  /*47a0*/  STL [R1+0x1b8], R33 ;  /* 0x0001b82101007387 */ /* 0x000fe80000100800 */
[----:B------:R0:W-:Y:S01]  /*47b0*/  STL [R1+0x99c], R24 ;  /* 0x00099c1801007387 */ /* 0x0001e20000100800 */
[----:B-1----:R-:W-:-:S03]  /*47c0*/  SHF.R.U32.HI R25, RZ, 0xd, R57 ;  /* 0x0000000dff197819 */ /* 0x002fc60000011639 */
[----:B------:R-:W-:Y:S04]  /*47d0*/  STL [R1+0x1b4], R34 ;  /* 0x0001b42201007387 */ /* 0x000fe80000100800 */
[----:B------:R-:W-:Y:S01]  /*47e0*/  STL [R1+0x1c0], R30 ;  /* 0x0001c01e01007387 */ /* 0x000fe20000100800 */
[----:B------:R-:W-:Y:S02]  /*47f0*/  LOP3.LUT P2, RZ, R25, 0x1, RZ, 0xc0, !PT ;  /* 0x0000000119ff7812 */ /* 0x000fe4000784c0ff */
[----:B---3--:R-:W-:Y:S01]  /*4800*/  PRMT R23, RZ, 0x7610, R23 ;  /* 0x00007610ff177816 */ /* 0x008fe20000000017 */
[----:B------:R-:W-:Y:S01]  /*4810*/  UIMAD UR7, UR4, 0x12, URZ ;  /* 0x00000012040778a4 */ /* 0x000fe2000f8e02ff */
[----:B0-----:R-:W-:Y:S02]  /*4820*/  PRMT R24, RZ, 0x7610, R24 ;  /* 0x00007610ff187816 */ /* 0x001fe40000000018 */
[----:B------:R-:W-:Y:S01]  /*4830*/  PRMT R21, RZ, 0x7610, R21 ;  /* 0x00007610ff157816 */ /* 0x000fe20000000015 */
[----:B--2---:R0:W-:Y:S02]  /*4840*/  STL [R1+0x28], R29 ;  /* 0x0000281d01007387 */ /* 0x0041e40000100800 */
[----:B0-----:R-:W-:-:S02]  /*4850*/  IADD3 R29, P6, PT, R5, UR12, RZ ;  /* 0x0000000c051d7c10 */ /* 0x001fc4000ffde0ff */
[----:B------:R-:W-:Y:S02]  /*4860*/  STL [R1+0x1bc], R31 ;  /* 0x0001bc1f01007387 */ /* 0x000fe40000100800 */
[----:B------:R-:W-:Y:S02]  /*4870*/  IADD3.X R25, PT, PT, R6, UR17, RZ, P6, !PT ;  /* 0x0000001106197c10 */ /* 0x000fe4000b7fe4ff */
[----:B------:R-:W-:Y:S01]  /*4880*/  STL [R1+0x1c8], R29 ;  /* 0x0001c81d01007387 */ /* 0x000fe20000100800 */
[----:B------:R-:W-:Y:S02]  /*4890*/  @!P3 IMAD.MOV.U32 R26, RZ, RZ, R29 ;  /* 0x000000ffff1ab224 */ /* 0x000fe400078e001d */
[----:B------:R-:W-:-:S05]  /*48a0*/  @!P3 IMAD.MOV.U32 R27, RZ, RZ, R25 ;  /* 0x000000ffff1bb224 */ /* 0x000fca00078e0019 */
[----:B------:R0:W2:Y:S04]  /*48b0*/  @!P3 LDG.E.U8 R23, desc[UR22][R26.64] ;  /* 0x000000161a17b981 */ /* 0x0000a8000c1e1100 */
[----:B----4-:R1:W-:Y:S02]  /*48c0*/  STL [R1+0x1c], R28 ;  /* 0x00001c1c01007387 */ /* 0x0103e40000100800 */
[----:B-1----:R-:W-:-:S04]  /*48d0*/  IADD3 R28, P6, PT, R7, UR12, RZ ;  /* 0x0000000c071c7c10 */ /* 0x002fc8000ffde0ff */
[----:B------:R-:W-:Y:S01]  /*48e0*/  IADD3.X R29, PT, PT, R8, UR17, RZ, P6, !PT ;  /* 0x00000011081d7c10 */ /* 0x000fe2000b7fe4ff */
[----:B------:R-:W-:Y:S01]  /*48f0*/  USHF.R.S32.HI UR12, URZ, 0x1f, UR7 ;  /* 0x0000001fff0c7899 */ /* 0x000fe20008011407 */
[----:B0-----:R-:W-:Y:S01]  /*4900*/  @!P3 IMAD.MOV.U32 R26, RZ, RZ, R28 ;  /* 0x000000ffff1ab224 */ /* 0x001fe200078e001c */
[----:B------:R-:W-:Y:S02]  /*4910*/  IADD3 R30, P6, PT, R0, UR7, RZ ;  /* 0x00000007001e7c10 */ /* 0x000fe4000ffde0ff */
[----:B------:R-:W-:Y:S02]  /*4920*/  @!P3 IMAD.MOV.U32 R27, RZ, RZ, R29 ;  /* 0x000000ffff1bb224 */ /* 0x000fe400078e001d */
[----:B------:R-:W-:-:S03]  /*4930*/  IADD3.X R31, PT, PT, R2, UR12, RZ, P6, !PT ;  /* 0x0000000c021f7c10 */ /* 0x000fc6000b7fe4ff */
[----:B------:R0:W3:Y:S02]  /*4940*/  @!P3 LDG.E.U8 R24, desc[UR22][R26.64] ;  /* 0x000000161a18b981 */ /* 0x0000e4000c1e1100 */
[----:B0-----:R-:W-:Y:S02]  /*4950*/  @P2 IMAD.MOV.U32 R26, RZ, RZ, R30 ;  /* 0x000000ffff1a2224 */ /* 0x001fe400078e001e */
[----:B------:R-:W-:-:S05]  /*4960*/  @P2 IMAD.MOV.U32 R27, RZ, RZ, R31 ;  /* 0x000000ffff1b2224 */ /* 0x000fca00078e001f */
[----:B------:R0:W4:Y:S04]  /*4970*/  @P2 LDG.E.U8 R21, desc[UR22][R26.64] ;  /* 0x000000161a152981 */ /* 0x000128000c1e1100 */
[----:B------:R-:W-:Y:S04]  /*4980*/  STL [R1+0x1c4], R25 ;  /* 0x0001c41901007387 */ /* 0x000fe80000100800 */
[----:B------:R-:W-:Y:S01]  /*4990*/  STL [R1+0x1d0], R28 ;  /* 0x0001d01c01007387 */ /* 0x000fe20000100800 */
[----:B------:R-:W-:Y:S02]  /*49a0*/  PRMT R22, RZ, 0x7610, R22 ;  /* 0x00007610ff167816 */ /* 0x000fe40000000016 */
[----:B------:R-:W-:-:S02]  /*49b0*/  PRMT R18, RZ, 0x7610, R18 ;  /* 0x00007610ff127816 */ /* 0x000fc40000000012 */
[----:B------:R-:W-:Y:S01]  /*49c0*/  PRMT R20, RZ, 0x7610, R20 ;  /* 0x00007610ff147816 */ /* 0x000fe20000000014 */
[----:B--2---:R1:W-:Y:S04]  /*49d0*/  STL [R1+0x9a4], R23 ;  /* 0x0009a41701007387 */ /* 0x0043e80000100800 */
[----:B------:R2:W-:Y:S01]  /*49e0*/  STL [R1+0x1cc], R29 ;  /* 0x0001cc1d01007387 */ /* 0x0005e20000100800 */
[----:B-1----:R-:W-:-:S04]  /*49f0*/  IADD3 R23, P3, PT, R3, UR7, RZ ;  /* 0x0000000703177c10 */ /* 0x002fc8000ff7e0ff */
[----:B--2---:R-:W-:Y:S02]  /*4a00*/  IADD3.X R29, PT, PT, R4, UR12, RZ, P3, !PT ;  /* 0x0000000c041d7c10 */ /* 0x004fe40009ffe4ff */
[----:B------:R-:W-:Y:S01]  /*4a10*/  IADD3 R28, P3, PT, R5, UR7, RZ ;  /* 0x00000007051c7c10 */ /* 0x000fe2000ff7e0ff */
[----:B0-----:R-:W-:Y:S02]  /*4a20*/  @P2 IMAD.MOV.U32 R26, RZ, RZ, R23 ;  /* 0x000000ffff1a2224 */ /* 0x001fe400078e0017 */
[----:B------:R-:W-:-:S05]  /*4a30*/  @P2 IMAD.MOV.U32 R27, RZ, RZ, R29 ;  /* 0x000000ffff1b2224 */ /* 0x000fca00078e001d */
[----:B------:R0:W2:Y:S04]  /*4a40*/  @P2 LDG.E.U8 R22, desc[UR22][R26.64] ;  /* 0x000000161a162981 */ /* 0x0000a8000c1e1100 */
[----:B---3--:R1:W-:Y:S01]  /*4a50*/  STL [R1+0x9a8], R24 ;  /* 0x0009a81801007387 */ /* 0x0083e20000100800 */
[----:B0-----:R-:W-:-:S03]  /*4a60*/  @P2 IMAD.MOV.U32 R26, RZ, RZ, R28 ;  /* 0x000000ffff1a2224 */ /* 0x001fc600078e001c */
[----:B------:R-:W-:Y:S01]  /*4a70*/  STL [R1+0x2b8], R30 ;  /* 0x0002b81e01007387 */ /* 0x000fe20000100800 */
[----:B-1----:R-:W-:-:S03]  /*4a80*/  IADD3.X R24, PT, PT, R6, UR12, RZ, P3, !PT ;  /* 0x0000000c06187c10 */ /* 0x002fc60009ffe4ff */
[----:B------:R-:W-:Y:S02]  /*4a90*/  STL [R1+0x2c0], R23 ;  /* 0x0002c01701007387 */ /* 0x000fe40000100800 */
[----:B------:R-:W-:Y:S02]  /*4aa0*/  @P2 IMAD.MOV.U32 R27, RZ, RZ, R24 ;  /* 0x000000ffff1b2224 */ /* 0x000fe400078e0018 */
[----:B------:R-:W-:Y:S04]  /*4ab0*/  STL [R1+0x2b4], R31 ;  /* 0x0002b41f01007387 */ /* 0x000fe80000100800 */
[----:B------:R-:W-:Y:S04]  /*4ac0*/  STL [R1+0x24], R32 ;  /* 0x0000242001007387 */ /* 0x000fe80000100800 */
[----:B------:R-:W-:Y:S04]  /*4ad0*/  STL [R1+0x2bc], R29 ;  /* 0x0002bc1d01007387 */ /* 0x000fe80000100800 */
[----:B----4-:R0:W-:Y:S04]  /*4ae0*/  STL [R1+0x9ac], R21 ;  /* 0x0009ac1501007387 */ /* 0x0101e80000100800 */
[----:B------:R1:W3:Y:S01]  /*4af0*/  @P2 LDG.E.U8 R18, desc[UR22][R26.64] ;  /* 0x000000161a122981 */ /* 0x0002e2000c1e1100 */
[----:B0-----:R-:W-:-:S04]  /*4b00*/  IADD3 R21, P3, PT, R7, UR7, RZ ;  /* 0x0000000707157c10 */ /* 0x001fc8000ff7e0ff */
[----:B------:R-:W-:Y:S01]  /*4b10*/  IADD3.X R23, PT, PT, R8, UR12, RZ, P3, !PT ;  /* 0x0000000c08177c10 */ /* 0x000fe20009ffe4ff */
[----:B-1----:R-:W-:-:S04]  /*4b20*/  @P2 IMAD.MOV.U32 R26, RZ, RZ, R21 ;  /* 0x000000ffff1a2224 */ /* 0x002fc800078e0015 */
[----:B------:R-:W-:-:S05]  /*4b30*/  @P2 IMAD.MOV.U32 R27, RZ, RZ, R23 ;  /* 0x000000ffff1b2224 */ /* 0x000fca00078e0017 */
[----:B------:R0:W4:Y:S01]  /*4b40*/  @P2 LDG.E.U8 R20, desc[UR22][R26.64] ;  /* 0x000000161a142981 */ /* 0x000122000c1e1100 */
[----:B------:R-:W-:Y:S01]  /*4b50*/  SHF.R.U32.HI R25, RZ, 0x5, R57 ;  /* 0x00000005ff197819 */ /* 0x000fe20000011639 */
[----:B------:R-:W-:-:S03]  /*4b60*/  UIMAD UR7, UR4, 0x1a, URZ ;  /* 0x0000001a040778a4 */ /* 0x000fc6000f8e02ff */
[----:B------:R-:W-:Y:S01]  /*4b70*/  LOP3.LUT P6, RZ, R25, 0x1, RZ, 0xc0, !PT ;  /* 0x0000000119ff7812 */ /* 0x000fe200078cc0ff */
[----:B------:R-:W-:Y:S01]  /*4b80*/  STL [R1+0x2c8], R28 ;  /* 0x0002c81c01007387 */ /* 0x000fe20000100800 */
[----:B------:R-:W-:Y:S01]  /*4b90*/  USHF.R.S32.HI UR13, URZ, 0x1f, UR7 ;  /* 0x0000001fff0d7899 */ /* 0x000fe20008011407 */
[----:B------:R-:W-:Y:S02]  /*4ba0*/  PRMT R17, RZ, 0x7610, R17 ;  /* 0x00007610ff117816 */ /* 0x000fe40000000011 */
[----:B------:R-:W-:Y:S02]  /*4bb0*/  PRMT R19, RZ, 0x7610, R19 ;  /* 0x00007610ff137816 */ /* 0x000fe40000000013 */
[----:B------:R-:W-:Y:S01]  /*4bc0*/  PRMT R15, RZ, 0x7610, R15 ;  /* 0x00007610ff0f7816 */ /* 0x000fe2000000000f */
[----:B--2---:R1:W-:Y:S04]  /*4bd0*/  STL [R1+0x9b0], R22 ;  /* 0x0009b01601007387 */ /* 0x0043e80000100800 */
[----:B------:R-:W-:Y:S04]  /*4be0*/  STL [R1+0x2c4], R24 ;  /* 0x0002c41801007387 */ /* 0x000fe80000100800 */
[----:B------:R-:W-:Y:S01]  /*4bf0*/  STL [R1+0x2d0], R21 ;  /* 0x0002d01501007387 */ /* 0x000fe20000100800 */
[----:B-1----:R-:W-:-:S05]  /*4c00*/  IADD3 R22, P3, PT, R0, UR7, RZ ;  /* 0x0000000700167c10 */ /* 0x002fca000ff7e0ff */
[----:B0-----:R-:W-:Y:S01]  /*4c10*/  @P6 IMAD.MOV.U32 R26, RZ, RZ, R22 ;  /* 0x000000ffff1a6224 */ /* 0x001fe200078e0016 */
[----:B---3--:R-:W-:Y:S04]  /*4c20*/  STL [R1+0x9b4], R18 ;  /* 0x0009b41201007387 */ /* 0x008fe80000100800 */
[----:B------:R0:W-:Y:S02]  /*4c30*/  STL [R1+0x2cc], R23 ;  /* 0x0002cc1701007387 */ /* 0x0001e40000100800 */
[----:B0-----:R-:W-:Y:S02]  /*4c40*/  IADD3.X R23, PT, PT, R2, UR13, RZ, P3, !PT ;  /* 0x0000000d02177c10 */ /* 0x001fe40009ffe4ff */
[----:B------:R-:W-:-:S03]  /*4c50*/  IADD3 R18, P2, PT, R3, UR7, RZ ;  /* 0x0000000703127c10 */ /* 0x000fc6000ff5e0ff */
[----:B------:R-:W-:Y:S01]  /*4c60*/  @P6 IMAD.MOV.U32 R27, RZ, RZ, R23 ;  /* 0x000000ffff1b6224 */ /* 0x000fe200078e0017 */
[----:B------:R-:W-:Y:S01]  /*4c70*/  IADD3.X R21, PT, PT, R4, UR13, RZ, P2, !PT ;  /* 0x0000000d04157c10 */ /* 0x000fe200097fe4ff */
[----:B----4-:R0:W-:Y:S04]  /*4c80*/  STL [R1+0x9b8], R20 ;  /* 0x0009b81401007387 */ /* 0x0101e80000100800 */
[----:B------:R1:W2:Y:S04]  /*4c90*/  @P6 LDG.E.U8 R17, desc[UR22][R26.64] ;  /* 0x000000161a116981 */ /* 0x0002a8000c1e1100 */
[----:B------:R-:W-:Y:S01]  /*4ca0*/  STL [R1+0x478], R22 ;  /* 0x0004781601007387 */ /* 0x000fe20000100800 */
[----:B0-----:R-:W-:-:S03]  /*4cb0*/  IADD3 R20, P2, PT, R5, UR7, RZ ;  /* 0x0000000705147c10 */ /* 0x001fc6000ff5e0ff */
[----:B------:R-:W-:Y:S01]  /*4cc0*/  STL [R1+0x480], R18 ;  /* 0x0004801201007387 */ /* 0x000fe20000100800 */
[----:B-1----:R-:W-:Y:S02]  /*4cd0*/  @P6 IMAD.MOV.U32 R26, RZ, RZ, R18 ;  /* 0x000000ffff1a6224 */ /* 0x002fe400078e0012 */
[----:B------:R-:W-:Y:S01]  /*4ce0*/  @P6 IMAD.MOV.U32 R27, RZ, RZ, R21 ;  /* 0x000000ffff1b6224 */ /* 0x000fe200078e0015 */
[----:B------:R-:W-:Y:S04]  /*4cf0*/  STL [R1+0x474], R23 ;  /* 0x0004741701007387 */ /* 0x000fe80000100800 */
[----:B------:R0:W-:Y:S04]  /*4d00*/  STL [R1+0x47c], R21 ;  /* 0x00047c1501007387 */ /* 0x0001e80000100800 */
[----:B------:R1:W3:Y:S01]  /*4d10*/  @P6 LDG.E.U8 R19, desc[UR22][R26.64] ;  /* 0x000000161a136981 */ /* 0x0002e2000c1e1100 */
[----:B0-----:R-:W-:Y:S01]  /*4d20*/  IADD3.X R21, PT, PT, R6, UR13, RZ, P2, !PT ;  /* 0x0000000d06157c10 */ /* 0x001fe200097fe4ff */
[----:B-1----:R-:W-:-:S04]  /*4d30*/  @P6 IMAD.MOV.U32 R26, RZ, RZ, R20 ;  /* 0x000000ffff1a6224 */ /* 0x002fc800078e0014 */
[----:B------:R-:W-:-:S05]  /*4d40*/  @P6 IMAD.MOV.U32 R27, RZ, RZ, R21 ;  /* 0x000000ffff1b6224 */ /* 0x000fca00078e0015 */
[----:B------:R0:W4:Y:S01]  /*4d50*/  @P6 LDG.E.U8 R15, desc[UR22][R26.64] ;  /* 0x000000161a0f6981 */ /* 0x000122000c1e1100 */
[----:B------:R-:W-:Y:S01]  /*4d60*/  SHF.R.U64 R25, R56, 0x1d, RZ ;  /* 0x0000001d38197819 */ /* 0x000fe200000012ff */
[----:B------:R-:W-:-:S03]  /*4d70*/  UIMAD UR12, UR4, 0x22, URZ ;  /* 0x00000022040c78a4 */ /* 0x000fc6000f8e02ff */
[----:B------:R-:W-:Y:S01]  /*4d80*/  LOP3.LUT P3, RZ, R25, 0x1, RZ, 0xc0, !PT ;  /* 0x0000000119ff7812 */ /* 0x000fe2000786c0ff */
[----:B------:R-:W-:Y:S01]  /*4d90*/  USHF.R.S32.HI UR17, URZ, 0x1f, UR12 ;  /* 0x0000001fff117899 */ /* 0x000fe2000801140c */
[----:B------:R-:W-:Y:S02]  /*4da0*/  PRMT R16, RZ, 0x7610, R16 ;  /* 0x00007610ff107816 */ /* 0x000fe40000000010 */
[----:B------:R-:W-:Y:S02]  /*4db0*/  PRMT R13, RZ, 0x7610, R13 ;  /* 0x00007610ff0d7816 */ /* 0x000fe4000000000d */
[----:B------:R-:W-:Y:S01]  /*4dc0*/  PRMT R14, RZ, 0x7610, R14 ;  /* 0x00007610ff0e7816 */ /* 0x000fe2000000000e */
[----:B--2---:R1:W-:Y:S02]  /*4dd0*/  STL [R1+0x9bc], R17 ;  /* 0x0009bc1101007387 */ /* 0x0043e40000100800 */
[----:B-1----:R-:W-:-:S04]  /*4de0*/  IADD3 R17, P2, PT, R7, UR7, RZ ;  /* 0x0000000707117c10 */ /* 0x002fc8000ff5e0ff */
[----:B------:R-:W-:Y:S01]  /*4df0*/  IADD3.X R18, PT, PT, R8, UR13, RZ, P2, !PT ;  /* 0x0000000d08127c10 */ /* 0x000fe200097fe4ff */
[----:B0-----:R-:W-:-:S04]  /*4e00*/  @P6 IMAD.MOV.U32 R26, RZ, RZ, R17 ;  /* 0x000000ffff1a6224 */ /* 0x001fc800078e0011 */
[----:B------:R-:W-:Y:S01]  /*4e10*/  @P6 IMAD.MOV.U32 R27, RZ, RZ, R18 ;  /* 0x000000ffff1b6224 */ /* 0x000fe200078e0012 */
[----:B---3--:R0:W-:Y:S04]  /*4e20*/  STL [R1+0x9c0], R19 ;  /* 0x0009c01301007387 */ /* 0x0081e80000100800 */
[----:B------:R1:W-:Y:S04]  /*4e30*/  STL [R1+0x488], R20 ;  /* 0x0004881401007387 */ /* 0x0003e80000100800 */
[----:B------:R2:W3:Y:S01]  /*4e40*/  @P6 LDG.E.U8 R16, desc[UR22][R26.64] ;  /* 0x000000161a106981 */ /* 0x0004e2000c1e1100 */
[----:B0-----:R-:W-:-:S03]  /*4e50*/  IADD3 R19, P2, PT, R0, UR12, RZ ;  /* 0x0000000c00137c10 */ /* 0x001fc6000ff5e0ff */
[----:B------:R-:W-:Y:S01]  /*4e60*/  STL [R1+0x484], R21 ;  /* 0x0004841501007387 */ /* 0x000fe20000100800 */
[----:B-1----:R-:W-:-:S03]  /*4e70*/  IADD3.X R20, PT, PT, R2, UR17, RZ, P2, !PT ;  /* 0x0000001102147c10 */ /* 0x002fc600097fe4ff */
[----:B------:R0:W-:Y:S01]  /*4e80*/  STL [R1+0x490], R17 ;  /* 0x0004901101007387 */ /* 0x0001e20000100800 */
[----:B--2---:R-:W-:-:S03]  /*4e90*/  @P3 IMAD.MOV.U32 R26, RZ, RZ, R19 ;  /* 0x000000ffff1a3224 */ /* 0x004fc600078e0013 */
[----:B----4-:R-:W-:Y:S01]  /*4ea0*/  STL [R1+0x9c4], R15 ;  /* 0x0009c40f01007387 */ /* 0x010fe20000100800 */
[----:B------:R-:W-:Y:S01]  /*4eb0*/  @P3 IMAD.MOV.U32 R27, RZ, RZ, R20 ;  /* 0x000000ffff1b3224 */ /* 0x000fe200078e0014 */
[----:B0-----:R-:W-:Y:S02]  /*4ec0*/  IADD3 R17, P6, PT, R3, UR12, RZ ;  /* 0x0000000c03117c10 */ /* 0x001fe4000ffde0ff */
[----:B------:R0:W-:Y:S04]  /*4ed0*/  STL [R1+0x48c], R18 ;  /* 0x00048c1201007387 */ /* 0x0001e80000100800 */
[----:B------:R1:W2:Y:S01]  /*4ee0*/  @P3 LDG.E.U8 R13, desc[UR22][R26.64] ;  /* 0x000000161a0d3981 */ /* 0x0002a2000c1e1100 */
[----:B0-----:R-:W-:Y:S01]  /*4ef0*/  IADD3.X R18, PT, PT, R4, UR17, RZ, P6, !PT ;  /* 0x0000001104127c10 */ /* 0x001fe2000b7fe4ff */
[----:B-1----:R-:W-:-:S04]  /*4f00*/  @P3 IMAD.MOV.U32 R26, RZ, RZ, R17 ;  /* 0x000000ffff1a3224 */ /* 0x002fc800078e0011 */
[----:B------:R-:W-:-:S05]  /*4f10*/  @P3 IMAD.MOV.U32 R27, RZ, RZ, R18 ;  /* 0x000000ffff1b3224 */ /* 0x000fca00078e0012 */
[----:B------:R0:W4:Y:S01]  /*4f20*/  @P3 LDG.E.U8 R14, desc[UR22][R26.64] ;  /* 0x000000161a0e3981 */ /* 0x000122000c1e1100 */
[----:B------:R-:W-:-:S03]  /*4f30*/  IADD3 R15, P6, PT, R5, UR12, RZ ;  /* 0x0000000c050f7c10 */ /* 0x000fc6000ffde0ff */
[----:B------:R-:W-:Y:S01]  /*4f40*/  STL [R1+0x578], R19 ;  /* 0x0005781301007387 */ /* 0x000fe20000100800 */
[----:B------:R-:W-:Y:S01]  /*4f50*/  PRMT R11, RZ, 0x7610, R11 ;  /* 0x00007610ff0b7816 */ /* 0x000fe2000000000b */
[----:B0-----:R-:W-:Y:S01]  /*4f60*/  @P3 IMAD.MOV.U32 R26, RZ, RZ, R15 ;  /* 0x000000ffff1a3224 */ /* 0x001fe200078e000f */
[----:B------:R-:W-:Y:S01]  /*4f70*/  PRMT R12, RZ, 0x7610, R12 ;  /* 0x00007610ff0c7816 */ /* 0x000fe2000000000c */
[----:B---3--:R0:W-:Y:S04]  /*4f80*/  STL [R1+0x9c8], R16 ;  /* 0x0009c81001007387 */ /* 0x0081e80000100800 */
[----:B------:R-:W-:Y:S04]  /*4f90*/  STL [R1+0x574], R20 ;  /* 0x0005741401007387 */ /* 0x000fe80000100800 */
[----:B------:R-:W-:Y:S01]  /*4fa0*/  STL [R1+0x580], R17 ;  /* 0x0005801101007387 */ /* 0x000fe20000100800 */
[----:B0-----:R-:W-:-:S03]  /*4fb0*/  IADD3.X R16, PT, PT, R6, UR17, RZ, P6, !PT ;  /* 0x0000001106107c10 */ /* 0x001fc6000b7fe4ff */
[----:B------:R-:W-:Y:S02]  /*4fc0*/  STL [R1+0x57c], R18 ;  /* 0x00057c1201007387 */ /* 0x000fe40000100800 */
[----:B------:R-:W-:-:S05]  /*4fd0*/  @P3 IMAD.MOV.U32 R27, RZ, RZ, R16 ;  /* 0x000000ffff1b3224 */ /* 0x000fca00078e0010 */
[----:B------:R0:W3:Y:S04]  /*4fe0*/  @P3 LDG.E.U8 R11, desc[UR22][R26.64] ;  /* 0x000000161a0b3981 */ /* 0x0000e8000c1e1100 */
[----:B--2---:R1:W-:Y:S04]  /*4ff0*/  STL [R1+0x9cc], R13 ;  /* 0x0009cc0d01007387 */ /* 0x0043e80000100800 */
[----:B------:R-:W-:Y:S01]  /*5000*/  STL [R1+0x588], R15 ;  /* 0x0005880f01007387 */ /* 0x000fe20000100800 */
[----:B-1----:R-:W-:-:S03]  /*5010*/  IADD3 R13, P6, PT, R7, UR12, RZ ;  /* 0x0000000c070d7c10 */ /* 0x002fc6000ffde0ff */
[----:B----4-:R1:W-:Y:S02]  /*5020*/  STL [R1+0x9d0], R14 ;  /* 0x0009d00e01007387 */ /* 0x0103e40000100800 */
[----:B0-----:R-:W-:Y:S01]  /*5030*/  @P3 IMAD.MOV.U32 R26, RZ, RZ, R13 ;  /* 0x000000ffff1a3224 */ /* 0x001fe200078e000d */
[----:B-1----:R-:W-:-:S05]  /*5040*/  IADD3.X R14, PT, PT, R8, UR17, RZ, P6, !PT ;  /* 0x00000011080e7c10 */ /* 0x002fca000b7fe4ff */
[----:B------:R-:W-:-:S05]  /*5050*/  @P3 IMAD.MOV.U32 R27, RZ, RZ, R14 ;  /* 0x000000ffff1b3224 */ /* 0x000fca00078e000e */
[----:B------:R0:W2:Y:S01]  /*5060*/  @P3 LDG.E.U8 R12, desc[UR22][R26.64] ;  /* 0x000000161a0c3981 */ /* 0x0000a2000c1e1100 */
[----:B------:R-:W-:Y:S01]  /*5070*/  SHF.R.U64 R25, R56, 0x15, RZ ;  /* 0x0000001538197819 */ /* 0x000fe200000012ff */
[----:B------:R-:W-:-:S03]  /*5080*/  UIMAD UR7, UR4, 0x2a, URZ ;  /* 0x0000002a040778a4 */ /* 0x000fc6000f8e02ff */
[----:B------:R-:W-:Y:S01]  /*5090*/  LOP3.LUT P2, RZ, R25, 0x1, RZ, 0xc0, !PT ;  /* 0x0000000119ff7812 */ /* 0x000fe2000784c0ff */
[----:B------:R-:W-:Y:S01]  /*50a0*/  USHF.R.S32.HI UR12, URZ, 0x1f, UR7 ;  /* 0x0000001fff0c7899 */ /* 0x000fe20008011407 */
[----:B------:R1:W-:Y:S01]  /*50b0*/  STL [R1+0x584], R16 ;  /* 0x0005841001007387 */ /* 0x0003e20000100800 */
[----:B------:R-:W-:-:S03]  /*50c0*/  PRMT R9, RZ, 0x7610, R9 ;  /* 0x00007610ff097816 */ /* 0x000fc60000000009 */
[----:B------:R4:W-:Y:S01]  /*50d0*/  STL [R1+0x590], R13 ;  /* 0x0005900d01007387 */ /* 0x0009e20000100800 */
[----:B-1----:R-:W-:-:S04]  /*50e0*/  IADD3 R16, P6, PT, R0, UR7, RZ ;  /* 0x0000000700107c10 */ /* 0x002fc8000ffde0ff */
[----:B------:R-:W-:Y:S02]  /*50f0*/  IADD3.X R17, PT, PT, R2, UR12, RZ, P6, !PT ;  /* 0x0000000c02117c10 */ /* 0x000fe4000b7fe4ff */
[----:B----4-:R-:W-:Y:S01]  /*5100*/  IADD3 R13, P3, PT, R3, UR7, RZ ;  /* 0x00000007030d7c10 */ /* 0x010fe2000ff7e0ff */
[----:B0-----:R-:W-:Y:S02]  /*5110*/  @P2 IMAD.MOV.U32 R26, RZ, RZ, R16 ;  /* 0x000000ffff1a2224 */ /* 0x001fe400078e0010 */
[----:B------:R-:W-:Y:S01]  /*5120*/  @P2 IMAD.MOV.U32 R27, RZ, RZ, R17 ;  /* 0x000000ffff1b2224 */ /* 0x000fe200078e0011 */
[----:B------:R-:W-:Y:S02]  /*5130*/  IADD3.X R15, PT, PT, R4, UR12, RZ, P3, !PT ;  /* 0x0000000c040f7c10 */ /* 0x000fe40009ffe4ff */
[----:B------:R-:W-:Y:S02]  /*5140*/  PRMT R10, RZ, 0x7610, R10 ;  /* 0x00007610ff0a7816 */ /* 0x000fe4000000000a */
[----:B------:R0:W4:Y:S01]  /*5150*/  @P2 LDG.E.U8 R9, desc[UR22][R26.64] ;  /* 0x000000161a092981 */ /* 0x000122000c1e1100 */
[----:B------:R-:W-:Y:S01]  /*5160*/  PRMT R59, RZ, 0x7610, R59 ;  /* 0x00007610ff3b7816 */ /* 0x000fe2000000003b */
[----:B0-----:R-:W-:-:S02]  /*5170*/  @P2 IMAD.MOV.U32 R26, RZ, RZ, R13 ;  /* 0x000000ffff1a2224 */ /* 0x001fc400078e000d */
[----:B------:R-:W-:-:S05]  /*5180*/  @P2 IMAD.MOV.U32 R27, RZ, RZ, R15 ;  /* 0x000000ffff1b2224 */ /* 0x000fca00078e000f */
[----:B------:R0:W4:Y:S04]  /*5190*/  @P2 LDG.E.U8 R10, desc[UR22][R26.64] ;  /* 0x000000161a0a2981 */ /* 0x000128000c1e1100 */
[----:B---3--:R-:W-:Y:S04]  /*51a0*/  STL [R1+0x9d4], R11 ;  /* 0x0009d40b01007387 */ /* 0x008fe80000100800 */
[----:B------:R1:W-:Y:S02]  /*51b0*/  STL [R1+0x58c], R14 ;  /* 0x00058c0e01007387 */ /* 0x0003e40000100800 */
[----:B-1----:R-:W-:-:S05]  /*51c0*/  IADD3 R14, P3, PT, R5, UR7, RZ ;  /* 0x00000007050e7c10 */ /* 0x002fca000ff7e0ff */
[----:B0-----:R-:W-:Y:S01]  /*51d0*/  @P2 IMAD.MOV.U32 R26, RZ, RZ, R14 ;  /* 0x000000ffff1a2224 */ /* 0x001fe200078e000e */
[----:B--2---:R0:W-:Y:S02]  /*51e0*/  STL [R1+0x9d8], R12 ;  /* 0x0009d80c01007387 */ /* 0x0041e40000100800 */
[----:B0-----:R-:W-:-:S05]  /*51f0*/  IADD3.X R12, PT, PT, R6, UR12, RZ, P3, !PT ;  /* 0x0000000c060c7c10 */ /* 0x001fca0009ffe4ff */
[----:B------:R-:W-:-:S05]  /*5200*/  @P2 IMAD.MOV.U32 R27, RZ, RZ, R12 ;  /* 0x000000ffff1b2224 */ /* 0x000fca00078e000c */
[----:B------:R0:W2:Y:S04]  /*5210*/  @P2 LDG.E.U8 R59, desc[UR22][R26.64] ;  /* 0x000000161a3b2981 */ /* 0x0000a8000c1e1100 */
[----:B------:R-:W-:Y:S01]  /*5220*/  STL [R1+0x678], R16 ;  /* 0x0006781001007387 */ /* 0x000fe20000100800 */
[----:B------:R-:W-:-:S03]  /*5230*/  SHF.R.U64 R25, R56, 0xd, RZ ;  /* 0x0000000d38197819 */ /* 0x000fc600000012ff */
[----:B------:R-:W-:Y:S04]  /*5240*/  STL [R1+0x680], R13 ;  /* 0x0006800d01007387 */ /* 0x000fe80000100800 */
[----:B------:R-:W-:Y:S04]  /*5250*/  STL [R1+0x674], R17 ;  /* 0x0006741101007387 */ /* 0x000fe80000100800 */
[----:B------:R-:W-:Y:S04]  /*5260*/  STL [R1+0x67c], R15 ;  /* 0x00067c0f01007387 */ /* 0x000fe80000100800 */
[----:B----4-:R1:W-:Y:S01]  /*5270*/  STL [R1+0x9dc], R9 ;  /* 0x0009dc0901007387 */ /* 0x0103e20000100800 */
[----:B------:R-:W-:-:S03]  /*5280*/  LOP3.LUT P6, RZ, R25, 0x1, RZ, 0xc0, !PT ;  /* 0x0000000119ff7812 */ /* 0x000fc600078cc0ff */
[----:B------:R-:W-:Y:S01]  /*5290*/  STL [R1+0x688], R14 ;  /* 0x0006880e01007387 */ /* 0x000fe20000100800 */
[----:B-1----:R-:W-:Y:S01]  /*52a0*/  IADD3 R9, P3, PT, R7, UR7, RZ ;  /* 0x0000000707097c10 */ /* 0x002fe2000ff7e0ff */
[----:B------:R-:W-:Y:S02]  /*52b0*/  UIMAD UR7, UR4, 0x32, URZ ;  /* 0x00000032040778a4 */ /* 0x000fe4000f8e02ff */
[----:B------:R-:W-:Y:S01]  /*52c0*/  STL [R1+0x9e0], R10 ;  /* 0x0009e00a01007387 */ /* 0x000fe20000100800 */
[----:B------:R-:W-:Y:S01]  /*52d0*/  IADD3.X R13, PT, PT, R8, UR12, RZ, P3, !PT ;  /* 0x0000000c080d7c10 */ /* 0x000fe20009ffe4ff */
[----:B------:R-:W-:Y:S02]  /*52e0*/  USHF.R.S32.HI UR13, URZ, 0x1f, UR7 ;  /* 0x0000001fff0d7899 */ /* 0x000fe40008011407 */
[----:B------:R1:W-:Y:S01]  /*52f0*/  STL [R1+0x684], R12 ;  /* 0x0006840c01007387 */ /* 0x0003e20000100800 */
[----:B------:R-:W-:Y:S01]  /*5300*/  PRMT R62, RZ, 0x7610, R62 ;  /* 0x00007610ff3e7816 */ /* 0x000fe2000000003e */
[----:B0-----:R-:W-:-:S02]  /*5310*/  @P2 IMAD.MOV.U32 R26, RZ, RZ, R9 ;  /* 0x000000ffff1a2224 */ /* 0x001fc400078e0009 */
[----:B------:R0:W-:Y:S01]  /*5320*/  STL [R1+0x690], R9 ;  /* 0x0006900901007387 */ /* 0x0001e20000100800 */
[----:B------:R-:W-:Y:S01]  /*5330*/  @P2 IMAD.MOV.U32 R27, RZ, RZ, R13 ;  /* 0x000000ffff1b2224 */ /* 0x000fe200078e000d */
[----:B-1----:R-:W-:-:S04]  /*5340*/  IADD3 R12, P3, PT, R0, UR7, RZ ;  /* 0x00000007000c7c10 */ /* 0x002fc8000ff7e0ff */
[----:B------:R1:W3:Y:S01]  /*5350*/  @P2 LDG.E.U8 R62, desc[UR22][R26.64] ;  /* 0x000000161a3e2981 */ /* 0x0002e2000c1e1100 */
[----:B------:R-:W-:Y:S02]  /*5360*/  PRMT R11, RZ, 0x7610, R11 ;  /* 0x00007610ff0b7816 */ /* 0x000fe4000000000b */
[----:B0-----:R-:W-:Y:S01]  /*5370*/  IADD3 R9, P2, PT, R3, UR7, RZ ;  /* 0x0000000703097c10 */ /* 0x001fe2000ff5e0ff */
[----:B-1----:R-:W-:-:S03]  /*5380*/  @P6 IMAD.MOV.U32 R26, RZ, RZ, R12 ;  /* 0x000000ffff1a6224 */ /* 0x002fc600078e000c */
[----:B------:R-:W-:Y:S02]  /*5390*/  IADD3.X R10, PT, PT, R4, UR13, RZ, P2, !PT ;  /* 0x0000000d040a7c10 */ /* 0x000fe400097fe4ff */
[----:B------:R-:W-:Y:S01]  /*53a0*/  PRMT R165, RZ, 0x7610, R165 ;  /* 0x00007610ffa57816 */ /* 0x000fe200000000a5 */
[----:B--2---:R-:W-:Y:S04]  /*53b0*/  STL [R1+0x9e4], R59 ;  /* 0x0009e43b01007387 */ /* 0x004fe80000100800 */
[----:B------:R0:W-:Y:S02]  /*53c0*/  STL [R1+0x68c], R13 ;  /* 0x00068c0d01007387 */ /* 0x0001e40000100800 */
[----:B0-----:R-:W-:-:S05]  /*53d0*/  IADD3.X R13, PT, PT, R2, UR13, RZ, P3, !PT ;  /* 0x0000000d020d7c10 */ /* 0x001fca0009ffe4ff */
[----:B------:R-:W-:-:S05]  /*53e0*/  @P6 IMAD.MOV.U32 R27, RZ, RZ, R13 ;  /* 0x000000ffff1b6224 */ /* 0x000fca00078e000d */
[----:B------:R0:W2:Y:S02]  /*53f0*/  @P6 LDG.E.U8 R11, desc[UR22][R26.64] ;  /* 0x000000161a0b6981 */ /* 0x0000a4000c1e1100 */
[----:B0-----:R-:W-:Y:S02]  /*5400*/  @P6 IMAD.MOV.U32 R26, RZ, RZ, R9 ;  /* 0x000000ffff1a6224 */ /* 0x001fe400078e0009 */
[----:B------:R-:W-:-:S05]  /*5410*/  @P6 IMAD.MOV.U32 R27, RZ, RZ, R10 ;  /* 0x000000ffff1b6224 */ /* 0x000fca00078e000a */
[----:B------:R0:W4:Y:S04]  /*5420*/  @P6 LDG.E.U8 R165, desc[UR22][R26.64] ;  /* 0x000000161aa56981 */ /* 0x000128000c1e1100 */
[----:B---3--:R-:W-:Y:S04]  /*5430*/  STL [R1+0x9e8], R62 ;  /* 0x0009e83e01007387 */ /* 0x008fe80000100800 */
[----:B------:R-:W-:Y:S04]  /*5440*/  STL [R1+0x778], R12 ;  /* 0x0007780c01007387 */ /* 0x000fe80000100800 */
[----:B------:R-:W-:Y:S04]  /*5450*/  STL [R1+0x780], R9 ;  /* 0x0007800901007387 */ /* 0x000fe80000100800 */
[----:B------:R-:W-:Y:S04]  /*5460*/  STL [R1+0x774], R13 ;  /* 0x0007740d01007387 */ /* 0x000fe80000100800 */
[----:B------:R-:W-:Y:S01]  /*5470*/  STL [R1+0x77c], R10 ;  /* 0x00077c0a01007387 */ /* 0x000fe20000100800 */
[----:B------:R-:W-:Y:S01]  /*5480*/  SHF.R.U64 R25, R56, 0x5, RZ ;  /* 0x0000000538197819 */ /* 0x000fe200000012ff */
[----:B------:R-:W-:Y:S01]  /*5490*/  UIMAD UR12, UR4, 0x3a, URZ ;  /* 0x0000003a040c78a4 */ /* 0x000fe2000f8e02ff */
[----:B------:R-:W-:-:S02]  /*54a0*/  PRMT R164, RZ, 0x7610, R164 ;  /* 0x00007610ffa47816 */ /* 0x000fc400000000a4 */
[----:B------:R-:W-:Y:S01]  /*54b0*/  LOP3.LUT P3, RZ, R25, 0x1, RZ, 0xc0, !PT ;  /* 0x0000000119ff7812 */ /* 0x000fe2000786c0ff */
[----:B------:R-:W-:Y:S01]  /*54c0*/  USHF.R.S32.HI UR17, URZ, 0x1f, UR12 ;  /* 0x0000001fff117899 */ /* 0x000fe2000801140c */
[----:B------:R-:W-:Y:S02]  /*54d0*/  PRMT R52, RZ, 0x7610, R52 ;  /* 0x00007610ff347816 */ /* 0x000fe40000000034 */
[----:B------:R-:W-:Y:S02]  /*54e0*/  PRMT R163, RZ, 0x7610, R163 ;  /* 0x00007610ffa37816 */ /* 0x000fe400000000a3 */
[----:B------:R-:W-:Y:S01]  /*54f0*/  PRMT R162, RZ, 0x7610, R162 ;  /* 0x00007610ffa27816 */ /* 0x000fe200000000a2 */
[----:B--2---:R1:W-:Y:S02]  /*5500*/  STL [R1], R11 ;  /* 0x0000000b01007387 */ /* 0x0043e40000100800 */
[----:B-1----:R-:W-:-:S04]  /*5510*/  IADD3 R11, P2, PT, R5, UR7, RZ ;  /* 0x00000007050b7c10 */ /* 0x002fc8000ff5e0ff */
[----:B------:R-:W-:Y:S02]  /*5520*/  IADD3.X R12, PT, PT, R6, UR13, RZ, P2, !PT ;  /* 0x0000000d060c7c10 */ /* 0x000fe400097fe4ff */
[----:B------:R-:W-:Y:S01]  /*5530*/  IADD3 R9, P2, PT, R7, UR7, RZ ;  /* 0x0000000707097c10 */ /* 0x000fe2000ff5e0ff */
[----:B0-----:R-:W-:Y:S01]  /*5540*/  @P6 IMAD.MOV.U32 R26, RZ, RZ, R11 ;  /* 0x000000ffff1a6224 */ /* 0x001fe200078e000b */
[----:B----4-:R-:W-:Y:S01]  /*5550*/  STL [R1+0x9ec], R165 ;  /* 0x0009eca501007387 */ /* 0x010fe20000100800 */
[----:B------:R-:W-:Y:S01]  /*5560*/  @P6 IMAD.MOV.U32 R27, RZ, RZ, R12 ;  /* 0x000000ffff1b6224 */ /* 0x000fe200078e000c */
[----:B------:R-:W-:Y:S02]  /*5570*/  IADD3.X R10, PT, PT, R8, UR13, RZ, P2, !PT ;  /* 0x0000000d080a7c10 */ /* 0x000fe400097fe4ff */
[----:B------:R0:W-:Y:S04]  /*5580*/  STL [R1+0x788], R11 ;  /* 0x0007880b01007387 */ /* 0x0001e80000100800 */
[----:B------:R1:W2:Y:S01]  /*5590*/  @P6 LDG.E.U8 R164, desc[UR22][R26.64] ;  /* 0x000000161aa46981 */ /* 0x0002a2000c1e1100 */
[----:B0-----:R-:W-:Y:S01]  /*55a0*/  IADD3 R11, P2, PT, R0, UR12, RZ ;  /* 0x0000000c000b7c10 */ /* 0x001fe2000ff5e0ff */
[----:B-1----:R-:W-:-:S03]  /*55b0*/  @P6 IMAD.MOV.U32 R26, RZ, RZ, R9 ;  /* 0x000000ffff1a6224 */ /* 0x002fc600078e0009 */
[----:B------:R-:W-:Y:S01]  /*55c0*/  IADD3.X R14, PT, PT, R2, UR17, RZ, P2, !PT ;  /* 0x00000011020e7c10 */ /* 0x000fe200097fe4ff */
[----:B------:R-:W-:-:S05]  /*55d0*/  @P6 IMAD.MOV.U32 R27, RZ, RZ, R10 ;  /* 0x000000ffff1b6224 */ /* 0x000fca00078e000a */
[----:B------:R0:W3:Y:S02]  /*55e0*/  @P6 LDG.E.U8 R52, desc[UR22][R26.64] ;  /* 0x000000161a346981 */ /* 0x0000e4000c1e1100 */
[----:B0-----:R-:W-:Y:S02]  /*55f0*/  @P3 IMAD.MOV.U32 R26, RZ, RZ, R11 ;  /* 0x000000ffff1a3224 */ /* 0x001fe400078e000b */
[----:B------:R-:W-:-:S05]  /*5600*/  @P3 IMAD.MOV.U32 R27, RZ, RZ, R14 ;  /* 0x000000ffff1b3224 */ /* 0x000fca00078e000e */
[----:B------:R0:W4:Y:S04]  /*5610*/  @P3 LDG.E.U8 R163, desc[UR22][R26.64] ;  /* 0x000000161aa33981 */ /* 0x000128000c1e1100 */
[----:B------:R1:W-:Y:S04]  /*5620*/  STL [R1+0x784], R12 ;  /* 0x0007840c01007387 */ /* 0x0003e80000100800 */
[----:B------:R0:W-:Y:S01]  /*5630*/  STL [R1+0x790], R9 ;  /* 0x0007900901007387 */ /* 0x0001e20000100800 */
[----:B-1----:R-:W1:Y:S01]  /*5640*/  LDC R12, c[0x0][0x3a0] ;  /* 0x0000e800ff0c7b82 */ /* 0x002e620000000800 */
[----:B0-----:R-:W-:-:S04]  /*5650*/  IADD3 R9, P6, PT, R3, UR12, RZ ;  /* 0x0000000c03097c10 */ /* 0x001fc8000ffde0ff */
[----:B------:R-:W-:Y:S01]  /*5660*/  IADD3.X R13, PT, PT, R4, UR17, RZ, P6, !PT ;  /* 0x00000011040d7c10 */ /* 0x000fe2000b7fe4ff */
[----:B------:R-:W-:-:S04]  /*5670*/  @P3 IMAD.MOV.U32 R26, RZ, RZ, R9 ;  /* 0x000000ffff1a3224 */ /* 0x000fc800078e0009 */
[----:B------:R-:W-:-:S05]  /*5680*/  @P3 IMAD.MOV.U32 R27, RZ, RZ, R13 ;  /* 0x000000ffff1b3224 */ /* 0x000fca00078e000d */
[----:B------:R0:W4:Y:S04]  /*5690*/  @P3 LDG.E.U8 R162, desc[UR22][R26.64] ;  /* 0x000000161aa23981 */ /* 0x000128000c1e1100 */
[----:B------:R0:W-:Y:S01]  /*56a0*/  STL [R1+0x78c], R10 ;  /* 0x00078c0a01007387 */ /* 0x0001e20000100800 */
[----:B------:R-:W-:Y:S02]  /*56b0*/  PRMT R161, RZ, 0x7610, R161 ;  /* 0x00007610ffa17816 */ /* 0x000fe400000000a1 */
[----:B0-----:R-:W-:Y:S01]  /*56c0*/  IADD3 R10, P6, PT, R5, UR12, RZ ;  /* 0x0000000c050a7c10 */ /* 0x001fe2000ffde0ff */
[----:B-1----:R-:W-:Y:S01]  /*56d0*/  VIADD R25, R12, 0xfffffff4 ;  /* 0xfffffff40c197836 */ /* 0x002fe20000000000 */
[----:B------:R-:W-:-:S03]  /*56e0*/  UIMAD UR7, UR4, 0x3, URZ ;  /* 0x00000003040778a4 */ /* 0x000fc6000f8e02ff */
[----:B------:R-:W-:Y:S01]  /*56f0*/  @P3 IMAD.MOV.U32 R26, RZ, RZ, R10 ;  /* 0x000000ffff1a3224 */ /* 0x000fe200078e000a */
[----:B------:R-:W-:Y:S02]  /*5700*/  PRMT R160, RZ, 0x7610, R160 ;  /* 0x00007610ffa07816 */ /* 0x000fe400000000a0 */
[----:B------:R-:W-:Y:S01]  /*5710*/  ISETP.GE.U32.AND P2, PT, R25, 0x7fffffb5, PT ;  /* 0x7fffffb51900780c */ /* 0x000fe20003f46070 */
[----:B------:R-:W-:Y:S01]  /*5720*/  VIADD R28, R12, 0xfffffffb ;  /* 0xfffffffb0c1c7836 */ /* 0x000fe20000000000 */
[----:B------:R-:W-:Y:S02]  /*5730*/  PRMT R159, RZ, 0x7610, R159 ;  /* 0x00007610ff9f7816 */ /* 0x000fe4000000009f */
[----:B------:R-:W-:Y:S02]  /*5740*/  PRMT R158, RZ, 0x7610, R158 ;  /* 0x00007610ff9e7816 */ /* 0x000fe4000000009e */
[----:B------:R-:W-:Y:S02]  /*5750*/  PRMT R157, RZ, 0x7610, R157 ;  /* 0x00007610ff9d7816 */ /* 0x000fe4000000009d */
[----:B------:R-:W-:-:S02]  /*5760*/  PRMT R156, RZ, 0x7610, R156 ;  /* 0x00007610ff9c7816 */ /* 0x000fc4000000009c */
[----:B------:R-:W-:Y:S02]  /*5770*/  PRMT R155, RZ, 0x7610, R155 ;  /* 0x00007610ff9b7816 */ /* 0x000fe4000000009b */
[----:B------:R-:W-:Y:S02]  /*5780*/  PRMT R154, RZ, 0x7610, R154 ;  /* 0x00007610ff9a7816 */ /* 0x000fe4000000009a */
[----:B------:R-:W-:Y:S02]  /*5790*/  SHF.R.U32.HI R33, RZ, 0xc, R57 ;  /* 0x0000000cff217819 */ /* 0x000fe40000011639 */
[----:B------:R-:W-:Y:S02]  /*57a0*/  PRMT R153, RZ, 0x7610, R153 ;  /* 0x00007610ff997816 */ /* 0x000fe40000000099 */
[----:B------:R-:W-:Y:S02]  /*57b0*/  PRMT R152, RZ, 0x7610, R152 ;  /* 0x00007610ff987816 */ /* 0x000fe40000000098 */
[----:B------:R-:W-:-:S02]  /*57c0*/  PRMT R151, RZ, 0x7610, R151 ;  /* 0x00007610ff977816 */ /* 0x000fc40000000097 */
[----:B------:R-:W-:Y:S02]  /*57d0*/  PRMT R150, RZ, 0x7610, R150 ;  /* 0x00007610ff967816 */ /* 0x000fe40000000096 */
[----:B------:R-:W-:Y:S02]  /*57e0*/  PRMT R149, RZ, 0x7610, R149 ;  /* 0x00007610ff957816 */ /* 0x000fe40000000095 */
[----:B------:R-:W-:Y:S02]  /*57f0*/  PRMT R148, RZ, 0x7610, R148 ;  /* 0x00007610ff947816 */ /* 0x000fe40000000094 */
        /* <DEDUP_REMOVED lines=8> */
[----:B------:R-:W-:Y:S01]  /*5880*/  PRMT R139, RZ, 0x7610, R139 ;  /* 0x00007610ff8b7816 */ /* 0x000fe2000000008b */
[----:B--2---:R-:W-:Y:S04]  /*5890*/  STL [R1+0x9f0], R164 ;  /* 0x0009f0a401007387 */ /* 0x004fe80000100800 */
[----:B------:R0:W-:Y:S02]  /*58a0*/  STL [R1+0x878], R11 ;  /* 0x0008780b01007387 */ /* 0x0001e40000100800 */
[----:B0-----:R-:W-:-:S02]  /*58b0*/  IADD3.X R11, PT, PT, R6, UR17, RZ, P6, !PT ;  /* 0x00000011060b7c10 */ /* 0x001fc4000b7fe4ff */
[----:B---3--:R-:W-:Y:S04]  /*58c0*/  STL [R1+0x9f4], R52 ;  /* 0x0009f43401007387 */ /* 0x008fe80000100800 */
[----:B------:R-:W-:Y:S04]  /*58d0*/  STL [R1+0x874], R14 ;  /* 0x0008740e01007387 */ /* 0x000fe80000100800 */
[----:B------:R0:W-:Y:S01]  /*58e0*/  STL [R1+0x880], R9 ;  /* 0x0008800901007387 */ /* 0x0001e20000100800 */
[----:B------:R-:W-:-:S03]  /*58f0*/  @P3 IMAD.MOV.U32 R27, RZ, RZ, R11 ;  /* 0x000000ffff1b3224 */ /* 0x000fc600078e000b */
[----:B------:R-:W-:Y:S04]  /*5900*/  STL [R1+0x87c], R13 ;  /* 0x00087c0d01007387 */ /* 0x000fe80000100800 */
[----:B------:R1:W2:Y:S01]  /*5910*/  @P3 LDG.E.U8 R161, desc[UR22][R26.64] ;  /* 0x000000161aa13981 */ /* 0x0002a2000c1e1100 */
[----:B0-----:R-:W-:-:S03]  /*5920*/  IADD3 R9, P6, PT, R7, UR12, RZ ;  /* 0x0000000c07097c10 */ /* 0x001fc6000ffde0ff */
[----:B----4-:R-:W-:Y:S04]  /*5930*/  STL [R1+0x9f8], R163 ;  /* 0x0009f8a301007387 */ /* 0x010fe80000100800 */
[----:B------:R0:W-:Y:S01]  /*5940*/  STL [R1+0x888], R10 ;  /* 0x0008880a01007387 */ /* 0x0001e20000100800 */
[----:B------:R-:W-:Y:S01]  /*5950*/  USHF.R.S32.HI UR12, URZ, 0x1f, UR7 ;  /* 0x0000001fff0c7899 */ /* 0x000fe20008011407 */
[----:B-1----:R-:W-:Y:S01]  /*5960*/  @P3 IMAD.MOV.U32 R26, RZ, RZ, R9 ;  /* 0x000000ffff1a3224 */ /* 0x002fe200078e0009 */
[----:B0-----:R-:W-:Y:S02]  /*5970*/  IADD3.X R10, PT, PT, R8, UR17, RZ, P6, !PT ;  /* 0x00000011080a7c10 */ /* 0x001fe4000b7fe4ff */
[----:B------:R-:W-:-:S03]  /*5980*/  IADD3 R25, P6, PT, R0, UR7, RZ ;  /* 0x0000000700197c10 */ /* 0x000fc6000ffde0ff */
[----:B------:R-:W-:-:S05]  /*5990*/  @P3 IMAD.MOV.U32 R27, RZ, RZ, R10 ;  /* 0x000000ffff1b3224 */ /* 0x000fca00078e000a */
[----:B------:R0:W3:Y:S01]  /*59a0*/  @P3 LDG.E.U8 R160, desc[UR22][R26.64] ;  /* 0x000000161aa03981 */ /* 0x0000e2000c1e1100 */
[----:B------:R-:W-:Y:S01]  /*59b0*/  @!P5 IMAD.MOV.U32 R30, RZ, RZ, R25 ;  /* 0x000000ffff1ed224 */ /* 0x000fe200078e0019 */
[----:B0-----:R-:W-:Y:S02]  /*59c0*/  IADD3.X R27, PT, PT, R2, UR12, RZ, P6, !PT ;  /* 0x0000000c021b7c10 */ /* 0x001fe4000b7fe4ff */
[----:B------:R-:W-:Y:S02]  /*59d0*/  IADD3 R26, P3, PT, R3, UR7, RZ ;  /* 0x00000007031a7c10 */ /* 0x000fe4000ff7e0ff */
[----:B------:R-:W-:Y:S01]  /*59e0*/  ISETP.GE.U32.AND P6, PT, R28, 0x7fffffbc, PT ;  /* 0x7fffffbc1c00780c */ /* 0x000fe20003fc6070 */
[----:B------:R-:W-:Y:S01]  /*59f0*/  @!P5 IMAD.MOV.U32 R31, RZ, RZ, R27 ;  /* 0x000000ffff1fd224 */ /* 0x000fe200078e001b */
[----:B------:R-:W-:-:S04]  /*5a00*/  IADD3.X R28, PT, PT, R4, UR12, RZ, P3, !PT ;  /* 0x0000000c041c7c10 */ /* 0x000fc80009ffe4ff */
[----:B------:R0:W4:Y:S01]  /*5a10*/  @!P5 LDG.E.U8 R159, desc[UR22][R30.64] ;  /* 0x000000161e9fd981 */ /* 0x000122000c1e1100 */
[----:B------:R-:W-:Y:S01]  /*5a20*/  IADD3 R29, P3, PT, R5, UR7, RZ ;  /* 0x00000007051d7c10 */ /* 0x000fe2000ff7e0ff */
[----:B0-----:R-:W-:Y:S02]  /*5a30*/  @!P5 IMAD.MOV.U32 R30, RZ, RZ, R26 ;  /* 0x000000ffff1ed224 */ /* 0x001fe400078e001a */
[----:B------:R-:W-:-:S05]  /*5a40*/  @!P5 IMAD.MOV.U32 R31, RZ, RZ, R28 ;  /* 0x000000ffff1fd224 */ /* 0x000fca00078e001c */
[----:B------:R0:W2:Y:S01]  /*5a50*/  @!P5 LDG.E.U8 R158, desc[UR22][R30.64] ;  /* 0x000000161e9ed981 */ /* 0x0000a2000c1e1100 */
[----:B------:R-:W-:Y:S01]  /*5a60*/  @!P5 IMAD.MOV.U32 R34, RZ, RZ, R29 ;  /* 0x000000ffff22d224 */ /* 0x000fe200078e001d */
[----:B0-----:R-:W-:Y:S02]  /*5a70*/  IADD3.X R30, PT, PT, R6, UR12, RZ, P3, !PT ;  /* 0x0000000c061e7c10 */ /* 0x001fe40009ffe4ff */
[----:B------:R-:W-:Y:S01]  /*5a80*/  IADD3 R31, P3, PT, R7, UR7, RZ ;  /* 0x00000007071f7c10 */ /* 0x000fe2000ff7e0ff */
[----:B------:R-:W-:Y:S02]  /*5a90*/  UIMAD UR7, UR4, 0xb, URZ ;  /* 0x0000000b040778a4 */ /* 0x000fe4000f8e02ff */
[----:B------:R-:W-:Y:S01]  /*5aa0*/  @!P5 IMAD.MOV.U32 R35, RZ, RZ, R30 ;  /* 0x000000ffff23d224 */ /* 0x000fe200078e001e */
[----:B------:R-:W-:Y:S01]  /*5ab0*/  IADD3.X R32, PT, PT, R8, UR12, RZ, P3, !PT ;  /* 0x0000000c08207c10 */ /* 0x000fe20009ffe4ff */
[----:B------:R-:W-:Y:S01]  /*5ac0*/  STL [R1+0x9fc], R162 ;  /* 0x0009fca201007387 */ /* 0x000fe20000100800 */
[----:B------:R-:W-:-:S03]  /*5ad0*/  USHF.R.S32.HI UR13, URZ, 0x1f, UR7 ;  /* 0x0000001fff0d7899 */ /* 0x000fc60008011407 */
[----:B------:R0:W-:Y:S04]  /*5ae0*/  STL [R1+0x884], R11 ;  /* 0x0008840b01007387 */ /* 0x0001e80000100800 */
[----:B------:R1:W2:Y:S01]  /*5af0*/  @!P5 LDG.E.U8 R157, desc[UR22][R34.64] ;  /* 0x00000016229dd981 */ /* 0x0002a2000c1e1100 */
[----:B0-----:R-:W-:Y:S01]  /*5b00*/  IADD3 R11, P3, PT, R0, UR7, RZ ;  /* 0x00000007000b7c10 */ /* 0x001fe2000ff7e0ff */
[----:B-1----:R-:W-:Y:S02]  /*5b10*/  @!P5 IMAD.MOV.U32 R34, RZ, RZ, R31 ;  /* 0x000000ffff22d224 */ /* 0x002fe400078e001f */
[----:B------:R-:W-:Y:S01]  /*5b20*/  @!P5 IMAD.MOV.U32 R35, RZ, RZ, R32 ;  /* 0x000000ffff23d224 */ /* 0x000fe200078e0020 */
[----:B------:R-:W-:Y:S01]  /*5b30*/  IADD3.X R13, PT, PT, R2, UR13, RZ, P3, !PT ;  /* 0x0000000d020d7c10 */ /* 0x000fe20009ffe4ff */
[----:B------:R0:W-:Y:S04]  /*5b40*/  STL [R1+0x890], R9 ;  /* 0x0008900901007387 */ /* 0x0001e80000100800 */
[----:B------:R1:W2:Y:S01]  /*5b50*/  @!P5 LDG.E.U8 R156, desc[UR22][R34.64] ;  /* 0x00000016229cd981 */ /* 0x0002a2000c1e1100 */
[----:B0-----:R-:W-:-:S03]  /*5b60*/  IADD3 R9, P5, PT, R3, UR7, RZ ;  /* 0x0000000703097c10 */ /* 0x001fc6000ffbe0ff */
[----:B------:R0:W-:Y:S01]  /*5b70*/  STL [R1+0x88c], R10 ;  /* 0x00088c0a01007387 */ /* 0x0001e20000100800 */
[----:B-1----:R-:W-:Y:S02]  /*5b80*/  @!P2 IMAD.MOV.U32 R34, RZ, RZ, R11 ;  /* 0x000000ffff22a224 */ /* 0x002fe400078e000b */
[----:B------:R-:W-:Y:S01]  /*5b90*/  @!P2 IMAD.MOV.U32 R35, RZ, RZ, R13 ;  /* 0x000000ffff23a224 */ /* 0x000fe200078e000d */
[----:B------:R1:W-:Y:S01]  /*5ba0*/  STL [R1+0x1d8], R11 ;  /* 0x0001d80b01007387 */ /* 0x0003e20000100800 */
[----:B0-----:R-:W-:-:S03]  /*5bb0*/  IADD3.X R10, PT, PT, R4, UR13, RZ, P5, !PT ;  /* 0x0000000d040a7c10 */ /* 0x001fc6000affe4ff */
[----:B------:R-:W-:Y:S04]  /*5bc0*/  STL [R1+0x1e0], R9 ;  /* 0x0001e00901007387 */ /* 0x000fe80000100800 */
[----:B------:R0:W2:Y:S01]  /*5bd0*/  @!P2 LDG.E.U8 R155, desc[UR22][R34.64] ;  /* 0x00000016229ba981 */ /* 0x0000a2000c1e1100 */
[----:B-1----:R-:W-:-:S03]  /*5be0*/  IADD3 R11, P5, PT, R5, UR7, RZ ;  /* 0x00000007050b7c10 */ /* 0x002fc6000ffbe0ff */
[----:B------:R1:W-:Y:S01]  /*5bf0*/  STL [R1+0x1d4], R13 ;  /* 0x0001d40d01007387 */ /* 0x0003e20000100800 */
[----:B------:R-:W-:Y:S01]  /*5c00*/  UIMAD UR12, UR4, 0x13, URZ ;  /* 0x00000013040c78a4 */ /* 0x000fe2000f8e02ff */
[----:B0-----:R-:W-:Y:S02]  /*5c10*/  @!P2 IMAD.MOV.U32 R34, RZ, RZ, R9 ;  /* 0x000000ffff22a224 */ /* 0x001fe400078e0009 */
[----:B------:R-:W-:Y:S01]  /*5c20*/  @!P2 IMAD.MOV.U32 R35, RZ, RZ, R10 ;  /* 0x000000ffff23a224 */ /* 0x000fe200078e000a */
[----:B-1----:R-:W-:Y:S02]  /*5c30*/  IADD3.X R13, PT, PT, R6, UR13, RZ, P5, !PT ;  /* 0x0000000d060d7c10 */ /* 0x002fe4000affe4ff */
[----:B------:R-:W-:Y:S02]  /*5c40*/  IADD3 R9, P5, PT, R7, UR7, RZ ;  /* 0x0000000707097c10 */ /* 0x000fe4000ffbe0ff */
[----:B------:R0:W2:Y:S01]  /*5c50*/  @!P2 LDG.E.U8 R154, desc[UR22][R34.64] ;  /* 0x00000016229aa981 */ /* 0x0000a2000c1e1100 */
[----:B------:R-:W-:Y:S01]  /*5c60*/  LOP3.LUT P3, RZ, R33, 0x1, RZ, 0xc0, !PT ;  /* 0x0000000121ff7812 */ /* 0x000fe2000786c0ff */
[----:B------:R-:W-:-:S02]  /*5c70*/  USHF.R.S32.HI UR17, URZ, 0x1f, UR12 ;  /* 0x0000001fff117899 */ /* 0x000fc4000801140c */
[----:B------:R1:W-:Y:S04]  /*5c80*/  STL [R1+0x1dc], R10 ;  /* 0x0001dc0a01007387 */ /* 0x0003e80000100800 */
[----:B------:R1:W-:Y:S01]  /*5c90*/  STL [R1+0x1e8], R11 ;  /* 0x0001e80b01007387 */ /* 0x0003e20000100800 */
[----:B0-----:R-:W-:Y:S02]  /*5ca0*/  @!P2 IMAD.MOV.U32 R34, RZ, RZ, R11 ;  /* 0x000000ffff22a224 */ /* 0x001fe400078e000b */
[----:B------:R-:W-:Y:S01]  /*5cb0*/  @!P2 IMAD.MOV.U32 R35, RZ, RZ, R13 ;  /* 0x000000ffff23a224 */ /* 0x000fe200078e000d */
[----:B-1----:R-:W-:Y:S01]  /*5cc0*/  IADD3.X R10, PT, PT, R8, UR13, RZ, P5, !PT ;  /* 0x0000000d080a7c10 */ /* 0x002fe2000affe4ff */
[----:B------:R-:W-:Y:S01]  /*5cd0*/  STL [R1+0x1e4], R13 ;  /* 0x0001e40d01007387 */ /* 0x000fe20000100800 */
[----:B------:R-:W-:-:S03]  /*5ce0*/  IADD3 R11, P5, PT, R0, UR12, RZ ;  /* 0x0000000c000b7c10 */ /* 0x000fc6000ffbe0ff */
[----:B------:R0:W2:Y:S01]  /*5cf0*/  @!P2 LDG.E.U8 R153, desc[UR22][R34.64] ;  /* 0x000000162299a981 */ /* 0x0000a2000c1e1100 */
[----:B------:R-:W-:-:S03]  /*5d00*/  IADD3.X R14, PT, PT, R2, UR17, RZ, P5, !PT ;  /* 0x00000011020e7c10 */ /* 0x000fc6000affe4ff */
[----:B------:R1:W-:Y:S01]  /*5d10*/  STL [R1+0x1f0], R9 ;  /* 0x0001f00901007387 */ /* 0x0003e20000100800 */
[----:B0-----:R-:W-:Y:S02]  /*5d20*/  @!P2 IMAD.MOV.U32 R34, RZ, RZ, R9 ;  /* 0x000000ffff22a224 */ /* 0x001fe400078e0009 */
[----:B------:R-:W-:Y:S01]  /*5d30*/  @!P2 IMAD.MOV.U32 R35, RZ, RZ, R10 ;  /* 0x000000ffff23a224 */ /* 0x000fe200078e000a */
[----:B-1----:R-:W-:-:S04]  /*5d40*/  IADD3 R9, P5, PT, R3, UR12, RZ ;  /* 0x0000000c03097c10 */ /* 0x002fc8000ffbe0ff */
[----:B------:R0:W2:Y:S01]  /*5d50*/  @!P2 LDG.E.U8 R152, desc[UR22][R34.64] ;  /* 0x000000162298a981 */ /* 0x0000a2000c1e1100 */
[----:B------:R-:W-:-:S03]  /*5d60*/  IADD3.X R13, PT, PT, R4, UR17, RZ, P5, !PT ;  /* 0x00000011040d7c10 */ /* 0x000fc6000affe4ff */
[----:B------:R1:W-:Y:S01]  /*5d70*/  STL [R1+0x1ec], R10 ;  /* 0x0001ec0a01007387 */ /* 0x0003e20000100800 */
[----:B0-----:R-:W-:Y:S02]  /*5d80*/  @P3 IMAD.MOV.U32 R34, RZ, RZ, R11 ;  /* 0x000000ffff223224 */ /* 0x001fe400078e000b */
[----:B------:R-:W-:Y:S01]  /*5d90*/  @P3 IMAD.MOV.U32 R35, RZ, RZ, R14 ;  /* 0x000000ffff233224 */ /* 0x000fe200078e000e */
[----:B-1----:R-:W-:Y:S01]  /*5da0*/  IADD3 R10, P5, PT, R5, UR12, RZ ;  /* 0x0000000c050a7c10 */ /* 0x002fe2000ffbe0ff */
[----:B------:R0:W-:Y:S04]  /*5db0*/  STL [R1+0x2d8], R11 ;  /* 0x0002d80b01007387 */ /* 0x0001e80000100800 */
[----:B------:R1:W2:Y:S01]  /*5dc0*/  @P3 LDG.E.U8 R151, desc[UR22][R34.64] ;  /* 0x0000001622973981 */ /* 0x0002a2000c1e1100 */
[----:B------:R-:W-:-:S03]  /*5dd0*/  SHF.R.U32.HI R33, RZ, 0x4, R57 ;  /* 0x00000004ff217819 */ /* 0x000fc60000011639 */
[----:B------:R-:W-:Y:S01]  /*5de0*/  STL [R1+0x2d4], R14 ;  /* 0x0002d40e01007387 */ /* 0x000fe20000100800 */
[----:B0-----:R-:W-:-:S03]  /*5df0*/  IADD3.X R11, PT, PT, R6, UR17, RZ, P5, !PT ;  /* 0x00000011060b7c10 */ /* 0x001fc6000affe4ff */
[----:B------:R0:W-:Y:S01]  /*5e00*/  STL [R1+0x2e0], R9 ;  /* 0x0002e00901007387 */ /* 0x0001e20000100800 */
[----:B-1----:R-:W-:Y:S02]  /*5e10*/  @P3 IMAD.MOV.U32 R34, RZ, RZ, R9 ;  /* 0x000000ffff223224 */ /* 0x002fe400078e0009 */
[----:B------:R-:W-:Y:S01]  /*5e20*/  @P3 IMAD.MOV.U32 R35, RZ, RZ, R13 ;  /* 0x000000ffff233224 */ /* 0x000fe200078e000d */
[----:B------:R-:W-:Y:S01]  /*5e30*/  STL [R1+0x2dc], R13 ;  /* 0x0002dc0d01007387 */ /* 0x000fe20000100800 */
[----:B------:R-:W-:-:S03]  /*5e40*/  UIMAD UR7, UR4, 0x1b, URZ ;  /* 0x0000001b040778a4 */ /* 0x000fc6000f8e02ff */
[----:B------:R1:W2:Y:S01]  /*5e50*/  @P3 LDG.E.U8 R150, desc[UR22][R34.64] ;  /* 0x0000001622963981 */ /* 0x0002a2000c1e1100 */
[----:B0-----:R-:W-:-:S03]  /*5e60*/  IADD3 R9, P5, PT, R7, UR12, RZ ;  /* 0x0000000c07097c10 */ /* 0x001fc6000ffbe0ff */
[----:B------:R0:W-:Y:S01]  /*5e70*/  STL [R1+0x2e8], R10 ;  /* 0x0002e80a01007387 */ /* 0x0001e20000100800 */
[----:B------:R-:W-:Y:S01]  /*5e80*/  LOP3.LUT P2, RZ, R33, 0x1, RZ, 0xc0, !PT ;  /* 0x0000000121ff7812 */ /* 0x000fe2000784c0ff */
[----:B------:R-:W-:Y:S01]  /*5e90*/  USHF.R.S32.HI UR12, URZ, 0x1f, UR7 ;  /* 0x0000001fff0c7899 */ /* 0x000fe20008011407 */
[----:B-1----:R-:W-:Y:S02]  /*5ea0*/  @P3 IMAD.MOV.U32 R34, RZ, RZ, R10 ;  /* 0x000000ffff223224 */ /* 0x002fe400078e000a */
[----:B------:R-:W-:Y:S01]  /*5eb0*/  @P3 IMAD.MOV.U32 R35, RZ, RZ, R11 ;  /* 0x000000ffff233224 */ /* 0x000fe200078e000b */
[----:B0-----:R-:W-:Y:S02]  /*5ec0*/  IADD3.X R10, PT, PT, R8, UR17, RZ, P5, !PT ;  /* 0x00000011080a7c10 */ /* 0x001fe4000affe4ff */
[----:B------:R-:W-:Y:S02]  /*5ed0*/  IADD3 R13, P5, PT, R0, UR7, RZ ;  /* 0x00000007000d7c10 */ /* 0x000fe4000ffbe0ff */
[----:B------:R0:W2:Y:S02]  /*5ee0*/  @P3 LDG.E.U8 R149, desc[UR22][R34.64] ;  /* 0x0000001622953981 */ /* 0x0000a4000c1e1100 */
[----:B------:R-:W-:-:S02]  /*5ef0*/  IADD3.X R14, PT, PT, R2, UR12, RZ, P5, !PT ;  /* 0x0000000c020e7c10 */ /* 0x000fc4000affe4ff */
[----:B------:R-:W-:Y:S01]  /*5f00*/  STL [R1+0x2e4], R11 ;  /* 0x0002e40b01007387 */ /* 0x000fe20000100800 */
[----:B0-----:R-:W-:Y:S02]  /*5f10*/  @P3 IMAD.MOV.U32 R34, RZ, RZ, R9 ;  /* 0x000000ffff223224 */ /* 0x001fe400078e0009 */
[----:B------:R-:W-:Y:S01]  /*5f20*/  @P3 IMAD.MOV.U32 R35, RZ, RZ, R10 ;  /* 0x000000ffff233224 */ /* 0x000fe200078e000a */
[----:B------:R0:W-:Y:S04]  /*5f30*/  STL [R1+0x3b0], R9 ;  /* 0x0003b00901007387 */ /* 0x0001e80000100800 */
[----:B------:R1:W2:Y:S01]  /*5f40*/  @P3 LDG.E.U8 R148, desc[UR22][R34.64] ;  /* 0x0000001622943981 */ /* 0x0002a2000c1e1100 */
[----:B0-----:R-:W-:-:S03]  /*5f50*/  IADD3 R9, P3, PT, R3, UR7, RZ ;  /* 0x0000000703097c10 */ /* 0x001fc6000ff7e0ff */
[----:B------:R0:W-:Y:S01]  /*5f60*/  STL [R1+0x3ac], R10 ;  /* 0x0003ac0a01007387 */ /* 0x0001e20000100800 */
[----:B-1----:R-:W-:Y:S02]  /*5f70*/  @P2 IMAD.MOV.U32 R34, RZ, RZ, R13 ;  /* 0x000000ffff222224 */ /* 0x002fe400078e000d */
[----:B------:R-:W-:Y:S01]  /*5f80*/  @P2 IMAD.MOV.U32 R35, RZ, RZ, R14 ;  /* 0x000000ffff232224 */ /* 0x000fe200078e000e */
[----:B0-----:R-:W-:-:S04]  /*5f90*/  IADD3.X R10, PT, PT, R4, UR12, RZ, P3, !PT ;  /* 0x0000000c040a7c10 */ /* 0x001fc80009ffe4ff */
[----:B------:R0:W2:Y:S01]  /*5fa0*/  @P2 LDG.E.U8 R147, desc[UR22][R34.64] ;  /* 0x0000001622932981 */ /* 0x0000a2000c1e1100 */
[----:B------:R-:W-:-:S03]  /*5fb0*/  IADD3 R11, P3, PT, R5, UR7, RZ ;  /* 0x00000007050b7c10 */ /* 0x000fc6000ff7e0ff */
[----:B------:R1:W-:Y:S01]  /*5fc0*/  STL [R1+0x498], R13 ;  /* 0x0004980d01007387 */ /* 0x0003e20000100800 */
[----:B------:R-:W-:-:S03]  /*5fd0*/  SHF.R.U64 R33, R56, 0x1c, RZ ;  /* 0x0000001c38217819 */ /* 0x000fc600000012ff */
[----:B------:R1:W-:Y:S01]  /*5fe0*/  STL [R1+0x4a0], R9 ;  /* 0x0004a00901007387 */ /* 0x0003e20000100800 */
[----:B0-----:R-:W-:Y:S02]  /*5ff0*/  @P2 IMAD.MOV.U32 R34, RZ, RZ, R9 ;  /* 0x000000ffff222224 */ /* 0x001fe400078e0009 */
[----:B------:R-:W-:Y:S01]  /*6000*/  @P2 IMAD.MOV.U32 R35, RZ, RZ, R10 ;  /* 0x000000ffff232224 */ /* 0x000fe200078e000a */
[----:B-1----:R-:W-:Y:S01]  /*6010*/  IADD3.X R13, PT, PT, R6, UR12, RZ, P3, !PT ;  /* 0x0000000c060d7c10 */ /* 0x002fe20009ffe4ff */
[----:B------:R-:W-:Y:S01]  /*6020*/  STL [R1+0x494], R14 ;  /* 0x0004940e01007387 */ /* 0x000fe20000100800 */
[----:B------:R-:W-:-:S03]  /*6030*/  IADD3 R9, P3, PT, R7, UR7, RZ ;  /* 0x0000000707097c10 */ /* 0x000fc6000ff7e0ff */
[----:B------:R0:W2:Y:S01]  /*6040*/  @P2 LDG.E.U8 R146, desc[UR22][R34.64] ;  /* 0x0000001622922981 */ /* 0x0000a2000c1e1100 */
[----:B------:R-:W-:Y:S01]  /*6050*/  UIMAD UR7, UR4, 0x23, URZ ;  /* 0x00000023040778a4 */ /* 0x000fe2000f8e02ff */
[----:B------:R-:W-:Y:S02]  /*6060*/  LOP3.LUT P5, RZ, R33, 0x1, RZ, 0xc0, !PT ;  /* 0x0000000121ff7812 */ /* 0x000fe400078ac0ff */
[----:B------:R1:W-:Y:S01]  /*6070*/  STL [R1+0x49c], R10 ;  /* 0x00049c0a01007387 */ /* 0x0003e20000100800 */
[----:B------:R-:W-:Y:S01]  /*6080*/  USHF.R.S32.HI UR13, URZ, 0x1f, UR7 ;  /* 0x0000001fff0d7899 */ /* 0x000fe20008011407 */
[----:B0-----:R-:W-:Y:S02]  /*6090*/  @P2 IMAD.MOV.U32 R34, RZ, RZ, R11 ;  /* 0x000000ffff222224 */ /* 0x001fe400078e000b */
[----:B------:R-:W-:Y:S01]  /*60a0*/  @P2 IMAD.MOV.U32 R35, RZ, RZ, R13 ;  /* 0x000000ffff232224 */ /* 0x000fe200078e000d */
[----:B-1----:R-:W-:Y:S01]  /*60b0*/  IADD3.X R10, PT, PT, R8, UR12, RZ, P3, !PT ;  /* 0x0000000c080a7c10 */ /* 0x002fe20009ffe4ff */
[----:B------:R0:W-:Y:S04]  /*60c0*/  STL [R1+0x4a8], R11 ;  /* 0x0004a80b01007387 */ /* 0x0001e80000100800 */
[----:B------:R1:W2:Y:S01]  /*60d0*/  @P2 LDG.E.U8 R145, desc[UR22][R34.64] ;  /* 0x0000001622912981 */ /* 0x0002a2000c1e1100 */
[----:B0-----:R-:W-:-:S03]  /*60e0*/  IADD3 R11, P3, PT, R0, UR7, RZ ;  /* 0x00000007000b7c10 */ /* 0x001fc6000ff7e0ff */
[----:B------:R0:W-:Y:S01]  /*60f0*/  STL [R1+0x4a4], R13 ;  /* 0x0004a40d01007387 */ /* 0x0001e20000100800 */
[----:B-1----:R-:W-:Y:S02]  /*6100*/  @P2 IMAD.MOV.U32 R34, RZ, RZ, R9 ;  /* 0x000000ffff222224 */ /* 0x002fe400078e0009 */
[----:B------:R-:W-:Y:S01]  /*6110*/  @P2 IMAD.MOV.U32 R35, RZ, RZ, R10 ;  /* 0x000000ffff232224 */ /* 0x000fe200078e000a */
[----:B------:R1:W-:Y:S01]  /*6120*/  STL [R1+0x4b0], R9 ;  /* 0x0004b00901007387 */ /* 0x0003e20000100800 */
[----:B0-----:R-:W-:-:S03]  /*6130*/  IADD3.X R13, PT, PT, R2, UR13, RZ, P3, !PT ;  /* 0x0000000d020d7c10 */ /* 0x001fc60009ffe4ff */
[----:B------:R0:W2:Y:S01]  /*6140*/  @P2 LDG.E.U8 R144, desc[UR22][R34.64] ;  /* 0x0000001622902981 */ /* 0x0000a2000c1e1100 */
[----:B-1----:R-:W-:-:S03]  /*6150*/  IADD3 R9, P2, PT, R3, UR7, RZ ;  /* 0x0000000703097c10 */ /* 0x002fc6000ff5e0ff */
[----:B------:R1:W-:Y:S01]  /*6160*/  STL [R1+0x4ac], R10 ;  /* 0x0004ac0a01007387 */ /* 0x0003e20000100800 */
[----:B0-----:R-:W-:Y:S02]  /*6170*/  @P5 IMAD.MOV.U32 R34, RZ, RZ, R11 ;  /* 0x000000ffff225224 */ /* 0x001fe400078e000b */
[----:B------:R-:W-:Y:S01]  /*6180*/  @P5 IMAD.MOV.U32 R35, RZ, RZ, R13 ;  /* 0x000000ffff235224 */ /* 0x000fe200078e000d */
[----:B------:R0:W-:Y:S01]  /*6190*/  STL [R1+0x598], R11 ;  /* 0x0005980b01007387 */ /* 0x0001e20000100800 */
[----:B-1----:R-:W-:-:S03]  /*61a0*/  IADD3.X R10, PT, PT, R4, UR13, RZ, P2, !PT ;  /* 0x0000000d040a7c10 */ /* 0x002fc600097fe4ff */
[----:B------:R-:W-:Y:S04]  /*61b0*/  STL [R1+0x5a0], R9 ;  /* 0x0005a00901007387 */ /* 0x000fe80000100800 */
[----:B------:R1:W2:Y:S01]  /*61c0*/  @P5 LDG.E.U8 R143, desc[UR22][R34.64] ;  /* 0x00000016228f5981 */ /* 0x0002a2000c1e1100 */
[----:B0-----:R-:W-:-:S03]  /*61d0*/  IADD3 R11, P2, PT, R5, UR7, RZ ;  /* 0x00000007050b7c10 */ /* 0x001fc6000ff5e0ff */
[----:B------:R0:W-:Y:S01]  /*61e0*/  STL [R1+0x594], R13 ;  /* 0x0005940d01007387 */ /* 0x0001e20000100800 */
[----:B------:R-:W-:Y:S01]  /*61f0*/  SHF.R.U64 R33, R56, 0x14, RZ ;  /* 0x0000001438217819 */ /* 0x000fe200000012ff */
[----:B-1----:R-:W-:Y:S02]  /*6200*/  @P5 IMAD.MOV.U32 R34, RZ, RZ, R9 ;  /* 0x000000ffff225224 */ /* 0x002fe400078e0009 */
[----:B------:R-:W-:Y:S01]  /*6210*/  @P5 IMAD.MOV.U32 R35, RZ, RZ, R10 ;  /* 0x000000ffff235224 */ /* 0x000fe200078e000a */
[----:B0-----:R-:W-:Y:S02]  /*6220*/  IADD3.X R13, PT, PT, R6, UR13, RZ, P2, !PT ;  /* 0x0000000d060d7c10 */ /* 0x001fe400097fe4ff */
[----:B------:R-:W-:Y:S02]  /*6230*/  IADD3 R9, P2, PT, R7, UR7, RZ ;  /* 0x0000000707097c10 */ /* 0x000fe4000ff5e0ff */
[----:B------:R0:W2:Y:S01]  /*6240*/  @P5 LDG.E.U8 R142, desc[UR22][R34.64] ;  /* 0x00000016228e5981 */ /* 0x0000a2000c1e1100 */
[----:B------:R-:W-:Y:S01]  /*6250*/  UIMAD UR12, UR4, 0x2b, URZ ;  /* 0x0000002b040c78a4 */ /* 0x000fe2000f8e02ff */
[----:B------:R-:W-:-:S02]  /*6260*/  LOP3.LUT P3, RZ, R33, 0x1, RZ, 0xc0, !PT ;  /* 0x0000000121ff7812 */ /* 0x000fc4000786c0ff */
[----:B------:R1:W-:Y:S01]  /*6270*/  STL [R1+0x59c], R10 ;  /* 0x00059c0a01007387 */ /* 0x0003e20000100800 */
[----:B------:R-:W-:Y:S01]  /*6280*/  USHF.R.S32.HI UR17, URZ, 0x1f, UR12 ;  /* 0x0000001fff117899 */ /* 0x000fe2000801140c */
[----:B0-----:R-:W-:Y:S02]  /*6290*/  @P5 IMAD.MOV.U32 R34, RZ, RZ, R11 ;  /* 0x000000ffff225224 */ /* 0x001fe400078e000b */
[----:B------:R-:W-:Y:S01]  /*62a0*/  @P5 IMAD.MOV.U32 R35, RZ, RZ, R13 ;  /* 0x000000ffff235224 */ /* 0x000fe200078e000d */
[----:B-1----:R-:W-:Y:S01]  /*62b0*/  IADD3.X R10, PT, PT, R8, UR13, RZ, P2, !PT ;  /* 0x0000000d080a7c10 */ /* 0x002fe200097fe4ff */
[----:B------:R0:W-:Y:S04]  /*62c0*/  STL [R1+0x5a8], R11 ;  /* 0x0005a80b01007387 */ /* 0x0001e80000100800 */
[----:B------:R1:W2:Y:S01]  /*62d0*/  @P5 LDG.E.U8 R141, desc[UR22][R34.64] ;  /* 0x00000016228d5981 */ /* 0x0002a2000c1e1100 */
[----:B0-----:R-:W-:Y:S01]  /*62e0*/  IADD3 R11, P2, PT, R0, UR12, RZ ;  /* 0x0000000c000b7c10 */ /* 0x001fe2000ff5e0ff */
[----:B-1----:R-:W-:-:S02]  /*62f0*/  @P5 IMAD.MOV.U32 R34, RZ, RZ, R9 ;  /* 0x000000ffff225224 */ /* 0x002fc400078e0009 */
[----:B------:R-:W-:Y:S01]  /*6300*/  @P5 IMAD.MOV.U32 R35, RZ, RZ, R10 ;  /* 0x000000ffff235224 */ /* 0x000fe200078e000a */
[----:B------:R-:W-:Y:S01]  /*6310*/  STL [R1+0x5a4], R13 ;  /* 0x0005a40d01007387 */ /* 0x000fe20000100800 */
[----:B------:R-:W-:-:S03]  /*6320*/  IADD3.X R14, PT, PT, R2, UR17, RZ, P2, !PT ;  /* 0x00000011020e7c10 */ /* 0x000fc600097fe4ff */
[----:B------:R0:W-:Y:S04]  /*6330*/  STL [R1+0x5b0], R9 ;  /* 0x0005b00901007387 */ /* 0x0001e80000100800 */
[----:B------:R1:W2:Y:S01]  /*6340*/  @P5 LDG.E.U8 R140, desc[UR22][R34.64] ;  /* 0x00000016228c5981 */ /* 0x0002a2000c1e1100 */
[----:B0-----:R-:W-:-:S03]  /*6350*/  IADD3 R9, P5, PT, R3, UR12, RZ ;  /* 0x0000000c03097c10 */ /* 0x001fc6000ffbe0ff */
[----:B------:R0:W-:Y:S01]  /*6360*/  STL [R1+0x5ac], R10 ;  /* 0x0005ac0a01007387 */ /* 0x0001e20000100800 */
[----:B-1----:R-:W-:Y:S01]  /*6370*/  @P3 IMAD.MOV.U32 R34, RZ, RZ, R11 ;  /* 0x000000ffff223224 */ /* 0x002fe200078e000b */
[----:B------:R-:W-:Y:S01]  /*6380*/  IADD3.X R13, PT, PT, R4, UR17, RZ, P5, !PT ;  /* 0x00000011040d7c10 */ /* 0x000fe2000affe4ff */
[----:B------:R-:W-:Y:S01]  /*6390*/  @P3 IMAD.MOV.U32 R35, RZ, RZ, R14 ;  /* 0x000000ffff233224 */ /* 0x000fe200078e000e */
[----:B------:R-:W-:Y:S01]  /*63a0*/  PRMT R138, RZ, 0x7610, R138 ;  /* 0x00007610ff8a7816 */ /* 0x000fe2000000008a */
[----:B------:R1:W-:Y:S01]  /*63b0*/  STL [R1+0x698], R11 ;  /* 0x0006980b01007387 */ /* 0x0003e20000100800 */
[----:B0-----:R-:W-:-:S03]  /*63c0*/  IADD3 R10, P5, PT, R5, UR12, RZ ;  /* 0x0000000c050a7c10 */ /* 0x001fc6000ffbe0ff */
[----:B------:R0:W2:Y:S01]  /*63d0*/  @P3 LDG.E.U8 R139, desc[UR22][R34.64] ;  /* 0x00000016228b3981 */ /* 0x0000a2000c1e1100 */
[----:B------:R-:W-:-:S03]  /*63e0*/  SHF.R.U64 R33, R56, 0xc, RZ ;  /* 0x0000000c38217819 */ /* 0x000fc600000012ff */
[----:B------:R-:W-:Y:S01]  /*63f0*/  STL [R1+0x694], R14 ;  /* 0x0006940e01007387 */ /* 0x000fe20000100800 */
[----:B-1----:R-:W-:-:S03]  /*6400*/  IADD3.X R11, PT, PT, R6, UR17, RZ, P5, !PT ;  /* 0x00000011060b7c10 */ /* 0x002fc6000affe4ff */
[----:B------:R1:W-:Y:S01]  /*6410*/  STL [R1+0x6a0], R9 ;  /* 0x0006a00901007387 */ /* 0x0003e20000100800 */
[----:B0-----:R-:W-:Y:S02]  /*6420*/  @P3 IMAD.MOV.U32 R34, RZ, RZ, R9 ;  /* 0x000000ffff223224 */ /* 0x001fe400078e0009 */
[----:B------:R-:W-:Y:S01]  /*6430*/  @P3 IMAD.MOV.U32 R35, RZ, RZ, R13 ;  /* 0x000000ffff233224 */ /* 0x000fe200078e000d */
[----:B------:R-:W-:Y:S01]  /*6440*/  STL [R1+0x69c], R13 ;  /* 0x00069c0d01007387 */ /* 0x000fe20000100800 */
[----:B------:R-:W-:Y:S01]  /*6450*/  PRMT R137, RZ, 0x7610, R137 ;  /* 0x00007610ff897816 */ /* 0x000fe20000000089 */
[----:B------:R-:W-:Y:S02]  /*6460*/  UIMAD UR7, UR4, 0x33, URZ ;  /* 0x00000033040778a4 */ /* 0x000fe4000f8e02ff */
[----:B------:R0:W2:Y:S01]  /*6470*/  @P3 LDG.E.U8 R138, desc[UR22][R34.64] ;  /* 0x00000016228a3981 */ /* 0x0000a2000c1e1100 */
[----:B-1----:R-:W-:-:S03]  /*6480*/  IADD3 R9, P5, PT, R7, UR12, RZ ;  /* 0x0000000c07097c10 */ /* 0x002fc6000ffbe0ff */
[----:B------:R1:W-:Y:S01]  /*6490*/  STL [R1+0x6a8], R10 ;  /* 0x0006a80a01007387 */ /* 0x0003e20000100800 */
[----:B------:R-:W-:Y:S01]  /*64a0*/  LOP3.LUT P2, RZ, R33, 0x1, RZ, 0xc0, !PT ;  /* 0x0000000121ff7812 */ /* 0x000fe2000784c0ff */
[----:B------:R-:W-:Y:S01]  /*64b0*/  USHF.R.S32.HI UR13, URZ, 0x1f, UR7 ;  /* 0x0000001fff0d7899 */ /* 0x000fe20008011407 */
[----:B0-----:R-:W-:Y:S02]  /*64c0*/  @P3 IMAD.MOV.U32 R34, RZ, RZ, R10 ;  /* 0x000000ffff223224 */ /* 0x001fe400078e000a */
[----:B------:R-:W-:Y:S01]  /*64d0*/  @P3 IMAD.MOV.U32 R35, RZ, RZ, R11 ;  /* 0x000000ffff233224 */ /* 0x000fe200078e000b */
[----:B-1----:R-:W-:Y:S02]  /*64e0*/  IADD3.X R10, PT, PT, R8, UR17, RZ, P5, !PT ;  /* 0x00000011080a7c10 */ /* 0x002fe4000affe4ff */
[----:B------:R-:W-:Y:S02]  /*64f0*/  PRMT R136, RZ, 0x7610, R136 ;  /* 0x00007610ff887816 */ /* 0x000fe40000000088 */
[----:B------:R0:W2:Y:S01]  /*6500*/  @P3 LDG.E.U8 R137, desc[UR22][R34.64] ;  /* 0x0000001622893981 */ /* 0x0000a2000c1e1100 */
[----:B------:R-:W-:-:S03]  /*6510*/  IADD3 R13, P5, PT, R0, UR7, RZ ;  /* 0x00000007000d7c10 */ /* 0x000fc6000ffbe0ff */
[----:B------:R-:W-:Y:S01]  /*6520*/  STL [R1+0x6a4], R11 ;  /* 0x0006a40b01007387 */ /* 0x000fe20000100800 */
[----:B------:R-:W-:Y:S01]  /*6530*/  IADD3.X R14, PT, PT, R2, UR13, RZ, P5, !PT ;  /* 0x0000000d020e7c10 */ /* 0x000fe2000affe4ff */
[----:B0-----:R-:W-:Y:S02]  /*6540*/  @P3 IMAD.MOV.U32 R34, RZ, RZ, R9 ;  /* 0x000000ffff223224 */ /* 0x001fe400078e0009 */
[----:B------:R-:W-:Y:S01]  /*6550*/  @P3 IMAD.MOV.U32 R35, RZ, RZ, R10 ;  /* 0x000000ffff233224 */ /* 0x000fe200078e000a */
[----:B------:R0:W-:Y:S01]  /*6560*/  STL [R1+0x6b0], R9 ;  /* 0x0006b00901007387 */ /* 0x0001e20000100800 */
[----:B------:R-:W-:-:S03]  /*6570*/  PRMT R135, RZ, 0x7610, R135 ;  /* 0x00007610ff877816 */ /* 0x000fc60000000087 */
[----:B------:R1:W2:Y:S01]  /*6580*/  @P3 LDG.E.U8 R136, desc[UR22][R34.64] ;  /* 0x0000001622883981 */ /* 0x0002a2000c1e1100 */
[----:B0-----:R-:W-:-:S03]  /*6590*/  IADD3 R9, P3, PT, R3, UR7, RZ ;  /* 0x0000000703097c10 */ /* 0x001fc6000ff7e0ff */
[----:B------:R0:W-:Y:S01]  /*65a0*/  STL [R1+0x6ac], R10 ;  /* 0x0006ac0a01007387 */ /* 0x0001e20000100800 */
[----:B-1----:R-:W-:Y:S02]  /*65b0*/  @P2 IMAD.MOV.U32 R34, RZ, RZ, R13 ;  /* 0x000000ffff222224 */ /* 0x002fe400078e000d */
[----:B------:R-:W-:Y:S01]  /*65c0*/  @P2 IMAD.MOV.U32 R35, RZ, RZ, R14 ;  /* 0x000000ffff232224 */ /* 0x000fe200078e000e */
[----:B------:R-:W-:Y:S02]  /*65d0*/  PRMT R134, RZ, 0x7610, R134 ;  /* 0x00007610ff867816 */ /* 0x000fe40000000086 */
[----:B0-----:R-:W-:Y:S02]  /*65e0*/  IADD3.X R10, PT, PT, R4, UR13, RZ, P3, !PT ;  /* 0x0000000d040a7c10 */ /* 0x001fe40009ffe4ff */
        /* <DEDUP_REMOVED lines=9> */
[----:B------:R-:W-:Y:S02]  /*6680*/  PRMT R133, RZ, 0x7610, R133 ;  /* 0x00007610ff857816 */ /* 0x000fe40000000085 */
[----:B---3--:R-:W-:Y:S01]  /*6690*/  IADD3 R9, P3, PT, R7, UR7, RZ ;  /* 0x0000000707097c10 */ /* 0x008fe2000ff7e0ff */
[----:B------:R0:W3:Y:S01]  /*66a0*/  @P2 LDG.E.U8 R134, desc[UR22][R34.64] ;  /* 0x0000001622862981 */ /* 0x0000e2000c1e1100 */
[----:B------:R-:W-:Y:S01]  /*66b0*/  UIMAD UR12, UR4, 0x3b, URZ ;  /* 0x0000003b040c78a4 */ /* 0x000fe2000f8e02ff */
[----:B------:R-:W-:-:S02]  /*66c0*/  LOP3.LUT P5, RZ, R33, 0x1, RZ, 0xc0, !PT ;  /* 0x0000000121ff7812 */ /* 0x000fc400078ac0ff */
[----:B------:R1:W-:Y:S01]  /*66d0*/  STL [R1+0x79c], R10 ;  /* 0x00079c0a01007387 */ /* 0x0003e20000100800 */
[----:B------:R-:W-:Y:S01]  /*66e0*/  PRMT R53, RZ, 0x7610, R53 ;  /* 0x00007610ff357816 */ /* 0x000fe20000000035 */
[----:B0-----:R-:W-:Y:S02]  /*66f0*/  @P2 IMAD.MOV.U32 R34, RZ, RZ, R11 ;  /* 0x000000ffff222224 */ /* 0x001fe400078e000b */
[----:B------:R-:W-:Y:S01]  /*6700*/  @P2 IMAD.MOV.U32 R35, RZ, RZ, R13 ;  /* 0x000000ffff232224 */ /* 0x000fe200078e000d */
[----:B-1----:R-:W-:Y:S01]  /*6710*/  IADD3.X R10, PT, PT, R8, UR13, RZ, P3, !PT ;  /* 0x0000000d080a7c10 */ /* 0x002fe20009ffe4ff */
[----:B------:R-:W-:Y:S01]  /*6720*/  USHF.R.S32.HI UR13, URZ, 0x1f, UR12 ;  /* 0x0000001fff0d7899 */ /* 0x000fe2000801140c */
        /* <DEDUP_REMOVED lines=9> */
[----:B------:R-:W-:Y:S02]  /*67c0*/  PRMT R132, RZ, 0x7610, R132 ;  /* 0x00007610ff847816 */ /* 0x000fe40000000084 */
[----:B-1----:R-:W-:Y:S01]  /*67d0*/  IADD3 R9, P2, PT, R3, UR12, RZ ;  /* 0x0000000c03097c10 */ /* 0x002fe2000ff5e0ff */
[----:B------:R1:W-:Y:S01]  /*67e0*/  STL [R1+0x7ac], R10 ;  /* 0x0007ac0a01007387 */ /* 0x0003e20000100800 */
[----:B0-----:R-:W-:Y:S02]  /*67f0*/  @P5 IMAD.MOV.U32 R34, RZ, RZ, R11 ;  /* 0x000000ffff225224 */ /* 0x001fe400078e000b */
[----:B------:R-:W-:Y:S01]  /*6800*/  @P5 IMAD.MOV.U32 R35, RZ, RZ, R13 ;  /* 0x000000ffff235224 */ /* 0x000fe200078e000d */
[----:B------:R0:W-:Y:S01]  /*6810*/  STL [R1+0x898], R11 ;  /* 0x0008980b01007387 */ /* 0x0001e20000100800 */
[----:B-1----:R-:W-:-:S03]  /*6820*/  IADD3.X R10, PT, PT, R4, UR13, RZ, P2, !PT ;  /* 0x0000000d040a7c10 */ /* 0x002fc600097fe4ff */
[----:B------:R-:W-:Y:S01]  /*6830*/  STL [R1+0x8a0], R9 ;  /* 0x0008a00901007387 */ /* 0x000fe20000100800 */
[----:B------:R-:W-:-:S03]  /*6840*/  PRMT R131, RZ, 0x7610, R131 ;  /* 0x00007610ff837816 */ /* 0x000fc60000000083 */
[----:B------:R1:W2:Y:S01]  /*6850*/  @P5 LDG.E.U8 R132, desc[UR22][R34.64] ;  /* 0x0000001622845981 */ /* 0x0002a2000c1e1100 */
[----:B0-----:R-:W-:-:S03]  /*6860*/  IADD3 R11, P2, PT, R5, UR12, RZ ;  /* 0x0000000c050b7c10 */ /* 0x001fc6000ff5e0ff */
[----:B------:R0:W-:Y:S01]  /*6870*/  STL [R1+0x894], R13 ;  /* 0x0008940d01007387 */ /* 0x0001e20000100800 */
[----:B------:R-:W-:Y:S01]  /*6880*/  PRMT R130, RZ, 0x7610, R130 ;  /* 0x00007610ff827816 */ /* 0x000fe20000000082 */
[----:B-1----:R-:W-:Y:S02]  /*6890*/  @P5 IMAD.MOV.U32 R34, RZ, RZ, R9 ;  /* 0x000000ffff225224 */ /* 0x002fe400078e0009 */
[----:B------:R-:W-:Y:S01]  /*68a0*/  @P5 IMAD.MOV.U32 R35, RZ, RZ, R10 ;  /* 0x000000ffff235224 */ /* 0x000fe200078e000a */
[----:B0-----:R-:W-:Y:S02]  /*68b0*/  IADD3.X R13, PT, PT, R6, UR13, RZ, P2, !PT ;  /* 0x0000000d060d7c10 */ /* 0x001fe400097fe4ff */
[----:B------:R-:W-:Y:S02]  /*68c0*/  IADD3 R9, P2, PT, R7, UR12, RZ ;  /* 0x0000000c07097c10 */ /* 0x000fe4000ff5e0ff */
[----:B------:R0:W2:Y:S01]  /*68d0*/  @P5 LDG.E.U8 R131, desc[UR22][R34.64] ;  /* 0x0000001622835981 */ /* 0x0000a2000c1e1100 */
[----:B------:R-:W-:Y:S01]  /*68e0*/  VIADD R33, R12, 0xfffffff3 ;  /* 0xfffffff30c217836 */ /* 0x000fe20000000000 */
[----:B------:R-:W-:-:S02]  /*68f0*/  USHF.L.U32 UR7, UR4, 0x2, URZ ;  /* 0x0000000204077899 */ /* 0x000fc400080006ff */
[----:B------:R1:W-:Y:S01]  /*6900*/  STL [R1+0x89c], R10 ;  /* 0x00089c0a01007387 */ /* 0x0003e20000100800 */
[----:B------:R-:W-:Y:S01]  /*6910*/  PRMT R129, RZ, 0x7610, R129 ;  /* 0x00007610ff817816 */ /* 0x000fe20000000081 */
[----:B0-----:R-:W-:Y:S02]  /*6920*/  @P5 IMAD.MOV.U32 R34, RZ, RZ, R11 ;  /* 0x000000ffff225224 */ /* 0x001fe400078e000b */
[----:B------:R-:W-:Y:S01]  /*6930*/  @P5 IMAD.MOV.U32 R35, RZ, RZ, R13 ;  /* 0x000000ffff235224 */ /* 0x000fe200078e000d */
[----:B-1----:R-:W-:Y:S01]  /*6940*/  IADD3.X R10, PT, PT, R8, UR13, RZ, P2, !PT ;  /* 0x0000000d080a7c10 */ /* 0x002fe200097fe4ff */
[----:B------:R-:W-:-:S03]  /*6950*/  USHF.R.S32.HI UR12, URZ, 0x1f, UR7 ;  /* 0x0000001fff0c7899 */ /* 0x000fc60008011407 */
[----:B------:R0:W2:Y:S01]  /*6960*/  @P5 LDG.E.U8 R130, desc[UR22][R34.64] ;  /* 0x0000001622825981 */ /* 0x0000a2000c1e1100 */
[----:B------:R-:W-:Y:S02]  /*6970*/  ISETP.GE.U32.AND P3, PT, R33, 0x7fffffb4, PT ;  /* 0x7fffffb42100780c */ /* 0x000fe40003f66070 */
[----:B------:R-:W-:Y:S01]  /*6980*/  IADD3 R33, P2, PT, R0, UR7, RZ ;  /* 0x0000000700217c10 */ /* 0x000fe2000ff5e0ff */
[----:B------:R-:W-:Y:S02]  /*6990*/  VIADD R36, R12, 0xfffffffa ;  /* 0xfffffffa0c247836 */ /* 0x000fe40000000000 */
[----:B0-----:R-:W-:Y:S02]  /*69a0*/  @P5 IMAD.MOV.U32 R34, RZ, RZ, R9 ;  /* 0x000000ffff225224 */ /* 0x001fe400078e0009 */
[----:B------:R-:W-:-:S05]  /*69b0*/  @P5 IMAD.MOV.U32 R35, RZ, RZ, R10 ;  /* 0x000000ffff235224 */ /* 0x000fca00078e000a */
[----:B------:R0:W2:Y:S01]  /*69c0*/  @P5 LDG.E.U8 R129, desc[UR22][R34.64] ;  /* 0x0000001622815981 */ /* 0x0000a2000c1e1100 */
[----:B------:R-:W-:Y:S01]  /*69d0*/  IMAD.MOV.U32 R21, RZ, RZ, R39 ;  /* 0x000000ffff157224 */ /* 0x000fe200078e0027 */
[----:B------:R-:W-:Y:S01]  /*69e0*/  PRMT R128, RZ, 0x7610, R128 ;  /* 0x00007610ff807816 */ /* 0x000fe20000000080 */
[----:B------:R-:W-:Y:S02]  /*69f0*/  IMAD.MOV.U32 R24, RZ, RZ, R38 ;  /* 0x000000ffff187224 */ /* 0x000fe400078e0026 */
[----:B------:R-:W-:Y:S01]  /*6a00*/  @!P6 IMAD.MOV.U32 R38, RZ, RZ, R33 ;  /* 0x000000ffff26e224 */ /* 0x000fe200078e0021 */
[----:B0-----:R-:W-:Y:S02]  /*6a10*/  IADD3.X R34, PT, PT, R2, UR12, RZ, P2, !PT ;  /* 0x0000000c02227c10 */ /* 0x001fe400097fe4ff */
[----:B------:R-:W-:Y:S02]  /*6a20*/  IADD3 R35, P5, PT, R3, UR7, RZ ;  /* 0x0000000703237c10 */ /* 0x000fe4000ffbe0ff */
[----:B------:R-:W-:Y:S01]  /*6a30*/  ISETP.GE.U32.AND P2, PT, R36, 0x7fffffbb, PT ;  /* 0x7fffffbb2400780c */ /* 0x000fe20003f46070 */
[----:B------:R-:W-:Y:S01]  /*6a40*/  @!P6 IMAD.MOV.U32 R39, RZ, RZ, R34 ;  /* 0x000000ffff27e224 */ /* 0x000fe200078e0022 */
[----:B------:R-:W-:Y:S01]  /*6a50*/  IADD3.X R36, PT, PT, R4, UR12, RZ, P5, !PT ;  /* 0x0000000c04247c10 */ /* 0x000fe2000affe4ff */
[----:B------:R-:W-:Y:S01]  /*6a60*/  IMAD.MOV.U32 R22, RZ, RZ, R37 ;  /* 0x000000ffff167224 */ /* 0x000fe200078e0025 */
[----:B------:R-:W-:Y:S01]  /*6a70*/  IADD3 R37, P5, PT, R5, UR7, RZ ;  /* 0x0000000705257c10 */ /* 0x000fe2000ffbe0ff */
[----:B------:R-:W-:Y:S01]  /*6a80*/  IMAD.MOV.U32 R23, RZ, RZ, R40 ;  /* 0x000000ffff177224 */ /* 0x000fe200078e0028 */
[----:B------:R-:W-:Y:S01]  /*6a90*/  PRMT R127, RZ, 0x7610, R127 ;  /* 0x00007610ff7f7816 */ /* 0x000fe2000000007f */
[----:B------:R0:W2:Y:S01]  /*6aa0*/  @!P6 LDG.E.U8 R128, desc[UR22][R38.64] ;  /* 0x000000162680e981 */ /* 0x0000a2000c1e1100 */
[----:B------:R-:W-:-:S02]  /*6ab0*/  @!P6 IMAD.MOV.U32 R40, RZ, RZ, R35 ;  /* 0x000000ffff28e224 */ /* 0x000fc400078e0023 */
[----:B------:R-:W-:Y:S01]  /*6ac0*/  @!P6 IMAD.MOV.U32 R41, RZ, RZ, R36 ;  /* 0x000000ffff29e224 */ /* 0x000fe200078e0024 */
[----:B------:R-:W-:-:S04]  /*6ad0*/  PRMT R126, RZ, 0x7610, R126 ;  /* 0x00007610ff7e7816 */ /* 0x000fc8000000007e */
[----:B------:R1:W2:Y:S01]  /*6ae0*/  @!P6 LDG.E.U8 R127, desc[UR22][R40.64] ;  /* 0x00000016287fe981 */ /* 0x0002a2000c1e1100 */
[----:B0-----:R-:W-:Y:S02]  /*6af0*/  IADD3.X R38, PT, PT, R6, UR12, RZ, P5, !PT ;  /* 0x0000000c06267c10 */ /* 0x001fe4000affe4ff */
[----:B------:R-:W-:Y:S01]  /*6b00*/  IADD3 R39, P5, PT, R7, UR7, RZ ;  /* 0x0000000707277c10 */ /* 0x000fe2000ffbe0ff */
[----:B------:R-:W-:Y:S01]  /*6b10*/  UIMAD UR7, UR4, 0xc, URZ ;  /* 0x0000000c040778a4 */ /* 0x000fe2000f8e02ff */
[----:B-1----:R-:W-:Y:S02]  /*6b20*/  @!P6 IMAD.MOV.U32 R40, RZ, RZ, R37 ;  /* 0x000000ffff28e224 */ /* 0x002fe400078e0025 */
[----:B------:R-:W-:Y:S01]  /*6b30*/  @!P6 IMAD.MOV.U32 R41, RZ, RZ, R38 ;  /* 0x000000ffff29e224 */ /* 0x000fe200078e0026 */
[----:B------:R-:W-:Y:S04]  /*6b40*/  STL [R1+0x8a8], R11 ;  /* 0x0008a80b01007387 */ /* 0x000fe80000100800 */
[----:B------:R0:W2:Y:S01]  /*6b50*/  @!P6 LDG.E.U8 R126, desc[UR22][R40.64] ;  /* 0x00000016287ee981 */ /* 0x0000a2000c1e1100 */
[----:B------:R-:W-:Y:S01]  /*6b60*/  PRMT R125, RZ, 0x7610, R125 ;  /* 0x00007610ff7d7816 */ /* 0x000fe2000000007d */
[----:B------:R-:W-:-:S02]  /*6b70*/  @!P6 IMAD.MOV.U32 R42, RZ, RZ, R39 ;  /* 0x000000ffff2ae224 */ /* 0x000fc400078e0027 */
[----:B------:R1:W-:Y:S01]  /*6b80*/  STL [R1+0x8a4], R13 ;  /* 0x0008a40d01007387 */ /* 0x0003e20000100800 */
[----:B0-----:R-:W-:Y:S01]  /*6b90*/  IADD3.X R40, PT, PT, R8, UR12, RZ, P5, !PT ;  /* 0x0000000c08287c10 */ /* 0x001fe2000affe4ff */
[----:B------:R-:W-:Y:S02]  /*6ba0*/  USHF.R.S32.HI UR12, URZ, 0x1f, UR7 ;  /* 0x0000001fff0c7899 */ /* 0x000fe40008011407 */
[----:B-1----:R-:W-:Y:S02]  /*6bb0*/  IADD3 R13, P5, PT, R0, UR7, RZ ;  /* 0x00000007000d7c10 */ /* 0x002fe4000ffbe0ff */
[----:B------:R-:W-:Y:S01]  /*6bc0*/  @!P6 IMAD.MOV.U32 R43, RZ, RZ, R40 ;  /* 0x000000ffff2be224 */ /* 0x000fe200078e0028 */
[----:B------:R0:W-:Y:S01]  /*6bd0*/  STL [R1+0x8b0], R9 ;  /* 0x0008b00901007387 */ /* 0x0001e20000100800 */
[----:B------:R-:W-:-:S03]  /*6be0*/  IADD3.X R14, PT, PT, R2, UR12, RZ, P5, !PT ;  /* 0x0000000c020e7c10 */ /* 0x000fc6000affe4ff */
[----:B------:R1:W2:Y:S01]  /*6bf0*/  @!P6 LDG.E.U8 R125, desc[UR22][R42.64] ;  /* 0x000000162a7de981 */ /* 0x0002a2000c1e1100 */
[----:B------:R-:W-:Y:S02]  /*6c00*/  PRMT R124, RZ, 0x7610, R124 ;  /* 0x00007610ff7c7816 */ /* 0x000fe4000000007c */
[----:B0-----:R-:W-:Y:S01]  /*6c10*/  IADD3 R9, P6, PT, R3, UR7, RZ ;  /* 0x0000000703097c10 */ /* 0x001fe2000ffde0ff */
[----:B------:R0:W-:Y:S01]  /*6c20*/  STL [R1+0x8ac], R10 ;  /* 0x0008ac0a01007387 */ /* 0x0001e20000100800 */
[----:B-1----:R-:W-:Y:S02]  /*6c30*/  @!P3 IMAD.MOV.U32 R42, RZ, RZ, R13 ;  /* 0x000000ffff2ab224 */ /* 0x002fe400078e000d */
[----:B------:R-:W-:Y:S01]  /*6c40*/  @!P3 IMAD.MOV.U32 R43, RZ, RZ, R14 ;  /* 0x000000ffff2bb224 */ /* 0x000fe200078e000e */
[----:B------:R-:W-:Y:S02]  /*6c50*/  PRMT R123, RZ, 0x7610, R123 ;  /* 0x00007610ff7b7816 */ /* 0x000fe4000000007b */
[----:B0-----:R-:W-:-:S02]  /*6c60*/  IADD3.X R10, PT, PT, R4, UR12, RZ, P6, !PT ;  /* 0x0000000c040a7c10 */ /* 0x001fc4000b7fe4ff */
[----:B------:R0:W2:Y:S01]  /*6c70*/  @!P3 LDG.E.U8 R124, desc[UR22][R42.64] ;  /* 0x000000162a7cb981 */ /* 0x0000a2000c1e1100 */
[----:B------:R-:W-:-:S03]  /*6c80*/  IADD3 R11, P6, PT, R5, UR7, RZ ;  /* 0x00000007050b7c10 */ /* 0x000fc6000ffde0ff */
[----:B------:R1:W-:Y:S01]  /*6c90*/  STL [R1+0x1f8], R13 ;  /* 0x0001f80d01007387 */ /* 0x0003e20000100800 */
[----:B------:R-:W-:-:S03]  /*6ca0*/  SHF.R.U32.HI R41, RZ, 0xb, R57 ;  /* 0x0000000bff297819 */ /* 0x000fc60000011639 */
[----:B------:R4:W-:Y:S01]  /*6cb0*/  STL [R1+0x200], R9 ;  /* 0x0002000901007387 */ /* 0x0009e20000100800 */
[----:B0-----:R-:W-:Y:S02]  /*6cc0*/  @!P3 IMAD.MOV.U32 R42, RZ, RZ, R9 ;  /* 0x000000ffff2ab224 */ /* 0x001fe400078e0009 */
[----:B------:R-:W-:Y:S01]  /*6cd0*/  @!P3 IMAD.MOV.U32 R43, RZ, RZ, R10 ;  /* 0x000000ffff2bb224 */ /* 0x000fe200078e000a */
[----:B-1----:R-:W-:Y:S01]  /*6ce0*/  IADD3.X R13, PT, PT, R6, UR12, RZ, P6, !PT ;  /* 0x0000000c060d7c10 */ /* 0x002fe2000b7fe4ff */
[----:B------:R-:W-:Y:S01]  /*6cf0*/  STL [R1+0x1f4], R14 ;  /* 0x0001f40e01007387 */ /* 0x000fe20000100800 */
[----:B------:R-:W-:Y:S02]  /*6d00*/  PRMT R122, RZ, 0x7610, R122 ;  /* 0x00007610ff7a7816 */ /* 0x000fe4000000007a */
[----:B----4-:R-:W-:Y:S01]  /*6d10*/  IADD3 R9, P6, PT, R7, UR7, RZ ;  /* 0x0000000707097c10 */ /* 0x010fe2000ffde0ff */
[----:B------:R0:W4:Y:S01]  /*6d20*/  @!P3 LDG.E.U8 R123, desc[UR22][R42.64] ;  /* 0x000000162a7bb981 */ /* 0x000122000c1e1100 */
[----:B------:R-:W-:Y:S01]  /*6d30*/  UIMAD UR7, UR4, 0x14, URZ ;  /* 0x00000014040778a4 */ /* 0x000fe2000f8e02ff */
[----:B------:R-:W-:-:S02]  /*6d40*/  LOP3.LUT P5, RZ, R41, 0x1, RZ, 0xc0, !PT ;  /* 0x0000000129ff7812 */ /* 0x000fc400078ac0ff */
[----:B------:R1:W-:Y:S01]  /*6d50*/  STL [R1+0x1fc], R10 ;  /* 0x0001fc0a01007387 */ /* 0x0003e20000100800 */
[----:B------:R-:W-:Y:S01]  /*6d60*/  USHF.R.S32.HI UR13, URZ, 0x1f, UR7 ;  /* 0x0000001fff0d7899 */ /* 0x000fe20008011407 */
[----:B0-----:R-:W-:Y:S02]  /*6d70*/  @!P3 IMAD.MOV.U32 R42, RZ, RZ, R11 ;  /* 0x000000ffff2ab224 */ /* 0x001fe400078e000b */
[----:B------:R-:W-:Y:S01]  /*6d80*/  @!P3 IMAD.MOV.U32 R43, RZ, RZ, R13 ;  /* 0x000000ffff2bb224 */ /* 0x000fe200078e000d */
[----:B-1----:R-:W-:Y:S01]  /*6d90*/  IADD3.X R10, PT, PT, R8, UR12, RZ, P6, !PT ;  /* 0x0000000c080a7c10 */ /* 0x002fe2000b7fe4ff */
[----:B------:R0:W-:Y:S01]  /*6da0*/  STL [R1+0x208], R11 ;  /* 0x0002080b01007387 */ /* 0x0001e20000100800 */
[----:B------:R-:W-:-:S03]  /*6db0*/  PRMT R121, RZ, 0x7610, R121 ;  /* 0x00007610ff797816 */ /* 0x000fc60000000079 */
[----:B------:R1:W2:Y:S01]  /*6dc0*/  @!P3 LDG.E.U8 R122, desc[UR22][R42.64] ;  /* 0x000000162a7ab981 */ /* 0x0002a2000c1e1100 */
[----:B0-----:R-:W-:-:S03]  /*6dd0*/  IADD3 R11, P6, PT, R0, UR7, RZ ;  /* 0x00000007000b7c10 */ /* 0x001fc6000ffde0ff */
[----:B------:R0:W-:Y:S01]  /*6de0*/  STL [R1+0x204], R13 ;  /* 0x0002040d01007387 */ /* 0x0001e20000100800 */
[----:B-1----:R-:W-:Y:S02]  /*6df0*/  @!P3 IMAD.MOV.U32 R42, RZ, RZ, R9 ;  /* 0x000000ffff2ab224 */ /* 0x002fe400078e0009 */
[----:B------:R-:W-:Y:S01]  /*6e00*/  @!P3 IMAD.MOV.U32 R43, RZ, RZ, R10 ;  /* 0x000000ffff2bb224 */ /* 0x000fe200078e000a */
[----:B------:R1:W-:Y:S01]  /*6e10*/  STL [R1+0x210], R9 ;  /* 0x0002100901007387 */ /* 0x0003e20000100800 */
[----:B0-----:R-:W-:-:S03]  /*6e20*/  IADD3.X R13, PT, PT, R2, UR13, RZ, P6, !PT ;  /* 0x0000000d020d7c10 */ /* 0x001fc6000b7fe4ff */
[----:B------:R0:W2:Y:S01]  /*6e30*/  @!P3 LDG.E.U8 R121, desc[UR22][R42.64] ;  /* 0x000000162a79b981 */ /* 0x0000a2000c1e1100 */
        /* <DEDUP_REMOVED lines=12> */
[----:B------:R-:W-:Y:S01]  /*6f00*/  SHF.R.U32.HI R41, RZ, 0x3, R57 ;  /* 0x00000003ff297819 */ /* 0x000fe20000011639 */
[----:B-1----:R-:W-:Y:S02]  /*6f10*/  @P5 IMAD.MOV.U32 R42, RZ, RZ, R9 ;  /* 0x000000ffff2a5224 */ /* 0x002fe400078e0009 */
[----:B------:R-:W-:Y:S01]  /*6f20*/  @P5 IMAD.MOV.U32 R43, RZ, RZ, R10 ;  /* 0x000000ffff2b5224 */ /* 0x000fe200078e000a */
[----:B0-----:R-:W-:Y:S02]  /*6f30*/  IADD3.X R13, PT, PT, R6, UR13, RZ, P3, !PT ;  /* 0x0000000d060d7c10 */ /* 0x001fe40009ffe4ff */
[----:B------:R-:W-:Y:S02]  /*6f40*/  IADD3 R9, P3, PT, R7, UR7, RZ ;  /* 0x0000000707097c10 */ /* 0x000fe4000ff7e0ff */
[----:B------:R0:W2:Y:S01]  /*6f50*/  @P5 LDG.E.U8 R119, desc[UR22][R42.64] ;  /* 0x000000162a775981 */ /* 0x0000a2000c1e1100 */
[----:B------:R-:W-:Y:S01]  /*6f60*/  PRMT R118, RZ, 0x7610, R118 ;  /* 0x00007610ff767816 */ /* 0x000fe20000000076 */
[----:B------:R-:W-:-:S02]  /*6f70*/  UIMAD UR12, UR4, 0x1c, URZ ;  /* 0x0000001c040c78a4 */ /* 0x000fc4000f8e02ff */
[----:B------:R1:W-:Y:S01]  /*6f80*/  STL [R1+0x3bc], R10 ;  /* 0x0003bc0a01007387 */ /* 0x0003e20000100800 */
[----:B------:R-:W-:Y:S01]  /*6f90*/  LOP3.LUT P6, RZ, R41, 0x1, RZ, 0xc0, !PT ;  /* 0x0000000129ff7812 */ /* 0x000fe200078cc0ff */
[----:B------:R-:W-:Y:S01]  /*6fa0*/  USHF.R.S32.HI UR17, URZ, 0x1f, UR12 ;  /* 0x0000001fff117899 */ /* 0x000fe2000801140c */
[----:B0-----:R-:W-:Y:S02]  /*6fb0*/  @P5 IMAD.MOV.U32 R42, RZ, RZ, R11 ;  /* 0x000000ffff2a5224 */ /* 0x001fe400078e000b */
[----:B------:R-:W-:Y:S01]  /*6fc0*/  @P5 IMAD.MOV.U32 R43, RZ, RZ, R13 ;  /* 0x000000ffff2b5224 */ /* 0x000fe200078e000d */
[----:B-1----:R-:W-:Y:S01]  /*6fd0*/  IADD3.X R10, PT, PT, R8, UR13, RZ, P3, !PT ;  /* 0x0000000d080a7c10 */ /* 0x002fe20009ffe4ff */
[----:B------:R0:W-:Y:S01]  /*6fe0*/  STL [R1+0x3c8], R11 ;  /* 0x0003c80b01007387 */ /* 0x0001e20000100800 */
[----:B------:R-:W-:-:S03]  /*6ff0*/  PRMT R117, RZ, 0x7610, R117 ;  /* 0x00007610ff757816 */ /* 0x000fc60000000075 */
[----:B------:R1:W2:Y:S01]  /*7000*/  @P5 LDG.E.U8 R118, desc[UR22][R42.64] ;  /* 0x000000162a765981 */ /* 0x0002a2000c1e1100 */
[----:B0-----:R-:W-:Y:S01]  /*7010*/  IADD3 R11, P3, PT, R0, UR12, RZ ;  /* 0x0000000c000b7c10 */ /* 0x001fe2000ff7e0ff */
[----:B-1----:R-:W-:Y:S02]  /*7020*/  @P5 IMAD.MOV.U32 R42, RZ, RZ, R9 ;  /* 0x000000ffff2a5224 */ /* 0x002fe400078e0009 */
[----:B------:R-:W-:Y:S01]  /*7030*/  @P5 IMAD.MOV.U32 R43, RZ, RZ, R10 ;  /* 0x000000ffff2b5224 */ /* 0x000fe200078e000a */
[----:B------:R-:W-:Y:S01]  /*7040*/  STL [R1+0x3c4], R13 ;  /* 0x0003c40d01007387 */ /* 0x000fe20000100800 */
[----:B------:R-:W-:-:S03]  /*7050*/  IADD3.X R14, PT, PT, R2, UR17, RZ, P3, !PT ;  /* 0x00000011020e7c10 */ /* 0x000fc60009ffe4ff */
[----:B------:R0:W-:Y:S01]  /*7060*/  STL [R1+0x3d0], R9 ;  /* 0x0003d00901007387 */ /* 0x0001e20000100800 */
[----:B------:R-:W-:-:S03]  /*7070*/  PRMT R116, RZ, 0x7610, R116 ;  /* 0x00007610ff747816 */ /* 0x000fc60000000074 */
        /* <DEDUP_REMOVED lines=58> */
[----:B------:R-:W-:Y:S01]  /*7420*/  USHF.R.S32.HI UR13, URZ, 0x1f, UR7 ;  /* 0x0000001fff0d7899 */ /* 0x000fe20008011407 */
[----:B0-----:R-:W-:Y:S02]  /*7430*/  @P3 IMAD.MOV.U32 R42, RZ, RZ, R11 ;  /* 0x000000ffff2a3224 */ /* 0x001fe400078e000b */
[----:B------:R-:W-:Y:S01]  /*7440*/  @P3 IMAD.MOV.U32 R43, RZ, RZ, R13 ;  /* 0x000000ffff2b3224 */ /* 0x000fe200078e000d */
[----:B-1----:R-:W-:Y:S01]  /*7450*/  IADD3.X R10, PT, PT, R8, UR12, RZ, P6, !PT ;  /* 0x0000000c080a7c10 */ /* 0x002fe2000b7fe4ff */
[----:B------:R0:W-:Y:S01]  /*7460*/  STL [R1+0x5c8], R11 ;  /* 0x0005c80b01007387 */ /* 0x0001e20000100800 */
[----:B------:R-:W-:-:S03]  /*7470*/  PRMT R109, RZ, 0x7610, R109 ;  /* 0x00007610ff6d7816 */ /* 0x000fc6000000006d */
        /* <DEDUP_REMOVED lines=90> */
[----:B------:R-:W-:-:S03]  /*7a20*/  PRMT R67, RZ, 0x7610, R67 ;  /* 0x00007610ff437816 */ /* 0x000fc60000000043 */
[----:B------:R4:W-:Y:S01]  /*7a30*/  STL [R1+0x8c0], R9 ;  /* 0x0008c00901007387 */ /* 0x0009e20000100800 */
[----:B0-----:R-:W-:Y:S02]  /*7a40*/  @P3 IMAD.MOV.U32 R42, RZ, RZ, R9 ;  /* 0x000000ffff2a3224 */ /* 0x001fe400078e0009 */
[----:B------:R-:W-:Y:S01]  /*7a50*/  @P3 IMAD.MOV.U32 R43, RZ, RZ, R10 ;  /* 0x000000ffff2b3224 */ /* 0x000fe200078e000a */
[----:B-1----:R-:W-:Y:S01]  /*7a60*/  IADD3.X R13, PT, PT, R6, UR12, RZ, P6, !PT ;  /* 0x0000000c060d7c10 */ /* 0x002fe2000b7fe4ff */
[----:B------:R-:W-:Y:S01]  /*7a70*/  STL [R1+0x8b4], R14 ;  /* 0x0008b40e01007387 */ /* 0x000fe20000100800 */
[----:B----4-:R-:W-:-:S03]  /*7a80*/  IADD3 R9, P6, PT, R7, UR7, RZ ;  /* 0x0000000707097c10 */ /* 0x010fc6000ffde0ff */
[----:B------:R0:W4:Y:S01]  /*7a90*/  @P3 LDG.E.U8 R68, desc[UR22][R42.64] ;  /* 0x000000162a443981 */ /* 0x000122000c1e1100 */
[----:B------:R-:W-:Y:S01]  /*7aa0*/  VIADD R41, R12, 0xfffffff2 ;  /* 0xfffffff20c297836 */ /* 0x000fe20000000000 */
[----:B------:R-:W-:Y:S02]  /*7ab0*/  UIMAD UR7, UR4, 0x5, URZ ;  /* 0x00000005040778a4 */ /* 0x000fe4000f8e02ff */
        /* <DEDUP_REMOVED lines=9> */
[----:B------:R-:W-:Y:S02]  /*7b50*/  IMAD.MOV.U32 R19, RZ, RZ, R44 ;  /* 0x000000ffff137224 */ /* 0x000fe400078e002c */
[----:B0-----:R-:W-:Y:S02]  /*7b60*/  @P3 IMAD.MOV.U32 R42, RZ, RZ, R9 ;  /* 0x000000ffff2a3224 */ /* 0x001fe400078e0009 */
[----:B------:R-:W-:Y:S01]  /*7b70*/  @P3 IMAD.MOV.U32 R43, RZ, RZ, R10 ;  /* 0x000000ffff2b3224 */ /* 0x000fe200078e000a */
[----:B------:R-:W-:-:S04]  /*7b80*/  SHF.R.U32.HI R44, RZ, 0x2, R57 ;  /* 0x00000002ff2c7819 */ /* 0x000fc80000011639 */
[----:B------:R0:W2:Y:S01]  /*7b90*/  @P3 LDG.E.U8 R66, desc[UR22][R42.64] ;  /* 0x000000162a423981 */ /* 0x0000a2000c1e1100 */
[----:B------:R-:W-:Y:S01]  /*7ba0*/  IMAD.MOV.U32 R16, RZ, RZ, R47 ;  /* 0x000000ffff107224 */ /* 0x000fe200078e002f */
[----:B------:R-:W-:Y:S01]  /*7bb0*/  PRMT R97, RZ, 0x7610, R97 ;  /* 0x00007610ff617816 */ /* 0x000fe20000000061 */
[----:B------:R-:W-:Y:S02]  /*7bc0*/  IMAD.MOV.U32 R14, RZ, RZ, R46 ;  /* 0x000000ffff0e7224 */ /* 0x000fe400078e002e */
[----:B------:R-:W-:Y:S01]  /*7bd0*/  @!P2 IMAD.MOV.U32 R46, RZ, RZ, R41 ;  /* 0x000000ffff2ea224 */ /* 0x000fe200078e0029 */
[----:B0-----:R-:W-:Y:S02]  /*7be0*/  IADD3.X R43, PT, PT, R2, UR13, RZ, P6, !PT ;  /* 0x0000000d022b7c10 */ /* 0x001fe4000b7fe4ff */
[----:B------:R-:W-:Y:S02]  /*7bf0*/  IADD3 R42, P3, PT, R3, UR7, RZ ;  /* 0x00000007032a7c10 */ /* 0x000fe4000ff7e0ff */
[----:B------:R-:W-:Y:S01]  /*7c00*/  LOP3.LUT P6, RZ, R44, 0x1, RZ, 0xc0, !PT ;  /* 0x000000012cff7812 */ /* 0x000fe200078cc0ff */
[----:B------:R-:W-:Y:S01]  /*7c10*/  @!P2 IMAD.MOV.U32 R47, RZ, RZ, R43 ;  /* 0x000000ffff2fa224 */ /* 0x000fe200078e002b */
[----:B------:R-:W-:Y:S01]  /*7c20*/  IADD3.X R44, PT, PT, R4, UR13, RZ, P3, !PT ;  /* 0x0000000d042c7c10 */ /* 0x000fe20009ffe4ff */
[----:B------:R-:W-:Y:S01]  /*7c30*/  IMAD.MOV.U32 R18, RZ, RZ, R23 ;  /* 0x000000ffff127224 */ /* 0x000fe200078e0017 */
[----:B------:R-:W-:-:S02]  /*7c40*/  PRMT R96, RZ, 0x7610, R96 ;  /* 0x00007610ff607816 */ /* 0x000fc40000000060 */
[----:B------:R0:W2:Y:S01]  /*7c50*/  @!P2 LDG.E.U8 R97, desc[UR22][R46.64] ;  /* 0x000000162e61a981 */ /* 0x0000a2000c1e1100 */
[----:B------:R-:W-:Y:S01]  /*7c60*/  IMAD.MOV.U32 R23, RZ, RZ, R45 ;  /* 0x000000ffff177224 */ /* 0x000fe200078e002d */
[----:B------:R-:W-:Y:S01]  /*7c70*/  IADD3 R45, P3, PT, R5, UR7, RZ ;  /* 0x00000007052d7c10 */ /* 0x000fe2000ff7e0ff */
[----:B0-----:R-:W-:Y:S02]  /*7c80*/  @!P2 IMAD.MOV.U32 R46, RZ, RZ, R42 ;  /* 0x000000ffff2ea224 */ /* 0x001fe400078e002a */
[----:B------:R-:W-:Y:S01]  /*7c90*/  @!P2 IMAD.MOV.U32 R47, RZ, RZ, R44 ;  /* 0x000000ffff2fa224 */ /* 0x000fe200078e002c */
[----:B------:R-:W-:Y:S01]  /*7ca0*/  STL [R1+0x8c8], R11 ;  /* 0x0008c80b01007387 */ /* 0x000fe20000100800 */
[----:B------:R-:W-:-:S03]  /*7cb0*/  UIMAD UR12, UR4, 0xd, URZ ;  /* 0x0000000d040c78a4 */ /* 0x000fc6000f8e02ff */
[----:B------:R0:W2:Y:S01]  /*7cc0*/  @!P2 LDG.E.U8 R96, desc[UR22][R46.64] ;  /* 0x000000162e60a981 */ /* 0x0000a2000c1e1100 */
[----:B------:R-:W-:Y:S01]  /*7cd0*/  IMAD.MOV.U32 R20, RZ, RZ, R21 ;  /* 0x000000ffff147224 */ /* 0x000fe200078e0015 */
[----:B------:R-:W-:Y:S02]  /*7ce0*/  PRMT R95, RZ, 0x7610, R95 ;  /* 0x00007610ff5f7816 */ /* 0x000fe4000000005f */
[----:B------:R1:W-:Y:S01]  /*7cf0*/  STL [R1+0x8c4], R13 ;  /* 0x0008c40d01007387 */ /* 0x0003e20000100800 */
[----:B------:R-:W-:Y:S01]  /*7d00*/  IMAD.MOV.U32 R21, RZ, RZ, R50 ;  /* 0x000000ffff157224 */ /* 0x000fe200078e0032 */
[----:B0-----:R-:W-:Y:S02]  /*7d10*/  IADD3.X R46, PT, PT, R6, UR13, RZ, P3, !PT ;  /* 0x0000000d062e7c10 */ /* 0x001fe40009ffe4ff */
[----:B------:R-:W-:Y:S01]  /*7d20*/  IADD3 R47, P3, PT, R7, UR7, RZ ;  /* 0x00000007072f7c10 */ /* 0x000fe2000ff7e0ff */
[----:B-1----:R-:W-:Y:S02]  /*7d30*/  IMAD.MOV.U32 R13, RZ, RZ, R22 ;  /* 0x000000ffff0d7224 */ /* 0x002fe400078e0016 */
[----:B------:R-:W-:Y:S01]  /*7d40*/  IMAD.MOV.U32 R22, RZ, RZ, R51 ;  /* 0x000000ffff167224 */ /* 0x000fe200078e0033 */
[----:B------:R-:W-:Y:S01]  /*7d50*/  USHF.R.S32.HI UR17, URZ, 0x1f, UR12 ;  /* 0x0000001fff117899 */ /* 0x000fe2000801140c */
[----:B------:R-:W-:Y:S01]  /*7d60*/  IMAD.MOV.U32 R17, RZ, RZ, R48 ;  /* 0x000000ffff117224 */ /* 0x000fe200078e0030 */
[----:B------:R-:W-:Y:S01]  /*7d70*/  IADD3.X R48, PT, PT, R8, UR13, RZ, P3, !PT ;  /* 0x0000000d08307c10 */ /* 0x000fe20009ffe4ff */
[----:B------:R-:W-:-:S02]  /*7d80*/  @!P2 IMAD.MOV.U32 R50, RZ, RZ, R45 ;  /* 0x000000ffff32a224 */ /* 0x000fc400078e002d */
[----:B------:R-:W-:Y:S01]  /*7d90*/  @!P2 IMAD.MOV.U32 R51, RZ, RZ, R46 ;  /* 0x000000ffff33a224 */ /* 0x000fe200078e002e */
[----:B------:R-:W-:Y:S02]  /*7da0*/  IADD3 R11, P3, PT, R0, UR12, RZ ;  /* 0x0000000c000b7c10 */ /* 0x000fe4000ff7e0ff */
[----:B------:R-:W-:Y:S02]  /*7db0*/  PRMT R94, RZ, 0x7610, R94 ;  /* 0x00007610ff5e7816 */ /* 0x000fe4000000005e */
[----:B------:R0:W2:Y:S01]  /*7dc0*/  @!P2 LDG.E.U8 R95, desc[UR22][R50.64] ;  /* 0x00000016325fa981 */ /* 0x0000a2000c1e1100 */
[----:B------:R-:W-:-:S03]  /*7dd0*/  IADD3.X R59, PT, PT, R2, UR17, RZ, P3, !PT ;  /* 0x00000011023b7c10 */ /* 0x000fc60009ffe4ff */
[----:B------:R-:W-:Y:S01]  /*7de0*/  STL [R1+0x8d0], R9 ;  /* 0x0008d00901007387 */ /* 0x000fe20000100800 */
[----:B------:R-:W-:-:S03]  /*7df0*/  PRMT R93, RZ, 0x7610, R93 ;  /* 0x00007610ff5d7816 */ /* 0x000fc6000000005d */
[----:B------:R1:W-:Y:S01]  /*7e00*/  STL [R1+0x8cc], R10 ;  /* 0x0008cc0a01007387 */ /* 0x0003e20000100800 */
[----:B0-----:R-:W-:Y:S02]  /*7e10*/  @!P2 IMAD.MOV.U32 R50, RZ, RZ, R47 ;  /* 0x000000ffff32a224 */ /* 0x001fe400078e002f */
[----:B------:R-:W-:-:S05]  /*7e20*/  @!P2 IMAD.MOV.U32 R51, RZ, RZ, R48 ;  /* 0x000000ffff33a224 */ /* 0x000fca00078e0030 */
[----:B------:R0:W2:Y:S01]  /*7e30*/  @!P2 LDG.E.U8 R94, desc[UR22][R50.64] ;  /* 0x00000016325ea981 */ /* 0x0000a2000c1e1100 */
[----:B-1----:R-:W-:-:S04]  /*7e40*/  IADD3 R10, P3, PT, R3, UR12, RZ ;  /* 0x0000000c030a7c10 */ /* 0x002fc8000ff7e0ff */
[----:B------:R-:W-:Y:S02]  /*7e50*/  IADD3.X R52, PT, PT, R4, UR17, RZ, P3, !PT ;  /* 0x0000001104347c10 */ /* 0x000fe40009ffe4ff */
[----:B------:R-:W-:Y:S01]  /*7e60*/  IADD3 R9, P3, PT, R5, UR12, RZ ;  /* 0x0000000c05097c10 */ /* 0x000fe2000ff7e0ff */
[----:B0-----:R-:W-:Y:S02]  /*7e70*/  @!P5 IMAD.MOV.U32 R50, RZ, RZ, R11 ;  /* 0x000000ffff32d224 */ /* 0x001fe400078e000b */
[----:B------:R-:W-:Y:S01]  /*7e80*/  @!P5 IMAD.MOV.U32 R51, RZ, RZ, R59 ;  /* 0x000000ffff33d224 */ /* 0x000fe200078e003b */
[----:B------:R-:W-:Y:S01]  /*7e90*/  PRMT R92, RZ, 0x7610, R92 ;  /* 0x00007610ff5c7816 */ /* 0x000fe2000000005c */
[----:B------:R0:W-:Y:S04]  /*7ea0*/  STL [R1+0x218], R11 ;  /* 0x0002180b01007387 */ /* 0x0001e80000100800 */
[----:B------:R1:W2:Y:S01]  /*7eb0*/  @!P5 LDG.E.U8 R93, desc[UR22][R50.64] ;  /* 0x00000016325dd981 */ /* 0x0002a2000c1e1100 */
[----:B------:R-:W-:-:S03]  /*7ec0*/  IMAD.MOV.U32 R15, RZ, RZ, R49 ;  /* 0x000000ffff0f7224 */ /* 0x000fc600078e0031 */
[----:B------:R-:W-:Y:S01]  /*7ed0*/  STL [R1+0x214], R59 ;  /* 0x0002143b01007387 */ /* 0x000fe20000100800 */
[----:B0-----:R-:W-:-:S03]  /*7ee0*/  IADD3.X R11, PT, PT, R6, UR17, RZ, P3, !PT ;  /* 0x00000011060b7c10 */ /* 0x001fc60009ffe4ff */
[----:B------:R0:W-:Y:S01]  /*7ef0*/  STL [R1+0x220], R10 ;  /* 0x0002200a01007387 */ /* 0x0001e20000100800 */
[----:B-1----:R-:W-:Y:S02]  /*7f00*/  @!P5 IMAD.MOV.U32 R50, RZ, RZ, R10 ;  /* 0x000000ffff32d224 */ /* 0x002fe400078e000a */
[----:B------:R-:W-:Y:S01]  /*7f10*/  @!P5 IMAD.MOV.U32 R51, RZ, RZ, R52 ;  /* 0x000000ffff33d224 */ /* 0x000fe200078e0034 */
[----:B------:R-:W-:Y:S01]  /*7f20*/  SHF.R.U32.HI R49, RZ, 0xa, R57 ;  /* 0x0000000aff317819 */ /* 0x000fe20000011639 */
[----:B------:R-:W-:Y:S01]  /*7f30*/  STL [R1+0x21c], R52 ;  /* 0x00021c3401007387 */ /* 0x000fe20000100800 */
[----:B------:R-:W-:Y:S02]  /*7f40*/  PRMT R91, RZ, 0x7610, R91 ;  /* 0x00007610ff5b7816 */ /* 0x000fe4000000005b */
[----:B0-----:R-:W-:Y:S01]  /*7f50*/  IADD3 R10, P3, PT, R7, UR12, RZ ;  /* 0x0000000c070a7c10 */ /* 0x001fe2000ff7e0ff */
[----:B------:R-:W-:Y:S01]  /*7f60*/  STL [R1+0x228], R9 ;  /* 0x0002280901007387 */ /* 0x000fe20000100800 */
[----:B------:R-:W-:-:S03]  /*7f70*/  UIMAD UR7, UR4, 0x15, URZ ;  /* 0x00000015040778a4 */ /* 0x000fc6000f8e02ff */
[----:B------:R0:W2:Y:S01]  /*7f80*/  @!P5 LDG.E.U8 R92, desc[UR22][R50.64] ;  /* 0x00000016325cd981 */ /* 0x0000a2000c1e1100 */
[----:B------:R-:W-:-:S03]  /*7f90*/  LOP3.LUT P2, RZ, R49, 0x1, RZ, 0xc0, !PT ;  /* 0x0000000131ff7812 */ /* 0x000fc6000784c0ff */
[----:B------:R1:W-:Y:S01]  /*7fa0*/  STL [R1+0x224], R11 ;  /* 0x0002240b01007387 */ /* 0x0003e20000100800 */
[----:B------:R-:W-:Y:S01]  /*7fb0*/  USHF.R.S32.HI UR12, URZ, 0x1f, UR7 ;  /* 0x0000001fff0c7899 */ /* 0x000fe20008011407 */
[----:B0-----:R-:W-:Y:S02]  /*7fc0*/  @!P5 IMAD.MOV.U32 R50, RZ, RZ, R9 ;  /* 0x000000ffff32d224 */ /* 0x001fe400078e0009 */
[----:B------:R-:W-:Y:S01]  /*7fd0*/  @!P5 IMAD.MOV.U32 R51, RZ, RZ, R11 ;  /* 0x000000ffff33d224 */ /* 0x000fe200078e000b */
[----:B-1----:R-:W-:Y:S02]  /*7fe0*/  IADD3.X R11, PT, PT, R8, UR17, RZ, P3, !PT ;  /* 0x00000011080b7c10 */ /* 0x002fe40009ffe4ff */
[----:B------:R-:W-:Y:S02]  /*7ff0*/  PRMT R90, RZ, 0x7610, R90 ;  /* 0x00007610ff5a7816 */ /* 0x000fe4000000005a */
[----:B------:R0:W2:Y:S01]  /*8000*/  @!P5 LDG.E.U8 R91, desc[UR22][R50.64] ;  /* 0x00000016325bd981 */ /* 0x0000a2000c1e1100 */
[----:B------:R-:W-:-:S03]  /*8010*/  IADD3 R9, P3, PT, R0, UR7, RZ ;  /* 0x0000000700097c10 */ /* 0x000fc6000ff7e0ff */
[----:B------:R1:W-:Y:S01]  /*8020*/  STL [R1+0x230], R10 ;  /* 0x0002300a01007387 */ /* 0x0003e20000100800 */
[----:B------:R-:W-:Y:S01]  /*8030*/  IADD3.X R59, PT, PT, R2, UR12, RZ, P3, !PT ;  /* 0x0000000c023b7c10 */ /* 0x000fe20009ffe4ff */
[----:B0-----:R-:W-:Y:S02]  /*8040*/  @!P5 IMAD.MOV.U32 R50, RZ, RZ, R10 ;  /* 0x000000ffff32d224 */ /* 0x001fe400078e000a */
[----:B------:R-:W-:Y:S01]  /*8050*/  @!P5 IMAD.MOV.U32 R51, RZ, RZ, R11 ;  /* 0x000000ffff33d224 */ /* 0x000fe200078e000b */
[----:B------:R-:W-:-:S04]  /*8060*/  PRMT R89, RZ, 0x7610, R89 ;  /* 0x00007610ff597816 */ /* 0x000fc80000000059 */
[----:B------:R0:W2:Y:S01]  /*8070*/  @!P5 LDG.E.U8 R90, desc[UR22][R50.64] ;  /* 0x00000016325ad981 */ /* 0x0000a2000c1e1100 */
[----:B-1----:R-:W-:Y:S02]  /*8080*/  IADD3 R10, P5, PT, R3, UR7, RZ ;  /* 0x00000007030a7c10 */ /* 0x002fe4000ffbe0ff */
[----:B------:R-:W-:Y:S01]  /*8090*/  SHF.R.U64 R49, R56, 0x1a, RZ ;  /* 0x0000001a38317819 */ /* 0x000fe200000012ff */
[----:B------:R1:W-:Y:S01]  /*80a0*/  STL [R1+0x22c], R11 ;  /* 0x00022c0b01007387 */ /* 0x0003e20000100800 */
[----:B------:R-:W-:Y:S01]  /*80b0*/  IADD3.X R52, PT, PT, R4, UR12, RZ, P5, !PT ;  /* 0x0000000c04347c10 */ /* 0x000fe2000affe4ff */
[----:B0-----:R-:W-:Y:S02]  /*80c0*/  @P2 IMAD.MOV.U32 R50, RZ, RZ, R9 ;  /* 0x000000ffff322224 */ /* 0x001fe400078e0009 */
[----:B------:R-:W-:Y:S01]  /*80d0*/  @P2 IMAD.MOV.U32 R51, RZ, RZ, R59 ;  /* 0x000000ffff332224 */ /* 0x000fe200078e003b */
[----:B-1----:R-:W-:Y:S02]  /*80e0*/  IADD3 R11, P5, PT, R5, UR7, RZ ;  /* 0x00000007050b7c10 */ /* 0x002fe4000ffbe0ff */
[----:B------:R-:W-:-:S02]  /*80f0*/  PRMT R88, RZ, 0x7610, R88 ;  /* 0x00007610ff587816 */ /* 0x000fc40000000058 */
[----:B------:R0:W2:Y:S01]  /*8100*/  @P2 LDG.E.U8 R89, desc[UR22][R50.64] ;  /* 0x0000001632592981 */ /* 0x0000a2000c1e1100 */
[----:B------:R-:W-:Y:S02]  /*8110*/  LOP3.LUT P3, RZ, R49, 0x1, RZ, 0xc0, !PT ;  /* 0x0000000131ff7812 */ /* 0x000fe4000786c0ff */
[----:B------:R-:W-:Y:S01]  /*8120*/  IADD3.X R49, PT, PT, R6, UR12, RZ, P5, !PT ;  /* 0x0000000c06317c10 */ /* 0x000fe2000affe4ff */
[----:B------:R1:W-:Y:S01]  /*8130*/  STL [R1+0x3d8], R9 ;  /* 0x0003d80901007387 */ /* 0x0003e20000100800 */
[----:B------:R-:W-:Y:S01]  /*8140*/  PRMT R87, RZ, 0x7610, R87 ;  /* 0x00007610ff577816 */ /* 0x000fe20000000057 */
[----:B0-----:R-:W-:Y:S02]  /*8150*/  @P2 IMAD.MOV.U32 R50, RZ, RZ, R10 ;  /* 0x000000ffff322224 */ /* 0x001fe400078e000a */
[----:B------:R-:W-:Y:S01]  /*8160*/  @P2 IMAD.MOV.U32 R51, RZ, RZ, R52 ;  /* 0x000000ffff332224 */ /* 0x000fe200078e0034 */
[----:B-1----:R-:W-:Y:S01]  /*8170*/  IADD3 R9, P5, PT, R7, UR7, RZ ;  /* 0x0000000707097c10 */ /* 0x002fe2000ffbe0ff */
[----:B------:R-:W-:Y:S01]  /*8180*/  UIMAD UR7, UR4, 0x1d, URZ ;  /* 0x0000001d040778a4 */ /* 0x000fe2000f8e02ff */
[----:B------:R0:W-:Y:S04]  /*8190*/  STL [R1+0x3e0], R10 ;  /* 0x0003e00a01007387 */ /* 0x0001e80000100800 */
[----:B------:R1:W2:Y:S01]  /*81a0*/  @P2 LDG.E.U8 R88, desc[UR22][R50.64] ;  /* 0x0000001632582981 */ /* 0x0002a2000c1e1100 */
[----:B------:R-:W-:-:S03]  /*81b0*/  USHF.R.S32.HI UR13, URZ, 0x1f, UR7 ;  /* 0x0000001fff0d7899 */ /* 0x000fc60008011407 */
[----:B------:R-:W-:Y:S01]  /*81c0*/  STL [R1+0x3d4], R59 ;  /* 0x0003d43b01007387 */ /* 0x000fe20000100800 */
[----:B0-----:R-:W-:-:S03]  /*81d0*/  IADD3.X R10, PT, PT, R8, UR12, RZ, P5, !PT ;  /* 0x0000000c080a7c10 */ /* 0x001fc6000affe4ff */
[----:B------:R-:W-:Y:S01]  /*81e0*/  STL [R1+0x3dc], R52 ;  /* 0x0003dc3401007387 */ /* 0x000fe20000100800 */
[----:B-1----:R-:W-:Y:S02]  /*81f0*/  @P2 IMAD.MOV.U32 R50, RZ, RZ, R11 ;  /* 0x000000ffff322224 */ /* 0x002fe400078e000b */
[----:B------:R-:W-:Y:S01]  /*8200*/  @P2 IMAD.MOV.U32 R51, RZ, RZ, R49 ;  /* 0x000000ffff332224 */ /* 0x000fe200078e0031 */
[----:B------:R0:W-:Y:S01]  /*8210*/  STL [R1+0x3e8], R11 ;  /* 0x0003e80b01007387 */ /* 0x0001e20000100800 */
[----:B------:R-:W-:Y:S01]  /*8220*/  UIMAD UR12, UR4, 0x25, URZ ;  /* 0x00000025040c78a4 */ /* 0x000fe2000f8e02ff */
[----:B------:R-:W-:Y:S02]  /*8230*/  PRMT R86, RZ, 0x7610, R86 ;  /* 0x00007610ff567816 */ /* 0x000fe40000000056 */
[----:B------:R1:W2:Y:S01]  /*8240*/  @P2 LDG.E.U8 R87, desc[UR22][R50.64] ;  /* 0x0000001632572981 */ /* 0x0002a2000c1e1100 */
[----:B------:R-:W-:Y:S01]  /*8250*/  USHF.R.S32.HI UR18, URZ, 0x1f, UR12 ;  /* 0x0000001fff127899 */ /* 0x000fe2000801140c */
[----:B0-----:R-:W-:-:S02]  /*8260*/  IADD3 R11, P5, PT, R0, UR7, RZ ;  /* 0x00000007000b7c10 */ /* 0x001fc4000ffbe0ff */
[----:B------:R-:W-:Y:S01]  /*8270*/  STL [R1+0x3e4], R49 ;  /* 0x0003e43101007387 */ /* 0x000fe20000100800 */
[----:B-1----:R-:W-:Y:S01]  /*8280*/  @P2 IMAD.MOV.U32 R50, RZ, RZ, R9 ;  /* 0x000000ffff322224 */ /* 0x002fe200078e0009 */
[----:B------:R-:W-:Y:S01]  /*8290*/  IADD3.X R62, PT, PT, R2, UR13, RZ, P5, !PT ;  /* 0x0000000d023e7c10 */ /* 0x000fe2000affe4ff */
[----:B------:R-:W-:Y:S01]  /*82a0*/  @P2 IMAD.MOV.U32 R51, RZ, RZ, R10 ;  /* 0x000000ffff332224 */ /* 0x000fe200078e000a */
        /* <DEDUP_REMOVED lines=8> */
[----:B------:R-:W-:Y:S02]  /*8330*/  PRMT R81, RZ, 0x7610, R81 ;  /* 0x00007610ff517816 */ /* 0x000fe40000000051 */
[----:B0-----:R-:W-:Y:S02]  /*8340*/  IADD3 R10, P2, PT, R3, UR7, RZ ;  /* 0x00000007030a7c10 */ /* 0x001fe4000ff5e0ff */
[----:B------:R0:W2:Y:S01]  /*8350*/  @P6 LDG.E.U8 R85, desc[UR22][R50.64] ;  /* 0x0000001632556981 */ /* 0x0000a2000c1e1100 */
[----:B------:R-:W-:Y:S02]  /*8360*/  SHF.R.U64 R49, R56, 0x12, RZ ;  /* 0x0000001238317819 */ /* 0x000fe400000012ff */
[----:B------:R-:W-:Y:S01]  /*8370*/  IADD3.X R52, PT, PT, R4, UR13, RZ, P2, !PT ;  /* 0x0000000d04347c10 */ /* 0x000fe200097fe4ff */
[----:B------:R1:W-:Y:S01]  /*8380*/  STL [R1+0x4d8], R11 ;  /* 0x0004d80b01007387 */ /* 0x0003e20000100800 */
[----:B------:R-:W-:Y:S01]  /*8390*/  PRMT R84, RZ, 0x7610, R84 ;  /* 0x00007610ff547816 */ /* 0x000fe20000000054 */
[----:B0-----:R-:W-:-:S02]  /*83a0*/  @P3 IMAD.MOV.U32 R50, RZ, RZ, R9 ;  /* 0x000000ffff323224 */ /* 0x001fc400078e0009 */
[----:B------:R-:W-:Y:S01]  /*83b0*/  @P3 IMAD.MOV.U32 R51, RZ, RZ, R59 ;  /* 0x000000ffff333224 */ /* 0x000fe200078e003b */
[----:B-1----:R-:W-:Y:S01]  /*83c0*/  IADD3 R11, P5, PT, R5, UR7, RZ ;  /* 0x00000007050b7c10 */ /* 0x002fe2000ffbe0ff */
[----:B------:R-:W-:Y:S01]  /*83d0*/  STL [R1+0x4e0], R10 ;  /* 0x0004e00a01007387 */ /* 0x000fe20000100800 */
[----:B------:R-:W-:-:S03]  /*83e0*/  LOP3.LUT P2, RZ, R49, 0x1, RZ, 0xc0, !PT ;  /* 0x0000000131ff7812 */ /* 0x000fc6000784c0ff */
[----:B------:R0:W2:Y:S01]  /*83f0*/  @P3 LDG.E.U8 R81, desc[UR22][R50.64] ;  /* 0x0000001632513981 */ /* 0x0000a2000c1e1100 */
[----:B------:R-:W-:-:S03]  /*8400*/  IADD3.X R49, PT, PT, R6, UR13, RZ, P5, !PT ;  /* 0x0000000d06317c10 */ /* 0x000fc6000affe4ff */
[----:B------:R-:W-:Y:S01]  /*8410*/  STL [R1+0x4d4], R62 ;  /* 0x0004d43e01007387 */ /* 0x000fe20000100800 */
[----:B------:R-:W-:-:S03]  /*8420*/  PRMT R83, RZ, 0x7610, R83 ;  /* 0x00007610ff537816 */ /* 0x000fc60000000053 */
[----:B------:R1:W-:Y:S01]  /*8430*/  STL [R1+0x5d8], R9 ;  /* 0x0005d80901007387 */ /* 0x0003e20000100800 */
[----:B0-----:R-:W-:Y:S02]  /*8440*/  @P6 IMAD.MOV.U32 R50, RZ, RZ, R10 ;  /* 0x000000ffff326224 */ /* 0x001fe400078e000a */
[----:B------:R-:W-:-:S05]  /*8450*/  @P6 IMAD.MOV.U32 R51, RZ, RZ, R52 ;  /* 0x000000ffff336224 */ /* 0x000fca00078e0034 */
[----:B------:R0:W2:Y:S01]  /*8460*/  @P6 LDG.E.U8 R84, desc[UR22][R50.64] ;  /* 0x0000001632546981 */ /* 0x0000a2000c1e1100 */
[----:B-1----:R-:W-:-:S04]  /*8470*/  IADD3 R9, P5, PT, R7, UR7, RZ ;  /* 0x0000000707097c10 */ /* 0x002fc8000ffbe0ff */
[----:B------:R-:W-:Y:S01]  /*8480*/  IADD3.X R10, PT, PT, R8, UR13, RZ, P5, !PT ;  /* 0x0000000d080a7c10 */ /* 0x000fe2000affe4ff */
[----:B0-----:R-:W-:Y:S02]  /*8490*/  @P6 IMAD.MOV.U32 R50, RZ, RZ, R11 ;  /* 0x000000ffff326224 */ /* 0x001fe400078e000b */
[----:B------:R-:W-:Y:S01]  /*84a0*/  @P6 IMAD.MOV.U32 R51, RZ, RZ, R49 ;  /* 0x000000ffff336224 */ /* 0x000fe200078e0031 */
[----:B------:R-:W-:-:S04]  /*84b0*/  PRMT R82, RZ, 0x7610, R82 ;  /* 0x00007610ff527816 */ /* 0x000fc80000000052 */
[----:B------:R0:W2:Y:S01]  /*84c0*/  @P6 LDG.E.U8 R83, desc[UR22][R50.64] ;  /* 0x0000001632536981 */ /* 0x0000a2000c1e1100 */
[----:B------:R-:W-:-:S03]  /*84d0*/  UIMAD UR7, UR4, 0x2d, URZ ;  /* 0x0000002d040778a4 */ /* 0x000fc6000f8e02ff */
[----:B------:R1:W-:Y:S01]  /*84e0*/  STL [R1+0x4dc], R52 ;  /* 0x0004dc3401007387 */ /* 0x0003e20000100800 */
[----:B0-----:R-:W-:Y:S02]  /*84f0*/  @P6 IMAD.MOV.U32 R50, RZ, RZ, R9 ;  /* 0x000000ffff326224 */ /* 0x001fe400078e0009 */
[----:B------:R-:W-:Y:S01]  /*8500*/  @P6 IMAD.MOV.U32 R51, RZ, RZ, R10 ;  /* 0x000000ffff336224 */ /* 0x000fe200078e000a */
[----:B------:R0:W-:Y:S01]  /*8510*/  STL [R1+0x5d4], R59 ;  /* 0x0005d43b01007387 */ /* 0x0001e20000100800 */
[----:B-1----:R-:W-:-:S03]  /*8520*/  IADD3 R52, P5, PT, R5, UR12, RZ ;  /* 0x0000000c05347c10 */ /* 0x002fc6000ffbe0ff */
[----:B------:R1:W2:Y:S01]  /*8530*/  @P6 LDG.E.U8 R82, desc[UR22][R50.64] ;  /* 0x0000001632526981 */ /* 0x0002a2000c1e1100 */
[----:B------:R-:W-:Y:S01]  /*8540*/  IADD3 R62, P6, PT, R3, UR12, RZ ;  /* 0x0000000c033e7c10 */ /* 0x000fe2000ffde0ff */
[----:B------:R-:W-:Y:S02]  /*8550*/  USHF.R.S32.HI UR19, URZ, 0x1f, UR7 ;  /* 0x0000001fff137899 */ /* 0x000fe40008011407 */
[----:B------:R-:W-:Y:S01]  /*8560*/  STL [R1+0x4e8], R11 ;  /* 0x0004e80b01007387 */ /* 0x000fe20000100800 */
[----:B------:R-:W-:Y:S01]  /*8570*/  UIMAD UR13, UR4, 0x35, URZ ;  /* 0x00000035040d78a4 */ /* 0x000fe2000f8e02ff */
[----:B------:R-:W-:Y:S02]  /*8580*/  IADD3.X R162, PT, PT, R4, UR18, RZ, P6, !PT ;  /* 0x0000001204a27c10 */ /* 0x000fe4000b7fe4ff */
[----:B------:R-:W-:Y:S01]  /*8590*/  STL [R1+0x4e4], R49 ;  /* 0x0004e43101007387 */ /* 0x000fe20000100800 */
[----:B0-----:R-:W-:Y:S02]  /*85a0*/  IADD3.X R59, PT, PT, R6, UR18, RZ, P5, !PT ;  /* 0x00000012063b7c10 */ /* 0x001fe4000affe4ff */
[----:B-1----:R-:W-:Y:S01]  /*85b0*/  IADD3 R51, P5, PT, R0, UR7, RZ ;  /* 0x0000000700337c10 */ /* 0x002fe2000ffbe0ff */
[----:B------:R0:W-:Y:S01]  /*85c0*/  STL [R1+0x4f0], R9 ;  /* 0x0004f00901007387 */ /* 0x0001e20000100800 */
[----:B------:R-:W-:-:S03]  /*85d0*/  USHF.R.S32.HI UR20, URZ, 0x1f, UR13 ;  /* 0x0000001fff147899 */ /* 0x000fc6000801140d */
[----:B------:R1:W-:Y:S01]  /*85e0*/  STL [R1+0x4ec], R10 ;  /* 0x0004ec0a01007387 */ /* 0x0003e20000100800 */
[----:B------:R-:W-:Y:S01]  /*85f0*/  UIMAD UR17, UR4, 0x3d, URZ ;  /* 0x0000003d041178a4 */ /* 0x000fe2000f8e02ff */
[----:B------:R-:W-:Y:S02]  /*8600*/  IADD3.X R50, PT, PT, R2, UR19, RZ, P5, !PT ;  /* 0x0000001302327c10 */ /* 0x000fe4000affe4ff */
[----:B------:R-:W-:Y:S01]  /*8610*/  STL [R1+0x5e0], R62 ;  /* 0x0005e03e01007387 */ /* 0x000fe20000100800 */
[----:B0-----:R-:W-:-:S03]  /*8620*/  IADD3 R9, P6, PT, R7, UR12, RZ ;  /* 0x0000000c07097c10 */ /* 0x001fc6000ffde0ff */
[----:B------:R-:W-:Y:S01]  /*8630*/  STL [R1+0x5e8], R52 ;  /* 0x0005e83401007387 */ /* 0x000fe20000100800 */
[----:B------:R-:W-:Y:S02]  /*8640*/  SHF.R.U64 R49, R56, 0xa, RZ ;  /* 0x0000000a38317819 */ /* 0x000fe400000012ff */
[----:B-1----:R-:W-:Y:S01]  /*8650*/  IADD3.X R10, PT, PT, R8, UR18, RZ, P6, !PT ;  /* 0x00000012080a7c10 */ /* 0x002fe2000b7fe4ff */
[----:B------:R-:W-:Y:S01]  /*8660*/  STL [R1+0x5dc], R162 ;  /* 0x0005dca201007387 */ /* 0x000fe20000100800 */
[----:B------:R-:W-:Y:S01]  /*8670*/  IADD3 R165, P6, PT, R0, UR13, RZ ;  /* 0x0000000d00a57c10 */ /* 0x000fe2000ffde0ff */
[----:B------:R-:W-:Y:S01]  /*8680*/  IMAD.MOV.U32 R11, RZ, RZ, R13 ;  /* 0x000000ffff0b7224 */ /* 0x000fe200078e000d */
[----:B------:R-:W-:Y:S01]  /*8690*/  USHF.R.S32.HI UR12, URZ, 0x1f, UR17 ;  /* 0x0000001fff0c7899 */ /* 0x000fe20008011411 */
[----:B------:R-:W-:Y:S01]  /*86a0*/  STL [R1+0x5f0], R9 ;  /* 0x0005f00901007387 */ /* 0x000fe20000100800 */
[----:B------:R-:W-:Y:S01]  /*86b0*/  IMAD.MOV.U32 R13, RZ, RZ, R16 ;  /* 0x000000ffff0d7224 */ /* 0x000fe200078e0010 */
[----:B------:R-:W-:Y:S01]  /*86c0*/  LOP3.LUT P5, RZ, R49, 0x1, RZ, 0xc0, !PT ;  /* 0x0000000131ff7812 */ /* 0x000fe200078ac0ff */
[----:B------:R-:W0:Y:S01]  /*86d0*/  LDCU UR18, c[0x0][0x3b0] ;  /* 0x00007600ff1277ac */ /* 0x000e220008000800 */
[----:B------:R-:W-:Y:S01]  /*86e0*/  STL [R1+0x5e4], R59 ;  /* 0x0005e43b01007387 */ /* 0x000fe20000100800 */
[----:B------:R-:W-:Y:S01]  /*86f0*/  IMAD.MOV.U32 R16, RZ, RZ, R106 ;  /* 0x000000ffff107224 */ /* 0x000fe200078e006a */
[----:B------:R-:W-:-:S02]  /*8700*/  IADD3.X R106, PT, PT, R2, UR20, RZ, P6, !PT ;  /* 0x00000014026a7c10 */ /* 0x000fc4000b7fe4ff */
[----:B------:R1:W-:Y:S01]  /*8710*/  STL [R1+0x6d8], R51 ;  /* 0x0006d83301007387 */ /* 0x0003e20000100800 */
[----:B------:R-:W-:-:S03]  /*8720*/  IADD3 R163, P6, PT, R0, UR17, RZ ;  /* 0x0000001100a37c10 */ /* 0x000fc6000ffde0ff */
[----:B------:R-:W-:Y:S01]  /*8730*/  STL [R1+0x5ec], R10 ;  /* 0x0005ec0a01007387 */ /* 0x000fe20000100800 */
[----:B------:R-:W-:-:S03]  /*8740*/  SHF.R.U64 R49, R56, 0x2, RZ ;  /* 0x0000000238317819 */ /* 0x000fc600000012ff */
[----:B------:R-:W-:Y:S01]  /*8750*/  STL [R1+0x7d8], R165 ;  /* 0x0007d8a501007387 */ /* 0x000fe20000100800 */
[----:B-1----:R-:W-:-:S03]  /*8760*/  @P2 LOP3.LUT R51, R51, R50, RZ, 0x3c, !PT ;  /* 0x0000003233332212 */ /* 0x002fc600078e3cff */
[----:B------:R1:W-:Y:S01]  /*8770*/  STL [R1+0x6d4], R50 ;  /* 0x0006d43201007387 */ /* 0x0003e20000100800 */
[----:B------:R-:W-:Y:S02]  /*8780*/  IADD3.X R164, PT, PT, R2, UR12, RZ, P6, !PT ;  /* 0x0000000c02a47c10 */ /* 0x000fe4000b7fe4ff */
[----:B------:R-:W-:Y:S02]  /*8790*/  LOP3.LUT P6, RZ, R49, 0x1, RZ, 0xc0, !PT ;  /* 0x0000000131ff7812 */ /* 0x000fe400078cc0ff */
[----:B------:R-:W-:Y:S02]  /*87a0*/  PRMT R77, RZ, 0x7610, R77 ;  /* 0x00007610ff4d7816 */ /* 0x000fe4000000004d */
[----:B-1----:R-:W-:-:S04]  /*87b0*/  @P2 LOP3.LUT R50, R51, R50, RZ, 0x3c, !PT ;  /* 0x0000003233322212 */ /* 0x002fc800078e3cff */
[----:B------:R-:W-:Y:S02]  /*87c0*/  @P2 LOP3.LUT R51, R51, R50, RZ, 0x3c, !PT ;  /* 0x0000003233332212 */ /* 0x000fe400078e3cff */
[----:B------:R-:W-:-:S03]  /*87d0*/  PRMT R73, RZ, 0x7610, R73 ;  /* 0x00007610ff497816 */ /* 0x000fc60000000049 */
[----:B------:R1:W2:Y:S01]  /*87e0*/  @P2 LDG.E.U8 R77, desc[UR22][R50.64] ;  /* 0x00000016324d2981 */ /* 0x0002a2000c1e1100 */
[----:B------:R-:W-:Y:S01]  /*87f0*/  PRMT R101, RZ, 0x7610, R101 ;  /* 0x00007610ff657816 */ /* 0x000fe20000000065 */
[----:B-1----:R-:W-:Y:S02]  /*8800*/  @P5 IMAD.MOV.U32 R50, RZ, RZ, R165 ;  /* 0x000000ffff325224 */ /* 0x002fe400078e00a5 */
[----:B------:R-:W-:-:S05]  /*8810*/  @P5 IMAD.MOV.U32 R51, RZ, RZ, R106 ;  /* 0x000000ffff335224 */ /* 0x000fca00078e006a */
        /* <DEDUP_REMOVED lines=12> */
[----:B------:R1:W2:Y:S02]  /*88e0*/  @P3 LDG.E.U8 R79, desc[UR22][R50.64] ;  /* 0x00000016324f3981 */ /* 0x0002a4000c1e1100 */
[----:B-1----:R-:W-:Y:S02]  /*88f0*/  @P3 IMAD.MOV.U32 R50, RZ, RZ, R9 ;  /* 0x000000ffff323224 */ /* 0x002fe400078e0009 */
[----:B------:R-:W-:-:S05]  /*8900*/  @P3 IMAD.MOV.U32 R51, RZ, RZ, R10 ;  /* 0x000000ffff333224 */ /* 0x000fca00078e000a */
[----:B------:R1:W2:Y:S01]  /*8910*/  @P3 LDG.E.U8 R78, desc[UR22][R50.64] ;  /* 0x00000016324e3981 */ /* 0x0002a2000c1e1100 */
[----:B------:R-:W-:-:S03]  /*8920*/  IADD3 R9, P3, PT, R3, UR7, RZ ;  /* 0x0000000703097c10 */ /* 0x000fc6000ff7e0ff */
[----:B------:R0:W-:Y:S01]  /*8930*/  STL [R1+0x7d4], R106 ;  /* 0x0007d46a01007387 */ /* 0x0001e20000100800 */
[----:B------:R-:W-:-:S03]  /*8940*/  IADD3.X R10, PT, PT, R4, UR19, RZ, P3, !PT ;  /* 0x00000013040a7c10 */ /* 0x000fc60009ffe4ff */
[----:B------:R-:W-:Y:S01]  /*8950*/  STL [R1+0x8d8], R163 ;  /* 0x0008d8a301007387 */ /* 0x000fe20000100800 */
[----:B------:R-:W-:Y:S01]  /*8960*/  PRMT R76, RZ, 0x7610, R76 ;  /* 0x00007610ff4c7816 */ /* 0x000fe2000000004c */
[----:B-1----:R-:W-:Y:S02]  /*8970*/  @P2 IMAD.MOV.U32 R50, RZ, RZ, R9 ;  /* 0x000000ffff322224 */ /* 0x002fe400078e0009 */
[----:B------:R-:W-:Y:S01]  /*8980*/  STL [R1+0x8d4], R164 ;  /* 0x0008d4a401007387 */ /* 0x000fe20000100800 */
[----:B------:R-:W-:-:S03]  /*8990*/  @P2 IMAD.MOV.U32 R51, RZ, RZ, R10 ;  /* 0x000000ffff332224 */ /* 0x000fc600078e000a */
[----:B0-----:R-:W2:Y:S04]  /*89a0*/  LDL.LU R106, [R1+0xa00] ;  /* 0x000a0000016a7983 */ /* 0x001ea80000300800 */
[----:B------:R0:W-:Y:S04]  /*89b0*/  STL [R1+0x6e0], R9 ;  /* 0x0006e00901007387 */ /* 0x0001e80000100800 */
[----:B------:R1:W-:Y:S04]  /*89c0*/  STL [R1+0x6dc], R10 ;  /* 0x0006dc0a01007387 */ /* 0x0003e80000100800 */
[----:B------:R3:W4:Y:S01]  /*89d0*/  @P2 LDG.E.U8 R76, desc[UR22][R50.64] ;  /* 0x00000016324c2981 */ /* 0x000722000c1e1100 */
[----:B0-----:R-:W-:-:S04]  /*89e0*/  IADD3 R9, P3, PT, R5, UR7, RZ ;  /* 0x0000000705097c10 */ /* 0x001fc8000ff7e0ff */
[----:B-1----:R-:W-:Y:S01]  /*89f0*/  IADD3.X R10, PT, PT, R6, UR19, RZ, P3, !PT ;  /* 0x00000013060a7c10 */ /* 0x002fe20009ffe4ff */
[----:B------:R0:W-:Y:S01]  /*8a00*/  STL [R1+0x6e8], R9 ;  /* 0x0006e80901007387 */ /* 0x0001e20000100800 */
[----:B---3--:R-:W-:Y:S01]  /*8a10*/  @P2 IMAD.MOV.U32 R50, RZ, RZ, R9 ;  /* 0x000000ffff322224 */ /* 0x008fe200078e0009 */
[----:B------:R-:W-:Y:S02]  /*8a20*/  PRMT R75, RZ, 0x7610, R75 ;  /* 0x00007610ff4b7816 */ /* 0x000fe4000000004b */
[----:B------:R1:W-:Y:S01]  /*8a30*/  STL [R1+0x6e4], R10 ;  /* 0x0006e40a01007387 */ /* 0x0003e20000100800 */
[----:B------:R-:W-:Y:S01]  /*8a40*/  @P2 IMAD.MOV.U32 R51, RZ, RZ, R10 ;  /* 0x000000ffff332224 */ /* 0x000fe200078e000a */
[----:B0-----:R-:W-:-:S04]  /*8a50*/  IADD3 R9, P3, PT, R7, UR7, RZ ;  /* 0x0000000707097c10 */ /* 0x001fc8000ff7e0ff */
[----:B------:R0:W3:Y:S01]  /*8a60*/  @P2 LDG.E.U8 R75, desc[UR22][R50.64] ;  /* 0x00000016324b2981 */ /* 0x0000e2000c1e1100 */
[----:B-1----:R-:W-:Y:S02]  /*8a70*/  IADD3.X R10, PT, PT, R8, UR19, RZ, P3, !PT ;  /* 0x00000013080a7c10 */ /* 0x002fe40009ffe4ff */
[----:B------:R-:W-:Y:S01]  /*8a80*/  PRMT R74, RZ, 0x7610, R74 ;  /* 0x00007610ff4a7816 */ /* 0x000fe2000000004a */
[----:B------:R1:W-:Y:S01]  /*8a90*/  STL [R1+0x6f0], R9 ;  /* 0x0006f00901007387 */ /* 0x0003e20000100800 */
[----:B------:R-:W-:Y:S01]  /*8aa0*/  PRMT R72, RZ, 0x7610, R72 ;  /* 0x00007610ff487816 */ /* 0x000fe20000000048 */
[----:B------:R-:W2:Y:S01]  /*8ab0*/  LDCU UR19, c[0x0][0x3b0] ;  /* 0x00007600ff1377ac */ /* 0x000ea20008000800 */
[----:B0-----:R-:W-:Y:S02]  /*8ac0*/  @P2 IMAD.MOV.U32 R50, RZ, RZ, R9 ;  /* 0x000000ffff322224 */ /* 0x001fe400078e0009 */
[----:B------:R-:W-:Y:S01]  /*8ad0*/  @P2 IMAD.MOV.U32 R51, RZ, RZ, R10 ;  /* 0x000000ffff332224 */ /* 0x000fe200078e000a */
[----:B------:R0:W-:Y:S04]  /*8ae0*/  STL [R1+0x6ec], R10 ;  /* 0x0006ec0a01007387 */ /* 0x0001e80000100800 */
[----:B------:R0:W3:Y:S01]  /*8af0*/  @P2 LDG.E.U8 R74, desc[UR22][R50.64] ;  /* 0x00000016324a2981 */ /* 0x0000e2000c1e1100 */
[----:B-1----:R-:W-:-:S04]  /*8b00*/  IADD3 R9, P2, PT, R3, UR13, RZ ;  /* 0x0000000d03097c10 */ /* 0x002fc8000ff5e0ff */
[----:B0-----:R-:W-:Y:S01]  /*8b10*/  IADD3.X R10, PT, PT, R4, UR20, RZ, P2, !PT ;  /* 0x00000014040a7c10 */ /* 0x001fe200097fe4ff */
[----:B------:R0:W-:Y:S01]  /*8b20*/  STL [R1+0x7e0], R9 ;  /* 0x0007e00901007387 */ /* 0x0001e20000100800 */
[----:B------:R-:W-:-:S03]  /*8b30*/  @P5 IMAD.MOV.U32 R50, RZ, RZ, R9 ;  /* 0x000000ffff325224 */ /* 0x000fc600078e0009 */
[----:B------:R1:W-:Y:S01]  /*8b40*/  STL [R1+0x7dc], R10 ;  /* 0x0007dc0a01007387 */ /* 0x0003e20000100800 */
[----:B------:R-:W-:Y:S01]  /*8b50*/  @P5 IMAD.MOV.U32 R51, RZ, RZ, R10 ;  /* 0x000000ffff335224 */ /* 0x000fe200078e000a */
[----:B0-----:R-:W-:-:S04]  /*8b60*/  IADD3 R9, P2, PT, R5, UR13, RZ ;  /* 0x0000000d05097c10 */ /* 0x001fc8000ff5e0ff */
[----:B------:R0:W3:Y:S01]  /*8b70*/  @P5 LDG.E.U8 R72, desc[UR22][R50.64] ;  /* 0x0000001632485981 */ /* 0x0000e2000c1e1100 */
[----:B-1----:R-:W-:-:S03]  /*8b80*/  IADD3.X R10, PT, PT, R6, UR20, RZ, P2, !PT ;  /* 0x00000014060a7c10 */ /* 0x002fc600097fe4ff */
[----:B------:R1:W-:Y:S01]  /*8b90*/  STL [R1+0x7e8], R9 ;  /* 0x0007e80901007387 */ /* 0x0003e20000100800 */
[----:B------:R-:W-:-:S03]  /*8ba0*/  PRMT R71, RZ, 0x7610, R71 ;  /* 0x00007610ff477816 */ /* 0x000fc60000000047 */
[----:B------:R1:W-:Y:S01]  /*8bb0*/  STL [R1+0x7e4], R10 ;  /* 0x0007e40a01007387 */ /* 0x0003e20000100800 */
[----:B0-----:R-:W-:Y:S02]  /*8bc0*/  @P5 IMAD.MOV.U32 R51, RZ, RZ, R10 ;  /* 0x000000ffff335224 */ /* 0x001fe400078e000a */
[----:B------:R-:W-:Y:S02]  /*8bd0*/  @P5 IMAD.MOV.U32 R50, RZ, RZ, R9 ;  /* 0x000000ffff325224 */ /* 0x000fe400078e0009 */
[----:B-1----:R-:W-:-:S03]  /*8be0*/  IMAD.MOV.U32 R9, RZ, RZ, R11 ;  /* 0x000000ffff097224 */ /* 0x002fc600078e000b */
[----:B------:R0:W3:Y:S01]  /*8bf0*/  @P5 LDG.E.U8 R71, desc[UR22][R50.64] ;  /* 0x0000001632475981 */ /* 0x0000e2000c1e1100 */
[----:B------:R-:W-:-:S04]  /*8c00*/  IADD3 R10, P2, PT, R7, UR13, RZ ;  /* 0x0000000d070a7c10 */ /* 0x000fc8000ff5e0ff */
[----:B------:R-:W-:Y:S01]  /*8c10*/  IADD3.X R11, PT, PT, R8, UR20, RZ, P2, !PT ;  /* 0x00000014080b7c10 */ /* 0x000fe200097fe4ff */
[----:B------:R1:W-:Y:S01]  /*8c20*/  STL [R1+0x7f0], R10 ;  /* 0x0007f00a01007387 */ /* 0x0003e20000100800 */
[----:B------:R-:W-:Y:S01]  /*8c30*/  PRMT R70, RZ, 0x7610, R70 ;  /* 0x00007610ff467816 */ /* 0x000fe20000000046 */
[----:B------:R-:W2:Y:S01]  /*8c40*/  LDCU UR20, c[0x0][0x3b0] ;  /* 0x00007600ff1477ac */ /* 0x000ea20008000800 */
[----:B0-----:R-:W-:Y:S01]  /*8c50*/  @P5 IMAD.MOV.U32 R50, RZ, RZ, R10 ;  /* 0x000000ffff325224 */ /* 0x001fe200078e000a */
[----:B------:R0:W-:Y:S01]  /*8c60*/  STL [R1+0x7ec], R11 ;  /* 0x0007ec0b01007387 */ /* 0x0001e20000100800 */
[----:B------:R-:W-:Y:S01]  /*8c70*/  @P5 IMAD.MOV.U32 R51, RZ, RZ, R11 ;  /* 0x000000ffff335224 */ /* 0x000fe200078e000b */
[----:B-1----:R-:W-:-:S04]  /*8c80*/  IADD3 R10, P2, PT, R3, UR17, RZ ;  /* 0x00000011030a7c10 */ /* 0x002fc8000ff5e0ff */
[----:B------:R1:W3:Y:S01]  /*8c90*/  @P5 LDG.E.U8 R70, desc[UR22][R50.64] ;  /* 0x0000001632465981 */ /* 0x0002e2000c1e1100 */
[----:B0-----:R-:W-:Y:S02]  /*8ca0*/  IMAD.MOV.U32 R11, RZ, RZ, R14 ;  /* 0x000000ffff0b7224 */ /* 0x001fe400078e000e */
[----:B------:R-:W-:Y:S01]  /*8cb0*/  IMAD.MOV.U32 R14, RZ, RZ, R23 ;  /* 0x000000ffff0e7224 */ /* 0x000fe200078e0017 */
[----:B------:R-:W-:Y:S01]  /*8cc0*/  IADD3.X R23, PT, PT, R4, UR12, RZ, P2, !PT ;  /* 0x0000000c04177c10 */ /* 0x000fe200097fe4ff */
[----:B------:R0:W-:Y:S01]  /*8cd0*/  STL [R1+0x8e0], R10 ;  /* 0x0008e00a01007387 */ /* 0x0001e20000100800 */
[----:B------:R-:W-:Y:S01]  /*8ce0*/  PRMT R100, RZ, 0x7610, R100 ;  /* 0x00007610ff647816 */ /* 0x000fe20000000064 */
[----:B-1----:R-:W-:Y:S02]  /*8cf0*/  @P6 IMAD.MOV.U32 R50, RZ, RZ, R10 ;  /* 0x000000ffff326224 */ /* 0x002fe400078e000a */
[----:B------:R-:W-:Y:S01]  /*8d00*/  @P6 IMAD.MOV.U32 R51, RZ, RZ, R23 ;  /* 0x000000ffff336224 */ /* 0x000fe200078e0017 */
[----:B------:R-:W-:Y:S04]  /*8d10*/  STL [R1+0x8dc], R23 ;  /* 0x0008dc1701007387 */ /* 0x000fe80000100800 */
[----:B------:R1:W3:Y:S01]  /*8d20*/  @P6 LDG.E.U8 R100, desc[UR22][R50.64] ;  /* 0x0000001632646981 */ /* 0x0002e2000c1e1100 */
[----:B0-----:R-:W-:-:S04]  /*8d30*/  IADD3 R10, P2, PT, R5, UR17, RZ ;  /* 0x00000011050a7c10 */ /* 0x001fc8000ff5e0ff */
[----:B------:R-:W-:Y:S01]  /*8d40*/  IADD3.X R49, PT, PT, R6, UR12, RZ, P2, !PT ;  /* 0x0000000c06317c10 */ /* 0x000fe200097fe4ff */
[----:B------:R0:W-:Y:S01]  /*8d50*/  STL [R1+0x8e8], R10 ;  /* 0x0008e80a01007387 */ /* 0x0001e20000100800 */
[----:B-1----:R-:W-:Y:S01]  /*8d60*/  @P6 IMAD.MOV.U32 R50, RZ, RZ, R10 ;  /* 0x000000ffff326224 */ /* 0x002fe200078e000a */
[----:B------:R-:W-:Y:S02]  /*8d70*/  PRMT R99, RZ, 0x7610, R99 ;  /* 0x00007610ff637816 */ /* 0x000fe40000000063 */
[----:B------:R1:W-:Y:S01]  /*8d80*/  STL [R1+0x8e4], R49 ;  /* 0x0008e43101007387 */ /* 0x0003e20000100800 */
[----:B0-----:R-:W-:Y:S01]  /*8d90*/  IMAD.MOV.U32 R10, RZ, RZ, R9 ;  /* 0x000000ffff0a7224 */ /* 0x001fe200078e0009 */
[----:B------:R-:W-:Y:S01]  /*8da0*/  IADD3 R9, P2, PT, R7, UR17, RZ ;  /* 0x0000001107097c10 */ /* 0x000fe2000ff5e0ff */
[----:B------:R-:W-:Y:S01]  /*8db0*/  @P6 IMAD.MOV.U32 R51, RZ, RZ, R49 ;  /* 0x000000ffff336224 */ /* 0x000fe200078e0031 */
[----:B------:R-:W0:Y:S01]  /*8dc0*/  S2R R23, SR_TID.X ;  /* 0x0000000000177919 */ /* 0x000e220000002100 */
[----:B------:R-:W-:-:S04]  /*8dd0*/  @!UP1 UIADD3 UR6, UPT, UPT, -UR6, 0x100000, URZ ;  /* 0x0010000006069890 */ /* 0x000fc8000fffe1ff */
[----:B------:R-:W-:Y:S02]  /*8de0*/  @!UP1 USHF.L.U32 UR7, UR6, 0xb, URZ ;  /* 0x0000000b06079899 */ /* 0x000fe400080006ff */
[----:B------:R-:W-:Y:S01]  /*8df0*/  @!UP1 USHF.L.U32 UR6, UR6, 0x1, URZ ;  /* 0x0000000106069899 */ /* 0x000fe200080006ff */
[----:B------:R-:W-:Y:S01]  /*8e00*/  IMAD.MOV.U32 R62, RZ, RZ, R10 ;  /* 0x000000ffff3e7224 */ /* 0x000fe200078e000a */
[----:B-1----:R-:W-:Y:S01]  /*8e10*/  IADD3.X R49, PT, PT, R8, UR12, RZ, P2, !PT ;  /* 0x0000000c08317c10 */ /* 0x002fe200097fe4ff */
[----:B------:R1:W3:Y:S01]  /*8e20*/  @P6 LDG.E.U8 R99, desc[UR22][R50.64] ;  /* 0x0000001632636981 */ /* 0x0002e2000c1e1100 */
[----:B------:R-:W0:Y:S03]  /*8e30*/  LDCU UR17, c[0x0][0x3b0] ;  /* 0x00007600ff1177ac */ /* 0x000e260008000800 */
[----:B------:R1:W-:Y:S04]  /*8e40*/  STL [R1+0x8f0], R9 ;  /* 0x0008f00901007387 */ /* 0x0003e80000100800 */
[----:B------:R0:W-:Y:S01]  /*8e50*/  STL [R1+0x8ec], R49 ;  /* 0x0008ec3101007387 */ /* 0x0001e20000100800 */
[----:B-1----:R-:W-:-:S03]  /*8e60*/  @P6 IMAD.MOV.U32 R50, RZ, RZ, R9 ;  /* 0x000000ffff326224 */ /* 0x002fc600078e0009 */
[----:B------:R-:W3:Y:S01]  /*8e70*/  LDL.LU R164, [R1+0x18] ;  /* 0x0000180001a47983 */ /* 0x000ee20000300800 */
[----:B------:R-:W-:-:S03]  /*8e80*/  IMAD.MOV.U32 R9, RZ, RZ, R11 ;  /* 0x000000ffff097224 */ /* 0x000fc600078e000b */
[----:B------:R-:W4:Y:S04]  /*8e90*/  LDL.LU R11, [R1+0x14] ;  /* 0x00001400010b7983 */ /* 0x000f280000300800 */
[----:B------:R-:W4:Y:S01]  /*8ea0*/  LDL.LU R165, [R1+0x10] ;  /* 0x0000100001a57983 */ /* 0x000f220000300800 */
[----:B------:R-:W-:Y:S01]  /*8eb0*/  VOTEU.ALL UP1, P4 ;  /* 0x0000000000ff7886 */ /* 0x000fe20002020000 */
[----:B------:R-:W-:Y:S02]  /*8ec0*/  @P6 IMAD.MOV.U32 R51, RZ, RZ, R49 ;  /* 0x000000ffff336224 */ /* 0x000fe400078e0031 */
[----:B0-----:R-:W-:Y:S02]  /*8ed0*/  VIADD R49, R12, 0xfffffff9 ;  /* 0xfffffff90c317836 */ /* 0x001fe40000000000 */
[----:B------:R0:W1:Y:S01]  /*8ee0*/  @!UP1 SYNCS.EXCH.64 URZ, [UR9+0x11008], UR6 ;  /* 0x0110080609ff95b2 */ /* 0x0000620008000100 */
[----:B------:R-:W-:-:S02]  /*8ef0*/  LOP3.LUT R23, R23, 0x7f, RZ, 0xc0, !PT ;  /* 0x0000007f17177812 */ /* 0x000fc400078ec0ff */
[----:B------:R-:W-:Y:S01]  /*8f00*/  ISETP.GE.U32.AND P2, PT, R49, 0x7fffffba, PT ;  /* 0x7fffffba3100780c */ /* 0x000fe20003f46070 */
[----:B0-----:R-:W-:Y:S02]  /*8f10*/  UIMAD UR6, UR4, 0x6, URZ ;  /* 0x00000006040678a4 */ /* 0x001fe4000f8e02ff */
[----:B------:R0:W-:Y:S02]  /*8f20*/  STS.U8 [R23+UR9], R98 ;  /* 0x0000006217007988 */ /* 0x0001e40008000009 */
[----:B------:R-:W-:Y:S02]  /*8f30*/  USHF.R.S32.HI UR7, URZ, 0x1f, UR6 ;  /* 0x0000001fff077899 */ /* 0x000fe40008011406 */
[----:B------:R-:W-:Y:S02]  /*8f40*/  IADD3 R52, P3, PT, R0, UR6, RZ ;  /* 0x0000000600347c10 */ /* 0x000fe4000ff7e0ff */
[----:B0-----:R-:W-:Y:S02]  /*8f50*/  PRMT R98, RZ, 0x7610, R98 ;  /* 0x00007610ff627816 */ /* 0x001fe40000000062 */
[----:B------:R-:W-:-:S02]  /*8f60*/  IADD3.X R49, PT, PT, R2, UR7, RZ, P3, !PT ;  /* 0x0000000702317c10 */ /* 0x000fc40009ffe4ff */
[----:B------:R-:W-:Y:S01]  /*8f70*/  IADD3 R10, P3, PT, R3, UR6, RZ ;  /* 0x00000006030a7c10 */ /* 0x000fe2000ff7e0ff */
[----:B------:R-:W-:Y:S04]  /*8f80*/  STS.U8 [R23+UR9+0x2000], R104 ;  /* 0x0020006817007988 */ /* 0x000fe80008000009 */
[----:B------:R0:W4:Y:S04]  /*8f90*/  @P6 LDG.E.U8 R98, desc[UR22][R50.64] ;  /* 0x0000001632626981 */ /* 0x000128000c1e1100 */
[----:B------:R-:W-:Y:S04]  /*8fa0*/  STS.U8 [R23+UR9+0x4000], R103 ;  /* 0x0040006717007988 */ /* 0x000fe80008000009 */
[----:B------:R1:W-:Y:S01]  /*8fb0*/  STL [R1+0x4], R52 ;  /* 0x0000043401007387 */ /* 0x0003e20000100800 */
[----:B0-----:R-:W-:-:S02]  /*8fc0*/  @!P2 IMAD.MOV.U32 R50, RZ, RZ, R52 ;  /* 0x000000ffff32a224 */ /* 0x001fc400078e0034 */
[----:B------:R-:W-:Y:S01]  /*8fd0*/  @!P2 IMAD.MOV.U32 R51, RZ, RZ, R49 ;  /* 0x000000ffff33a224 */ /* 0x000fe200078e0031 */
[----:B------:R-:W-:Y:S04]  /*8fe0*/  STS.U8 [R23+UR9+0x6000], R102 ;  /* 0x0060006617007988 */ /* 0x000fe80008000009 */
[----:B------:R-:W-:Y:S01]  /*8ff0*/  STS.U8 [R23+UR9+0x400], R108 ;  /* 0x0004006c17007988 */ /* 0x000fe20008000009 */
[----:B-1----:R-:W-:-:S03]  /*9000*/  IADD3.X R52, PT, PT, R4, UR7, RZ, P3, !PT ;  /* 0x0000000704347c10 */ /* 0x002fc60009ffe4ff */
[----:B------:R-:W-:Y:S04]  /*9010*/  STS.U8 [R23+UR9+0x2400], R107 ;  /* 0x0024006b17007988 */ /* 0x000fe80008000009 */
[----:B------:R0:W-:Y:S04]  /*9020*/  STS.U8 [R23+UR9+0x4400], R105 ;  /* 0x0044006917007988 */ /* 0x0001e80008000009 */
[----:B------:R-:W4:Y:S04]  /*9030*/  LDL.LU R59, [R1+0x20] ;  /* 0x00002000013b7983 */ /* 0x000f280000300800 */
[----:B------:R1:W-:Y:S01]  /*9040*/  STL [R1+0xc], R10 ;  /* 0x00000c0a01007387 */ /* 0x0003e20000100800 */
[----:B0-----:R-:W-:-:S03]  /*9050*/  PRMT R105, RZ, 0x7610, R105 ;  /* 0x00007610ff697816 */ /* 0x001fc60000000069 */
[----:B------:R-:W-:Y:S01]  /*9060*/  STL [R1+0x8], R52 ;  /* 0x0000083401007387 */ /* 0x000fe20000100800 */
[----:B--2---:R-:W-:-:S06]  /*9070*/  PRMT R106, RZ, 0x7610, R106 ;  /* 0x00007610ff6a7816 */ /* 0x004fcc000000006a */
[----:B------:R0:W2:Y:S02]  /*9080*/  @!P2 LDG.E.U8 R106, desc[UR22][R50.64] ;  /* 0x00000016326aa981 */ /* 0x0000a4000c1e1100 */
[----:B0-----:R-:W-:Y:S02]  /*9090*/  @!P2 IMAD.MOV.U32 R50, RZ, RZ, R10 ;  /* 0x000000ffff32a224 */ /* 0x001fe400078e000a */
[----:B------:R-:W-:Y:S02]  /*90a0*/  @!P2 IMAD.MOV.U32 R51, RZ, RZ, R52 ;  /* 0x000000ffff33a224 */ /* 0x000fe400078e0034 */
[----:B-1----:R-:W-:Y:S02]  /*90b0*/  IMAD.MOV.U32 R10, RZ, RZ, R9 ;  /* 0x000000ffff0a7224 */ /* 0x002fe400078e0009 */
[----:B------:R-:W2:Y:S04]  /*90c0*/  LDL.LU R9, [R1+0xc4] ;  /* 0x0000c40001097983 */ /* 0x000ea80000300800 */
[----:B------:R0:W2:Y:S02]  /*90d0*/  @!P2 LDG.E.U8 R105, desc[UR22][R50.64] ;  /* 0x000000163269a981 */ /* 0x0000a4000c1e1100 */
[----:B0-----:R-:W-:-:S04]  /*90e0*/  IADD3 R50, P3, PT, R5, UR6, RZ ;  /* 0x0000000605327c10 */ /* 0x001fc8000ff7e0ff */
[----:B------:R-:W-:Y:S01]  /*90f0*/  IADD3.X R51, PT, PT, R6, UR7, RZ, P3, !PT ;  /* 0x0000000706337c10 */ /* 0x000fe20009ffe4ff */
[----:B---3--:R-:W-:Y:S04]  /*9100*/  STS.U8 [R23+UR9+0x6400], R164 ;  /* 0x006400a417007988 */ /* 0x008fe80008000009 */
[----:B----4-:R0:W-:Y:S04]  /*9110*/  STS.U8 [R23+UR9+0x800], R11 ;  /* 0x0008000b17007988 */ /* 0x0101e80008000009 */
[----:B------:R-:W-:Y:S04]  /*9120*/  STS.U8 [R23+UR9+0x2800], R165 ;  /* 0x002800a517007988 */ /* 0x000fe80008000009 */
[----:B------:R1:W-:Y:S04]  /*9130*/  STS.U8 [R23+UR9+0x4800], R13 ;  /* 0x0048000d17007988 */ /* 0x0003e80008000009 */
[----:B0-----:R-:W3:Y:S01]  /*9140*/  LDL.LU R11, [R1+0xc0] ;  /* 0x0000c000010b7983 */ /* 0x001ee20000300800 */
[----:B-1----:R-:W-:-:S02]  /*9150*/  IMAD.MOV.U32 R13, RZ, RZ, R16 ;  /* 0x000000ffff0d7224 */ /* 0x002fc400078e0010 */
[----:B------:R-:W-:Y:S02]  /*9160*/  IMAD.MOV.U32 R16, RZ, RZ, R15 ;  /* 0x000000ffff107224 */ /* 0x000fe400078e000f */
[----:B------:R-:W-:Y:S01]  /*9170*/  IMAD.MOV.U32 R15, RZ, RZ, R18 ;  /* 0x000000ffff0f7224 */ /* 0x000fe200078e0012 */
[----:B------:R0:W-:Y:S01]  /*9180*/  STL [R1+0x14], R50 ;  /* 0x0000143201007387 */ /* 0x0001e20000100800 */
[----:B------:R-:W-:Y:S02]  /*9190*/  IMAD.MOV.U32 R18, RZ, RZ, R22 ;  /* 0x000000ffff127224 */ /* 0x000fe400078e0016 */
[----:B------:R-:W-:Y:S01]  /*91a0*/  IMAD.MOV.U32 R22, RZ, RZ, R21 ;  /* 0x000000ffff167224 */ /* 0x000fe200078e0015 */
[----:B------:R1:W-:Y:S01]  /*91b0*/  STL [R1+0x10], R51 ;  /* 0x0000103301007387 */ /* 0x0003e20000100800 */
[----:B------:R-:W-:-:S03]  /*91c0*/  IMAD.MOV.U32 R21, RZ, RZ, R24 ;  /* 0x000000ffff157224 */ /* 0x000fc600078e0018 */
[----:B------:R-:W4:Y:S01]  /*91d0*/  LDL.LU R24, [R1+0xd8] ;  /* 0x0000d80001187983 */ /* 0x000f220000300800 */
[----:B------:R-:W-:Y:S02]  /*91e0*/  PRMT R104, RZ, 0x7610, R104 ;  /* 0x00007610ff687816 */ /* 0x000fe40000000068 */
[----:B------:R-:W-:-:S04]  /*91f0*/  PRMT R103, RZ, 0x7610, R103 ;  /* 0x00007610ff677816 */ /* 0x000fc80000000067 */
[----:B------:R0:W4:Y:S02]  /*9200*/  @!P2 LDG.E.U8 R104, desc[UR22][R50.64] ;  /* 0x000000163268a981 */ /* 0x000124000c1e1100 */
[----:B0-----:R-:W-:-:S04]  /*9210*/  IADD3 R50, P3, PT, R7, UR6, RZ ;  /* 0x0000000607327c10 */ /* 0x001fc8000ff7e0ff */
[----:B-1----:R-:W-:Y:S01]  /*9220*/  IADD3.X R51, PT, PT, R8, UR7, RZ, P3, !PT ;  /* 0x0000000708337c10 */ /* 0x002fe20009ffe4ff */
[----:B------:R0:W-:Y:S04]  /*9230*/  STL [R1+0x20], R50 ;  /* 0x0000203201007387 */ /* 0x0001e80000100800 */
[----:B------:R0:W4:Y:S01]  /*9240*/  @!P2 LDG.E.U8 R103, desc[UR22][R50.64] ;  /* 0x000000163267a981 */ /* 0x000122000c1e1100 */
[----:B------:R-:W-:-:S03]  /*9250*/  UIMAD UR6, UR4, 0xe, URZ ;  /* 0x0000000e040678a4 */ /* 0x000fc6000f8e02ff */
[----:B------:R1:W-:Y:S01]  /*9260*/  STS.U8 [R23+UR9+0x6800], R62 ;  /* 0x0068003e17007988 */ /* 0x0003e20008000009 */
[----:B0-----:R-:W-:Y:S01]  /*9270*/  VIADD R50, R12, 0xfffffff1 ;  /* 0xfffffff10c327836 */ /* 0x001fe20000000000 */
[----:B------:R-:W-:Y:S02]  /*9280*/  USHF.R.S32.HI UR7, URZ, 0x1f, UR6 ;  /* 0x0000001fff077899 */ /* 0x000fe40008011406 */
[----:B------:R-:W-:Y:S02]  /*9290*/  STS.U8 [R23+UR9+0xc00], R59 ;  /* 0x000c003b17007988 */ /* 0x000fe40008000009 */
[----:B------:R-:W-:Y:S02]  /*92a0*/  ISETP.GE.U32.AND P2, PT, R50, 0x7fffffb2, PT ;  /* 0x7fffffb23200780c */ /* 0x000fe40003f46070 */
[----:B------:R-:W-:Y:S04]  /*92b0*/  STS.U8 [R23+UR9+0x2c00], R10 ;  /* 0x002c000a17007988 */ /* 0x000fe80008000009 */
[----:B------:R-:W-:Y:S04]  /*92c0*/  STL [R1+0x18], R51 ;  /* 0x0000183301007387 */ /* 0x000fe80000100800 */
[----:B-1----:R-:W4:Y:S01]  /*92d0*/  LDL.LU R62, [R1+0xf4] ;  /* 0x0000f400013e7983 */ /* 0x002f220000300800 */
[----:B------:R-:W-:Y:S01]  /*92e0*/  PRMT R102, RZ, 0x7610, R102 ;  /* 0x00007610ff667816 */ /* 0x000fe20000000066 */
[----:B------:R-:W-:-:S02]  /*92f0*/  IMAD.MOV.U32 R165, RZ, RZ, R14 ;  /* 0x000000ffffa57224 */ /* 0x000fc400078e000e */
[----:B--2---:R0:W-:Y:S02]  /*9300*/  STS.U8 [R23+UR9+0x4c00], R9 ;  /* 0x004c000917007988 */ /* 0x0041e40008000009 */
[----:B0-----:R-:W-:-:S04]  /*9310*/  IADD3 R9, P3, PT, R0, UR6, RZ ;  /* 0x0000000600097c10 */ /* 0x001fc8000ff7e0ff */
[----:B------:R-:W-:Y:S01]  /*9320*/  IADD3.X R10, PT, PT, R2, UR7, RZ, P3, !PT ;  /* 0x00000007020a7c10 */ /* 0x000fe20009ffe4ff */
[----:B------:R-:W-:Y:S01]  /*9330*/  STL [R1+0x238], R9 ;  /* 0x0002380901007387 */ /* 0x000fe20000100800 */
[----:B------:R-:W-:-:S03]  /*9340*/  @!P2 IMAD.MOV.U32 R50, RZ, RZ, R9 ;  /* 0x000000ffff32a224 */ /* 0x000fc600078e0009 */
[----:B------:R0:W-:Y:S01]  /*9350*/  STL [R1+0x234], R10 ;  /* 0x0002340a01007387 */ /* 0x0001e20000100800 */
[----:B------:R-:W-:-:S05]  /*9360*/  @!P2 IMAD.MOV.U32 R51, RZ, RZ, R10 ;  /* 0x000000ffff33a224 */ /* 0x000fca00078e000a */
[----:B------:R1:W2:Y:S04]  /*9370*/  @!P2 LDG.E.U8 R102, desc[UR22][R50.64] ;  /* 0x000000163266a981 */ /* 0x0002a8000c1e1100 */
[----:B0-----:R-:W2:Y:S04]  /*9380*/  LDL.LU R10, [R1+0xf0] ;  /* 0x0000f000010a7983 */ /* 0x001ea80000300800 */
[----:B------:R-:W2:Y:S04]  /*9390*/  LDL.LU R9, [R1+0xec] ;  /* 0x0000ec0001097983 */ /* 0x000ea80000300800 */
[----:B------:R-:W2:Y:S04]  /*93a0*/  LDL.LU R12, [R1+0xe8] ;  /* 0x0000e800010c7983 */ /* 0x000ea80000300800 */
[----:B---3--:R-:W-:Y:S04]  /*93b0*/  STS.U8 [R23+UR9+0x6c00], R11 ;  /* 0x006c000b17007988 */ /* 0x008fe80008000009 */
[----:B------:R-:W-:Y:S04]  /*93c0*/  STS.U8 [R23+UR9+0x1000], R13 ;  /* 0x0010000d17007988 */ /* 0x000fe80008000009 */
[----:B------:R-:W-:Y:S04]  /*93d0*/  STS.U8 [R23+UR9+0x3000], R15 ;  /* 0x0030000f17007988 */ /* 0x000fe80008000009 */
[----:B----4-:R0:W-:Y:S04]  /*93e0*/  STS.U8 [R23+UR9+0x5000], R24 ;  /* 0x0050001817007988 */ /* 0x0101e80008000009 */
[----:B0-----:R-:W3:Y:S01]  /*93f0*/  LDL.LU R24, [R1+0xe4] ;  /* 0x0000e40001187983 */ /* 0x001ee20000300800 */
[----:B------:R-:W-:-:S04]  /*9400*/  IADD3 R11, P3, PT, R3, UR6, RZ ;  /* 0x00000006030b7c10 */ /* 0x000fc8000ff7e0ff */
[----:B------:R-:W-:Y:S01]  /*9410*/  IADD3.X R13, PT, PT, R4, UR7, RZ, P3, !PT ;  /* 0x00000007040d7c10 */ /* 0x000fe20009ffe4ff */
[----:B------:R0:W-:Y:S01]  /*9420*/  STL [R1+0x240], R11 ;  /* 0x0002400b01007387 */ /* 0x0001e20000100800 */
[----:B-1----:R-:W-:-:S03]  /*9430*/  @!P2 IMAD.MOV.U32 R50, RZ, RZ, R11 ;  /* 0x000000ffff32a224 */ /* 0x002fc600078e000b */
[----:B------:R1:W-:Y:S04]  /*9440*/  STL [R1+0x23c], R13 ;  /* 0x00023c0d01007387 */ /* 0x0003e80000100800 */
[----:B0-----:R-:W4:Y:S04]  /*9450*/  LDL.LU R11, [R1+0xe0] ;  /* 0x0000e000010b7983 */ /* 0x001f280000300800 */
[----:B------:R-:W4:Y:S01]  /*9460*/  LDL.LU R14, [R1+0xdc] ;  /* 0x0000dc00010e7983 */ /* 0x000f220000300800 */
[----:B------:R-:W-:Y:S01]  /*9470*/  PRMT R107, RZ, 0x7610, R107 ;  /* 0x00007610ff6b7816 */ /* 0x000fe2000000006b */
[----:B------:R-:W-:-:S02]  /*9480*/  @!P2 IMAD.MOV.U32 R51, RZ, RZ, R13 ;  /* 0x000000ffff33a224 */ /* 0x000fc400078e000d */
[----:B------:R-:W-:Y:S01]  /*9490*/  IMAD.MOV.U32 R59, RZ, RZ, R16 ;  /* 0x000000ffff3b7224 */ /* 0x000fe200078e0010 */
[----:B------:R0:W-:Y:S04]  /*94a0*/  STS.U8 [R23+UR9+0x7000], R19 ;  /* 0x0070001317007988 */ /* 0x0001e80008000009 */
[----:B------:R0:W4:Y:S04]  /*94b0*/  @!P2 LDG.E.U8 R107, desc[UR22][R50.64] ;  /* 0x00000016326ba981 */ /* 0x000128000c1e1100 */
[----:B------:R-:W-:Y:S04]  /*94c0*/  STS.U8 [R23+UR9+0x1400], R165 ;  /* 0x001400a517007988 */ /* 0x000fe80008000009 */
[----:B-1----:R-:W4:Y:S01]  /*94d0*/  LDL.LU R13, [R1+0xd4] ;  /* 0x0000d400010d7983 */ /* 0x002f220000300800 */
[----:B0-----:R-:W-:-:S03]  /*94e0*/  IADD3 R50, P3, PT, R5, UR6, RZ ;  /* 0x0000000605327c10 */ /* 0x001fc6000ff7e0ff */
[----:B------:R-:W4:Y:S01]  /*94f0*/  LDL.LU R16, [R1+0xd0] ;  /* 0x0000d00001107983 */ /* 0x000f220000300800 */
[----:B------:R-:W-:-:S03]  /*9500*/  IADD3.X R51, PT, PT, R6, UR7, RZ, P3, !PT ;  /* 0x0000000706337c10 */ /* 0x000fc60009ffe4ff */
[----:B------:R-:W-:Y:S01]  /*9510*/  STS.U8 [R23+UR9+0x3400], R62 ;  /* 0x0034003e17007988 */ /* 0x000fe20008000009 */
[----:B------:R-:W-:-:S03]  /*9520*/  PRMT R108, RZ, 0x7610, R108 ;  /* 0x00007610ff6c7816 */ /* 0x000fc6000000006c */
[----:B------:R-:W-:Y:S04]  /*9530*/  STS.U8 [R23+UR9+0x5400], R59 ;  /* 0x0054003b17007988 */ /* 0x000fe80008000009 */
[----:B------:R-:W4:Y:S04]  /*9540*/  LDL.LU R15, [R1+0xcc] ;  /* 0x0000cc00010f7983 */ /* 0x000f280000300800 */
[----:B------:R0:W-:Y:S04]  /*9550*/  STS.U8 [R23+UR9+0x7400], R17 ;  /* 0x0074001117007988 */ /* 0x0001e80008000009 */
[----:B------:R-:W4:Y:S04]  /*9560*/  LDL.LU R19, [R1+0xc8] ;  /* 0x0000c80001137983 */ /* 0x000f280000300800 */
[----:B------:R1:W-:Y:S04]  /*9570*/  STS.U8 [R23+UR9+0x1800], R20 ;  /* 0x0018001417007988 */ /* 0x0003e80008000009 */
[----:B------:R-:W-:Y:S04]  /*9580*/  STL [R1+0x248], R50 ;  /* 0x0002483201007387 */ /* 0x000fe80000100800 */
[----:B------:R0:W-:Y:S04]  /*9590*/  STS.U8 [R23+UR9+0x3800], R18 ;  /* 0x0038001217007988 */ /* 0x0001e80008000009 */
[----:B------:R-:W-:Y:S04]  /*95a0*/  STL [R1+0x244], R51 ;  /* 0x0002443301007387 */ /* 0x000fe80000100800 */
[----:B------:R1:W-:Y:S04]  /*95b0*/  STS.U8 [R23+UR9+0x5800], R22 ;  /* 0x0058001617007988 */ /* 0x0003e80008000009 */
[----:B0-----:R-:W4:Y:S04]  /*95c0*/  LDL.LU R17, [R1+0xbc] ;  /* 0x0000bc0001117983 */ /* 0x001f280000300800 */
[----:B------:R0:W-:Y:S04]  /*95d0*/  STS.U8 [R23+UR9+0x7800], R21 ;  /* 0x0078001517007988 */ /* 0x0001e80008000009 */
[----:B-1----:R-:W4:Y:S04]  /*95e0*/  LDL.LU R20, [R1+0xb8] ;  /* 0x0000b80001147983 */ /* 0x002f280000300800 */
[----:B------:R-:W4:Y:S04]  /*95f0*/  LDL.LU R18, [R1+0xb4] ;  /* 0x0000b40001127983 */ /* 0x000f280000300800 */
[----:B------:R-:W4:Y:S04]  /*9600*/  LDL.LU R22, [R1+0xb0] ;  /* 0x0000b00001167983 */ /* 0x000f280000300800 */
[----:B------:R1:W4:Y:S04]  /*9610*/  @!P2 LDG.E.U8 R108, desc[UR22][R50.64] ;  /* 0x00000016326ca981 */ /* 0x000328000c1e1100 */
[----:B0-----:R-:W4:Y:S01]  /*9620*/  LDL.LU R21, [R1+0xac] ;  /* 0x0000ac0001157983 */ /* 0x001f220000300800 */
[----:B-1----:R-:W-:-:S03]  /*9630*/  LOP3.LUT R50, R23, 0x10, RZ, 0x3c, !PT ;  /* 0x0000001017327812 */ /* 0x002fc600078e3cff */
[----:B--2---:R-:W-:Y:S04]  /*9640*/  STS.U8 [R23+UR9+0x1c00], R10 ;  /* 0x001c000a17007988 */ /* 0x004fe80008000009 */
[----:B------:R-:W-:Y:S04]  /*9650*/  STS.U8 [R23+UR9+0x3c00], R9 ;  /* 0x003c000917007988 */ /* 0x000fe80008000009 */
[----:B------:R-:W-:Y:S04]  /*9660*/  STS.U8 [R23+UR9+0x5c00], R12 ;  /* 0x005c000c17007988 */ /* 0x000fe80008000009 */
[----:B---3--:R0:W-:Y:S04]  /*9670*/  STS.U8 [R23+UR9+0x7c00], R24 ;  /* 0x007c001817007988 */ /* 0x0081e80008000009 */
[----:B0-----:R-:W2:Y:S04]  /*9680*/  LDL.LU R24, [R1+0xa8] ;  /* 0x0000a80001187983 */ /* 0x001ea80000300800 */
[----:B------:R-:W3:Y:S04]  /*9690*/  LDL.LU R23, [R1+0xa4] ;  /* 0x0000a40001177983 */ /* 0x000ee80000300800 */
        /* <DEDUP_REMOVED lines=10> */
[----:B----4-:R0:W-:Y:S04]  /*9740*/  STS.U8 [R50+UR9+0x80], R11 ;  /* 0x0000800b32007988 */ /* 0x0101e80008000009 */
[----:B------:R-:W4:Y:S04]  /*9750*/  LDL.LU R12, [R1+0x78] ;  /* 0x00007800010c7983 */ /* 0x000f280000300800 */
[----:B------:R1:W-:Y:S04]  /*9760*/  STS.U8 [R50+UR9+0x2080], R14 ;  /* 0x0020800e32007988 */ /* 0x0003e80008000009 */
[----:B0-----:R-:W4:Y:S04]  /*9770*/  LDL.LU R11, [R1+0x74] ;  /* 0x00007400010b7983 */ /* 0x001f280000300800 */
[----:B-1----:R-:W4:Y:S04]  /*9780*/  LDL.LU R14, [R1+0x50] ;  /* 0x00005000010e7983 */ /* 0x002f280000300800 */
[----:B------:R0:W-:Y:S04]  /*9790*/  STS.U8 [R50+UR9+0x4080], R13 ;  /* 0x0040800d32007988 */ /* 0x0001e80008000009 */
[----:B------:R1:W-:Y:S04]  /*97a0*/  STS.U8 [R50+UR9+0x6080], R16 ;  /* 0x0060801032007988 */ /* 0x0003e80008000009 */
[----:B------:R1:W-:Y:S04]  /*97b0*/  STS.U8 [R50+UR9+0x480], R15 ;  /* 0x0004800f32007988 */ /* 0x0003e80008000009 */
[----:B0-----:R-:W4:Y:S04]  /*97c0*/  LDL.LU R13, [R1+0x4c] ;  /* 0x00004c00010d7983 */ /* 0x001f280000300800 */
[----:B-1----:R-:W4:Y:S04]  /*97d0*/  LDL.LU R16, [R1+0x48] ;  /* 0x0000480001107983 */ /* 0x002f280000300800 */
[----:B------:R0:W-:Y:S04]  /*97e0*/  STS.U8 [R50+UR9+0x2480], R19 ;  /* 0x0024801332007988 */ /* 0x0001e80008000009 */
[----:B------:R-:W4:Y:S04]  /*97f0*/  LDL.LU R15, [R1+0x44] ;  /* 0x00004400010f7983 */ /* 0x000f280000300800 */
[----:B------:R1:W-:Y:S04]  /*9800*/  STS.U8 [R50+UR9+0x4480], R17 ;  /* 0x0044801132007988 */ /* 0x0003e80008000009 */
[----:B0-----:R-:W4:Y:S04]  /*9810*/  LDL.LU R19, [R1+0x40] ;  /* 0x0000400001137983 */ /* 0x001f280000300800 */
[----:B------:R0:W-:Y:S04]  /*9820*/  STS.U8 [R50+UR9+0x6480], R20 ;  /* 0x0064801432007988 */ /* 0x0001e80008000009 */
[----:B-1----:R-:W4:Y:S04]  /*9830*/  LDL.LU R17, [R1+0x3c] ;  /* 0x00003c0001117983 */ /* 0x002f280000300800 */
[----:B------:R1:W-:Y:S04]  /*9840*/  STS.U8 [R50+UR9+0x880], R18 ;  /* 0x0008801232007988 */ /* 0x0003e80008000009 */
[----:B0-----:R-:W4:Y:S04]  /*9850*/  LDL.LU R20, [R1+0x34] ;  /* 0x0000340001147983 */ /* 0x001f280000300800 */
[----:B------:R0:W-:Y:S04]  /*9860*/  STS.U8 [R50+UR9+0x2880], R22 ;  /* 0x0028801632007988 */ /* 0x0001e80008000009 */
[----:B-1----:R-:W4:Y:S04]  /*9870*/  LDL.LU R18, [R1+0x30] ;  /* 0x0000300001127983 */ /* 0x002f280000300800 */
[----:B------:R1:W-:Y:S04]  /*9880*/  STS.U8 [R50+UR9+0x4880], R21 ;  /* 0x0048801532007988 */ /* 0x0003e80008000009 */
[----:B0-----:R-:W4:Y:S04]  /*9890*/  LDL.LU R22, [R1+0x2c] ;  /* 0x00002c0001167983 */ /* 0x001f280000300800 */
[----:B-1----:R-:W4:Y:S04]  /*98a0*/  LDL.LU R21, [R1+0x28] ;  /* 0x0000280001157983 */ /* 0x002f280000300800 */
[----:B--2---:R0:W-:Y:S04]  /*98b0*/  STS.U8 [R50+UR9+0x6880], R24 ;  /* 0x0068801832007988 */ /* 0x0041e80008000009 */
[----:B---3--:R1:W-:Y:S04]  /*98c0*/  STS.U8 [R50+UR9+0xc80], R23 ;  /* 0x000c801732007988 */ /* 0x0083e80008000009 */
[----:B------:R2:W-:Y:S04]  /*98d0*/  STS.U8 [R50+UR9+0x2c80], R162 ;  /* 0x002c80a232007988 */ /* 0x0005e80008000009 */
[----:B0-----:R-:W3:Y:S04]  /*98e0*/  LDL.LU R24, [R1+0x24] ;  /* 0x0000240001187983 */ /* 0x001ee80000300800 */
[----:B-1----:R-:W3:Y:S04]  /*98f0*/  LDL.LU R23, [R1+0x1c] ;  /* 0x00001c0001177983 */ /* 0x002ee80000300800 */
[----:B--2---:R-:W2:Y:S04]  /*9900*/  LDL.LU R162, [R1+0x9fc] ;  /* 0x0009fc0001a27983 */ /* 0x004ea80000300800 */
[----:B------:R0:W-:Y:S04]  /*9910*/  STS.U8 [R50+UR9+0x4c80], R163 ;  /* 0x004c80a332007988 */ /* 0x0001e80008000009 */
[----:B------:R1:W-:Y:S04]  /*9920*/  STS.U8 [R50+UR9+0x6c80], R52 ;  /* 0x006c803432007988 */ /* 0x0003e80008000009 */
[----:B------:R1:W-:Y:S04]  /*9930*/  STS.U8 [R50+UR9+0x1080], R164 ;  /* 0x001080a432007988 */ /* 0x0003e80008000009 */
[----:B0-----:R-:W2:Y:S04]  /*9940*/  LDL.LU R163, [R1+0x9f8] ;  /* 0x0009f80001a37983 */ /* 0x001ea80000300800 */
[----:B-1----:R-:W2:Y:S04]  /*9950*/  LDL.LU R52, [R1+0x9f4] ;  /* 0x0009f40001347983 */ /* 0x002ea80000300800 */
[----:B------:R0:W-:Y:S04]  /*9960*/  STS.U8 [R50+UR9+0x5480], R51 ;  /* 0x0054803332007988 */ /* 0x0001e80008000009 */
[----:B------:R-:W2:Y:S01]  /*9970*/  LDL.LU R164, [R1+0x9f0] ;  /* 0x0009f00001a47983 */ /* 0x000ea20000300800 */
[----:B0-----:R-:W0:Y:S03]  /*9980*/  LDC R51, c[0x0][0x3a0] ;  /* 0x0000e800ff337b82 */ /* 0x001e260000000800 */
[----:B------:R1:W-:Y:S04]  /*9990*/  STS.U8 [R50+UR9+0x3080], R165 ;  /* 0x003080a532007988 */ /* 0x0003e80008000009 */
[----:B------:R4:W-:Y:S04]  /*99a0*/  STS.U8 [R50+UR9+0x5080], R62 ;  /* 0x0050803e32007988 */ /* 0x0009e80008000009 */
[----:B------:R4:W-:Y:S04]  /*99b0*/  STS.U8 [R50+UR9+0x7080], R59 ;  /* 0x0070803b32007988 */ /* 0x0009e80008000009 */
[----:B-1----:R-:W2:Y:S04]  /*99c0*/  LDL.LU R165, [R1+0x9ec] ;  /* 0x0009ec0001a57983 */ /* 0x002ea80000300800 */
[----:B------:R-:W-:Y:S04]  /*99d0*/  STS.U8 [R50+UR9+0x1480], R10 ;  /* 0x0014800a32007988 */ /* 0x000fe80008000009 */
[----:B------:R-:W-:Y:S04]  /*99e0*/  STS.U8 [R50+UR9+0x3480], R9 ;  /* 0x0034800932007988 */ /* 0x000fe80008000009 */
[----:B----4-:R-:W-:Y:S04]  /*99f0*/  STS.U8 [R50+UR9+0x7480], R12 ;  /* 0x0074800c32007988 */ /* 0x010fe80008000009 */
[----:B------:R-:W-:Y:S04]  /*9a00*/  STS.U8 [R50+UR9+0x1880], R11 ;  /* 0x0018800b32007988 */ /* 0x000fe80008000009 */
[----:B------:R0:W-:Y:S04]  /*9a10*/  STS.U8 [R50+UR9+0x3880], R14 ;  /* 0x0038800e32007988 */ /* 0x0001e80008000009 */
[----:B------:R-:W4:Y:S04]  /*9a20*/  LDL.LU R62, [R1+0x9e8] ;  /* 0x0009e800013e7983 */ /* 0x000f280000300800 */
[----:B------:R-:W2:Y:S01]  /*9a30*/  LDL.LU R59, [R1+0x9e4] ;  /* 0x0009e400013b7983 */ /* 0x000ea20000300800 */
[----:B0-----:R-:W-:-:S02]  /*9a40*/  VIADD R50, R51, 0xfffffff8 ;  /* 0xfffffff833327836 */ /* 0x001fc40000000000 */
[----:B------:R-:W-:Y:S01]  /*9a50*/  VIADD R51, R51, 0xfffffff0 ;  /* 0xfffffff033337836 */ /* 0x000fe20000000000 */
[----:B------:R-:W2:Y:S04]  /*9a60*/  LDL.LU R10, [R1+0x9e0] ;  /* 0x0009e000010a7983 */ /* 0x000ea80000300800 */
[----:B------:R-:W2:Y:S01]  /*9a70*/  LDL.LU R9, [R1+0x9dc] ;  /* 0x0009dc0001097983 */ /* 0x000ea20000300800 */
[----:B------:R-:W-:-:S03]  /*9a80*/  ISETP.GE.U32.AND P3, PT, R51, 0x7fffffb1, PT ;  /* 0x7fffffb13300780c */ /* 0x000fc60003f66070 */
[----:B------:R-:W2:Y:S04]  /*9a90*/  LDL.LU R12, [R1+0x9d8] ;  /* 0x0009d800010c7983 */ /* 0x000ea80000300800 */
[----:B------:R-:W2:Y:S04]  /*9aa0*/  LDL.LU R11, [R1+0x9d4] ;  /* 0x0009d400010b7983 */ /* 0x000ea80000300800 */
[----:B------:R-:W2:Y:S04]  /*9ab0*/  LDL.LU R14, [R1+0x9d0] ;  /* 0x0009d000010e7983 */ /* 0x000ea80000300800 */
[----:B------:R-:W2:Y:S01]  /*9ac0*/  LDL.LU R51, [R1+0x38] ;  /* 0x0000380001337983 */ /* 0x000ea20000300800 */
[----:B------:R-:W-:-:S02]  /*9ad0*/  ISETP.GE.U32.AND P6, PT, R50, 0x7fffffb9, PT ;  /* 0x7fffffb93200780c */ /* 0x000fc40003fc6070 */
[----:B------:R-:W0:Y:S02]  /*9ae0*/  S2R R50, SR_TID.X ;  /* 0x0000000000327919 */ /* 0x000e240000002100 */
[----:B0-----:R-:W-:-:S04]  /*9af0*/  LOP3.LUT R50, R50, 0x7f, RZ, 0xc0, !PT ;  /* 0x0000007f32327812 */ /* 0x001fc800078ec0ff */
[----:B------:R-:W-:-:S05]  /*9b00*/  LOP3.LUT R50, R50, 0x10, RZ, 0x3c, !PT ;  /* 0x0000001032327812 */ /* 0x000fca00078e3cff */
[----:B------:R0:W-:Y:S04]  /*9b10*/  STS.U8 [R50+UR9+0x5880], R13 ;  /* 0x0058800d32007988 */ /* 0x0001e80008000009 */
[----:B------:R1:W-:Y:S04]  /*9b20*/  STS.U8 [R50+UR9+0x7880], R16 ;  /* 0x0078801032007988 */ /* 0x0003e80008000009 */
[----:B------:R1:W-:Y:S04]  /*9b30*/  STS.U8 [R50+UR9+0x1c80], R15 ;  /* 0x001c800f32007988 */ /* 0x0003e80008000009 */
[----:B0-----:R-:W3:Y:S04]  /*9b40*/  LDL.LU R13, [R1+0x9cc] ;  /* 0x0009cc00010d7983 */ /* 0x001ee80000300800 */
[----:B-1----:R-:W3:Y:S04]  /*9b50*/  LDL.LU R16, [R1+0x9c8] ;  /* 0x0009c80001107983 */ /* 0x002ee80000300800 */
[----:B------:R-:W3:Y:S04]  /*9b60*/  LDL.LU R15, [R1+0x9c4] ;  /* 0x0009c400010f7983 */ /* 0x000ee80000300800 */
[----:B------:R0:W-:Y:S04]  /*9b70*/  STS.U8 [R50+UR9+0x3c80], R19 ;  /* 0x003c801332007988 */ /* 0x0001e80008000009 */
[----:B------:R1:W-:Y:S04]  /*9b80*/  STS.U8 [R50+UR9+0x5c80], R17 ;  /* 0x005c801132007988 */ /* 0x0003e80008000009 */
[----:B0-----:R-:W3:Y:S04]  /*9b90*/  LDL.LU R19, [R1+0x9c0] ;  /* 0x0009c00001137983 */ /* 0x001ee80000300800 */
[----:B-1----:R-:W4:Y:S04]  /*9ba0*/  LDL.LU R17, [R1+0x9bc] ;  /* 0x0009bc0001117983 */ /* 0x002f280000300800 */
[----:B--2---:R0:W-:Y:S02]  /*9bb0*/  STS.U8 [R50+UR9+0x7c80], R51 ;  /* 0x007c803332007988 */ /* 0x0041e40008000009 */
[----:B0-----:R-:W0:Y:S02]  /*9bc0*/  S2R R51, SR_TID.X ;  /* 0x0000000000337919 */ /* 0x001e240000002100 */
[----:B------:R-:W2:Y:S01]  /*9bd0*/  LDL.LU R50, [R1] ;  /* 0x0000000001327983 */ /* 0x000ea20000300800 */
[----:B0-----:R-:W-:-:S04]  /*9be0*/  LOP3.LUT R51, R51, 0x7f, RZ, 0xc0, !PT ;  /* 0x0000007f33337812 */ /* 0x001fc800078ec0ff */
[----:B------:R-:W-:-:S05]  /*9bf0*/  LOP3.LUT R51, R51, 0x20, RZ, 0x3c, !PT ;  /* 0x0000002033337812 */ /* 0x000fca00078e3cff */
[----:B------:R0:W-:Y:S04]  /*9c00*/  STS.U8 [R51+UR9+0x100], R20 ;  /* 0x0001001433007988 */ /* 0x0001e80008000009 */
[----:B------:R1:W-:Y:S04]  /*9c10*/  STS.U8 [R51+UR9+0x2100], R18 ;  /* 0x0021001233007988 */ /* 0x0003e80008000009 */
[----:B------:R1:W-:Y:S04]  /*9c20*/  STS.U8 [R51+UR9+0x4100], R22 ;  /* 0x0041001633007988 */ /* 0x0003e80008000009 */
[----:B0-----:R-:W2:Y:S04]  /*9c30*/  LDL.LU R20, [R1+0x9b8] ;  /* 0x0009b80001147983 */ /* 0x001ea80000300800 */
[----:B-1----:R-:W2:Y:S04]  /*9c40*/  LDL.LU R18, [R1+0x9b4] ;  /* 0x0009b40001127983 */ /* 0x002ea80000300800 */
[----:B------:R-:W2:Y:S04]  /*9c50*/  LDL.LU R22, [R1+0x9b0] ;  /* 0x0009b00001167983 */ /* 0x000ea80000300800 */
[----:B------:R0:W-:Y:S04]  /*9c60*/  STS.U8 [R51+UR9+0x6100], R21 ;  /* 0x0061001533007988 */ /* 0x0001e80008000009 */
[----:B---3--:R1:W-:Y:S04]  /*9c70*/  STS.U8 [R51+UR9+0x500], R24 ;  /* 0x0005001833007988 */ /* 0x0083e80008000009 */
[----:B------:R3:W-:Y:S04]  /*9c80*/  STS.U8 [R51+UR9+0x2500], R23 ;  /* 0x0025001733007988 */ /* 0x0007e80008000009 */
[----:B0-----:R-:W2:Y:S04]  /*9c90*/  LDL.LU R21, [R1+0x9ac] ;  /* 0x0009ac0001157983 */ /* 0x001ea80000300800 */
[----:B-1----:R-:W2:Y:S04]  /*9ca0*/  LDL.LU R24, [R1+0x9a8] ;  /* 0x0009a80001187983 */ /* 0x002ea80000300800 */
[----:B---3--:R-:W3:Y:S04]  /*9cb0*/  LDL.LU R23, [R1+0x9a4] ;  /* 0x0009a40001177983 */ /* 0x008ee80000300800 */
[----:B------:R0:W-:Y:S02]  /*9cc0*/  STS.U8 [R51+UR9+0x3900], R165 ;  /* 0x003900a533007988 */ /* 0x0001e40008000009 */
[----:B0-----:R-:W0:Y:S02]  /*9cd0*/  S2R R165, SR_TID.X ;  /* 0x0000000000a57919 */ /* 0x001e240000002100 */
[----:B------:R1:W-:Y:S04]  /*9ce0*/  STS.U8 [R51+UR9+0x7900], R52 ;  /* 0x0079003433007988 */ /* 0x0003e80008000009 */
[----:B----4-:R-:W-:Y:S04]  /*9cf0*/  STS.U8 [R51+UR9+0xd00], R17 ;  /* 0x000d001133007988 */ /* 0x010fe80008000009 */
[----:B------:R-:W-:Y:S04]  /*9d00*/  STS.U8 [R51+UR9+0x2d00], R19 ;  /* 0x002d001333007988 */ /* 0x000fe80008000009 */
[----:B------:R-:W-:Y:S04]  /*9d10*/  STS.U8 [R51+UR9+0x4d00], R15 ;  /* 0x004d000f33007988 */ /* 0x000fe80008000009 */
[----:B------:R-:W-:Y:S04]  /*9d20*/  STS.U8 [R51+UR9+0x6d00], R16 ;  /* 0x006d001033007988 */ /* 0x000fe80008000009 */
[----:B------:R-:W-:Y:S01]  /*9d30*/  STS.U8 [R51+UR9+0x1100], R13 ;  /* 0x0011000d33007988 */ /* 0x000fe20008000009 */
[----:B0-----:R-:W-:-:S04]  /*9d40*/  LOP3.LUT R165, R165, 0x7f, RZ, 0xc0, !PT ;  /* 0x0000007fa5a57812 */ /* 0x001fc800078ec0ff */
[----:B-1----:R-:W-:Y:S01]  /*9d50*/  LOP3.LUT R52, R165, 0x30, RZ, 0x3c, !PT ;  /* 0x00000030a5347812 */ /* 0x002fe200078e3cff */
[----:B------:R-:W-:Y:S04]  /*9d60*/  STS.U8 [R51+UR9+0x3100], R14 ;  /* 0x0031000e33007988 */ /* 0x000fe80008000009 */
[----:B------:R-:W-:Y:S04]  /*9d70*/  STS.U8 [R51+UR9+0x5100], R11 ;  /* 0x0051000b33007988 */ /* 0x000fe80008000009 */
[----:B------:R-:W-:Y:S04]  /*9d80*/  STS.U8 [R51+UR9+0x7100], R12 ;  /* 0x0071000c33007988 */ /* 0x000fe80008000009 */
[----:B------:R-:W-:Y:S04]  /*9d90*/  STS.U8 [R51+UR9+0x1500], R9 ;  /* 0x0015000933007988 */ /* 0x000fe80008000009 */
[----:B------:R-:W-:Y:S04]  /*9da0*/  STS.U8 [R51+UR9+0x3500], R10 ;  /* 0x0035000a33007988 */ /* 0x000fe80008000009 */
[----:B------:R-:W-:Y:S04]  /*9db0*/  STS.U8 [R51+UR9+0x5500], R59 ;  /* 0x0055003b33007988 */ /* 0x000fe80008000009 */
[----:B------:R-:W-:Y:S04]  /*9dc0*/  STS.U8 [R51+UR9+0x7500], R62 ;  /* 0x0075003e33007988 */ /* 0x000fe80008000009 */
[----:B------:R-:W-:Y:S04]  /*9dd0*/  STS.U8 [R51+UR9+0x5900], R164 ;  /* 0x005900a433007988 */ /* 0x000fe80008000009 */
[----:B------:R0:W-:Y:S04]  /*9de0*/  STS.U8 [R51+UR9+0x1d00], R163 ;  /* 0x001d00a333007988 */ /* 0x0001e80008000009 */
[----:B------:R1:W-:Y:S04]  /*9df0*/  STS.U8 [R51+UR9+0x3d00], R162 ;  /* 0x003d00a233007988 */ /* 0x0003e80008000009 */
[----:B------:R-:W-:Y:S01]  /*9e00*/  STS.U8 [R51+UR9+0x5d00], R161 ;  /* 0x005d00a133007988 */ /* 0x000fe20008000009 */
[----:B0-----:R-:W-:-:S03]  /*9e10*/  IADD3 R163, P5, PT, R7, UR6, RZ ;  /* 0x0000000607a37c10 */ /* 0x001fc6000ffbe0ff */
[----:B------:R-:W-:Y:S01]  /*9e20*/  STS.U8 [R51+UR9+0x7d00], R160 ;  /* 0x007d00a033007988 */ /* 0x000fe20008000009 */
[----:B------:R-:W-:Y:S01]  /*9e30*/  UIMAD UR6, UR4, 0x7, URZ ;  /* 0x00000007040678a4 */ /* 0x000fe2000f8e02ff */
[----:B-1----:R-:W-:-:S03]  /*9e40*/  IADD3.X R162, PT, PT, R8, UR7, RZ, P5, !PT ;  /* 0x0000000708a27c10 */ /* 0x002fc6000affe4ff */
[----:B------:R-:W-:Y:S02]  /*9e50*/  USHF.R.S32.HI UR7, URZ, 0x1f, UR6 ;  /* 0x0000001fff077899 */ /* 0x000fe40008011406 */
[----:B------:R-:W-:Y:S01]  /*9e60*/  IADD3 R164, P5, PT, R0, UR6, RZ ;  /* 0x0000000600a47c10 */ /* 0x000fe2000ffbe0ff */
[----:B--2---:R-:W-:Y:S04]  /*9e70*/  STS.U8 [R51+UR9+0x1900], R50 ;  /* 0x0019003233007988 */ /* 0x004fe80008000009 */
[----:B------:R-:W-:Y:S04]  /*9e80*/  STS.U8 [R51+UR9+0x6900], R20 ;  /* 0x0069001433007988 */ /* 0x000fe80008000009 */
[----:B------:R-:W-:Y:S04]  /*9e90*/  STS.U8 [R51+UR9+0x4900], R18 ;  /* 0x0049001233007988 */ /* 0x000fe80008000009 */
[----:B------:R-:W-:Y:S04]  /*9ea0*/  STS.U8 [R51+UR9+0x2900], R22 ;  /* 0x0029001633007988 */ /* 0x000fe80008000009 */
[----:B------:R-:W-:Y:S04]  /*9eb0*/  STS.U8 [R51+UR9+0x900], R21 ;  /* 0x0009001533007988 */ /* 0x000fe80008000009 */
[----:B------:R-:W-:Y:S04]  /*9ec0*/  STS.U8 [R51+UR9+0x6500], R24 ;  /* 0x0065001833007988 */ /* 0x000fe80008000009 */
[----:B---3--:R0:W-:Y:S04]  /*9ed0*/  STS.U8 [R51+UR9+0x4500], R23 ;  /* 0x0045001733007988 */ /* 0x0081e80008000009 */
[----:B------:R1:W-:Y:S04]  /*9ee0*/  STS.U8 [R52+UR9+0x7980], R53 ;  /* 0x0079803534007988 */ /* 0x0003e80008000009 */
[----:B------:R-:W-:Y:S04]  /*9ef0*/  STS.U8 [R52+UR9+0x180], R159 ;  /* 0x0001809f34007988 */ /* 0x000fe80008000009 */
[----:B0-----:R-:W5:Y:S01]  /*9f00*/  LDL.LU R23, [R1+0x9a0] ;  /* 0x0009a00001177983 */ /* 0x001f620000300800 */
[----:B-1----:R-:W-:-:S03]  /*9f10*/  LOP3.LUT R53, R165, 0x40, RZ, 0x3c, !PT ;  /* 0x00000040a5357812 */ /* 0x002fc600078e3cff */
[----:B------:R-:W5:Y:S04]  /*9f20*/  LDL.LU R24, [R1+0x99c] ;  /* 0x00099c0001187983 */ /* 0x000f680000300800 */
        /* <DEDUP_REMOVED lines=30> */
[----:B------:R-:W5:Y:S04]  /*a110*/  LDL.LU R21, [R1+0x998] ;  /* 0x0009980001157983 */ /* 0x000f680000300800 */
[----:B------:R0:W-:Y:S04]  /*a120*/  STS.U8 [R53+UR9+0x7a00], R54 ;  /* 0x007a003635007988 */ /* 0x0001e80008000009 */
[----:B------:R-:W5:Y:S04]  /*a130*/  LDL.LU R22, [R1+0x994] ;  /* 0x0009940001167983 */ /* 0x000f680000300800 */
[----:B------:R1:W-:Y:S01]  /*a140*/  STS.U8 [R53+UR9+0x3a00], R58 ;  /* 0x003a003a35007988 */ /* 0x0003e20008000009 */
[----:B0-----:R-:W-:-:S03]  /*a150*/  LOP3.LUT R54, R165, 0x50, RZ, 0x3c, !PT ;  /* 0x00000050a5367812 */ /* 0x001fc600078e3cff */
[----:B------:R-:W5:Y:S04]  /*a160*/  LDL.LU R18, [R1+0x990] ;  /* 0x0009900001127983 */ /* 0x000f680000300800 */
[----:B------:R0:W-:Y:S01]  /*a170*/  STS.U8 [R53+UR9+0x7600], R61 ;  /* 0x0076003d35007988 */ /* 0x0001e20008000009 */
[----:B-1----:R-:W-:-:S03]  /*a180*/  PRMT R58, RZ, 0x7610, R58 ;  /* 0x00007610ff3a7816 */ /* 0x002fc6000000003a */
[----:B------:R1:W-:Y:S04]  /*a190*/  STS.U8 [R53+UR9+0x1a00], R60 ;  /* 0x001a003c35007988 */ /* 0x0003e80008000009 */
[----:B------:R-:W5:Y:S01]  /*a1a0*/  LDL.LU R20, [R1+0x98c] ;  /* 0x00098c0001147983 */ /* 0x000f620000300800 */
[----:B0-----:R-:W-:-:S03]  /*a1b0*/  @!P2 IMAD.MOV.U32 R61, RZ, RZ, R162 ;  /* 0x000000ffff3da224 */ /* 0x001fc600078e00a2 */
[----:B------:R-:W5:Y:S01]  /*a1c0*/  LDL.LU R17, [R1+0x988] ;  /* 0x0009880001117983 */ /* 0x000f620000300800 */
[----:B-1----:R-:W-:-:S03]  /*a1d0*/  @!P2 IMAD.MOV.U32 R60, RZ, RZ, R163 ;  /* 0x000000ffff3ca224 */ /* 0x002fc600078e00a3 */
        /* <DEDUP_REMOVED lines=32> */
[----:B------:R-:W5:Y:S01]  /*a3e0*/  LDL.LU R13, [R1+0x978] ;  /* 0x00097800010d7983 */ /* 0x000f620000300800 */
[----:B0-----:R-:W-:-:S03]  /*a3f0*/  IADD3.X R80, PT, PT, R2, UR7, RZ, P5, !PT ;  /* 0x0000000702507c10 */ /* 0x001fc6000affe4ff */
[----:B------:R0:W2:Y:S01]  /*a400*/  @!P2 LDG.E.U8 R58, desc[UR22][R60.64] ;  /* 0x000000163c3aa981 */ /* 0x0000a2000c1e1100 */
[----:B------:R-:W-:-:S03]  /*a410*/  IADD3 R66, P2, PT, R3, UR6, RZ ;  /* 0x0000000603427c10 */ /* 0x000fc6000ff5e0ff */
[----:B------:R-:W5:Y:S04]  /*a420*/  LDL.LU R14, [R1+0x974] ;  /* 0x00097400010e7983 */ /* 0x000f680000300800 */
[----:B------:R-:W5:Y:S01]  /*a430*/  LDL.LU R11, [R1+0x970] ;  /* 0x00097000010b7983 */ /* 0x000f620000300800 */
[----:B0-----:R-:W-:-:S03]  /*a440*/  @!P6 IMAD.MOV.U32 R60, RZ, RZ, R164 ;  /* 0x000000ffff3ce224 */ /* 0x001fc600078e00a4 */
[----:B------:R0:W-:Y:S01]  /*a450*/  STS.U8 [R54+UR9+0x4280], R95 ;  /* 0x0042805f36007988 */ /* 0x0001e20008000009 */
[----:B------:R-:W-:-:S03]  /*a460*/  @!P6 IMAD.MOV.U32 R61, RZ, RZ, R80 ;  /* 0x000000ffff3de224 */ /* 0x000fc600078e0050 */
[----:B------:R-:W5:Y:S01]  /*a470*/  LDL.LU R12, [R1+0x96c] ;  /* 0x00096c00010c7983 */ /* 0x000f620000300800 */
[----:B------:R-:W-:-:S03]  /*a480*/  SHF.R.U32.HI R63, RZ, 0x1, R57 ;  /* 0x00000001ff3f7819 */ /* 0x000fc60000011639 */
[----:B------:R-:W5:Y:S01]  /*a490*/  LDL.LU R9, [R1+0x968] ;  /* 0x0009680001097983 */ /* 0x000f620000300800 */
[----:B0-----:R-:W-:-:S03]  /*a4a0*/  PRMT R95, RZ, 0x7610, R95 ;  /* 0x00007610ff5f7816 */ /* 0x001fc6000000005f */
[----:B------:R0:W-:Y:S04]  /*a4b0*/  STS.U8 [R54+UR9+0x7680], R74 ;  /* 0x0076804a36007988 */ /* 0x0001e80008000009 */
[----:B------:R-:W5:Y:S04]  /*a4c0*/  LDL.LU R10, [R1+0x964] ;  /* 0x00096400010a7983 */ /* 0x000f680000300800 */
[----:B------:R-:W3:Y:S01]  /*a4d0*/  LDL.LU R59, [R1+0x960] ;  /* 0x00096000013b7983 */ /* 0x000ee20000300800 */
[----:B0-----:R-:W-:-:S03]  /*a4e0*/  IADD3.X R74, PT, PT, R4, UR7, RZ, P2, !PT ;  /* 0x00000007044a7c10 */ /* 0x001fc600097fe4ff */
[----:B------:R0:W-:Y:S01]  /*a4f0*/  STS.U8 [R54+UR9+0x1a80], R73 ;  /* 0x001a804936007988 */ /* 0x0001e20008000009 */
[----:B------:R-:W-:-:S03]  /*a500*/  LOP3.LUT P5, RZ, R63, 0x1, RZ, 0xc0, !PT ;  /* 0x000000013fff7812 */ /* 0x000fc600078ac0ff */
[----:B------:R-:W4:Y:S04]  /*a510*/  LDL.LU R62, [R1+0x95c] ;  /* 0x00095c00013e7983 */ /* 0x000f280000300800 */
[----:B------:R1:W-:Y:S01]  /*a520*/  STS.U8 [R54+UR9+0x6280], R94 ;  /* 0x0062805e36007988 */ /* 0x0003e20008000009 */
[----:B0-----:R-:W-:-:S03]  /*a530*/  IADD3 R73, P2, PT, R5, UR6, RZ ;  /* 0x0000000605497c10 */ /* 0x001fc6000ff5e0ff */
[----:B------:R-:W-:Y:S01]  /*a540*/  STL [R1+0x250], R163 ;  /* 0x000250a301007387 */ /* 0x000fe20000100800 */
[----:B------:R-:W-:-:S03]  /*a550*/  IADD3.X R63, PT, PT, R6, UR7, RZ, P2, !PT ;  /* 0x00000007063f7c10 */ /* 0x000fc600097fe4ff */
[----:B------:R-:W-:Y:S01]  /*a560*/  STL [R1+0x24c], R162 ;  /* 0x00024ca201007387 */ /* 0x000fe20000100800 */
[----:B-1----:R-:W-:-:S03]  /*a570*/  PRMT R94, RZ, 0x7610, R94 ;  /* 0x00007610ff5e7816 */ /* 0x002fc6000000005e */
[----:B------:R0:W2:Y:S04]  /*a580*/  @!P6 LDG.E.U8 R95, desc[UR22][R60.64] ;  /* 0x000000163c5fe981 */ /* 0x0000a8000c1e1100 */
[----:B------:R-:W-:Y:S04]  /*a590*/  STL [R1+0x2c], R164 ;  /* 0x00002ca401007387 */ /* 0x000fe80000100800 */
[----:B------:R-:W-:Y:S01]  /*a5a0*/  STL [R1+0x28], R80 ;  /* 0x0000285001007387 */ /* 0x000fe20000100800 */
[----:B0-----:R-:W-:Y:S02]  /*a5b0*/  @!P6 IMAD.MOV.U32 R60, RZ, RZ, R66 ;  /* 0x000000ffff3ce224 */ /* 0x001fe400078e0042 */
[----:B------:R-:W-:Y:S01]  /*a5c0*/  @!P6 IMAD.MOV.U32 R61, RZ, RZ, R74 ;  /* 0x000000ffff3de224 */ /* 0x000fe200078e004a */
[----:B------:R0:W-:Y:S04]  /*a5d0*/  STL [R1+0x3c], R66 ;  /* 0x00003c4201007387 */ /* 0x0001e80000100800 */
[----:B------:R1:W-:Y:S04]  /*a5e0*/  STS.U8 [R54+UR9+0x680], R93 ;  /* 0x0006805d36007988 */ /* 0x0003e80008000009 */
[----:B------:R-:W-:Y:S01]  /*a5f0*/  STL [R1+0x34], R74 ;  /* 0x0000344a01007387 */ /* 0x000fe20000100800 */
[----:B0-----:R-:W-:Y:S01]  /*a600*/  IADD3 R66, P2, PT, R7, UR6, RZ ;  /* 0x0000000607427c10 */ /* 0x001fe2000ff5e0ff */
[----:B------:R-:W-:-:S02]  /*a610*/  UIMAD UR6, UR4, 0xf, URZ ;  /* 0x0000000f040678a4 */ /* 0x000fc4000f8e02ff */
[----:B------:R0:W2:Y:S01]  /*a620*/  @!P6 LDG.E.U8 R94, desc[UR22][R60.64] ;  /* 0x000000163c5ee981 */ /* 0x0000a2000c1e1100 */
[----:B-1----:R-:W-:-:S03]  /*a630*/  PRMT R93, RZ, 0x7610, R93 ;  /* 0x00007610ff5d7816 */ /* 0x002fc6000000005d */
[----:B------:R1:W-:Y:S01]  /*a640*/  STL [R1+0x48], R73 ;  /* 0x0000484901007387 */ /* 0x0003e20000100800 */
[----:B0-----:R-:W-:Y:S02]  /*a650*/  @!P6 IMAD.MOV.U32 R60, RZ, RZ, R73 ;  /* 0x000000ffff3ce224 */ /* 0x001fe400078e0049 */
[----:B------:R-:W-:Y:S01]  /*a660*/  @!P6 IMAD.MOV.U32 R61, RZ, RZ, R63 ;  /* 0x000000ffff3de224 */ /* 0x000fe200078e003f */
[----:B-1----:R-:W-:Y:S01]  /*a670*/  IADD3.X R73, PT, PT, R8, UR7, RZ, P2, !PT ;  /* 0x0000000708497c10 */ /* 0x002fe200097fe4ff */
[----:B------:R0:W-:Y:S01]  /*a680*/  STS.U8 [R54+UR9+0x2680], R92 ;  /* 0x0026805c36007988 */ /* 0x0001e20008000009 */
[----:B------:R-:W-:Y:S02]  /*a690*/  USHF.R.S32.HI UR7, URZ, 0x1f, UR6 ;  /* 0x0000001fff077899 */ /* 0x000fe40008011406 */
[----:B------:R-:W-:Y:S01]  /*a6a0*/  IADD3 R80, P2, PT, R0, UR6, RZ ;  /* 0x0000000600507c10 */ /* 0x000fe2000ff5e0ff */
[----:B------:R1:W2:Y:S01]  /*a6b0*/  @!P6 LDG.E.U8 R93, desc[UR22][R60.64] ;  /* 0x000000163c5de981 */ /* 0x0002a2000c1e1100 */
[----:B0-----:R-:W-:Y:S01]  /*a6c0*/  PRMT R92, RZ, 0x7610, R92 ;  /* 0x00007610ff5c7816 */ /* 0x001fe2000000005c */
[----:B-1----:R-:W-:-:S02]  /*a6d0*/  @!P6 IMAD.MOV.U32 R60, RZ, RZ, R66 ;  /* 0x000000ffff3ce224 */ /* 0x002fc400078e0042 */
[----:B------:R-:W-:Y:S01]  /*a6e0*/  @!P6 IMAD.MOV.U32 R61, RZ, RZ, R73 ;  /* 0x000000ffff3de224 */ /* 0x000fe200078e0049 */
[----:B------:R-:W-:Y:S01]  /*a6f0*/  STL [R1+0x44], R63 ;  /* 0x0000443f01007387 */ /* 0x000fe20000100800 */
[----:B------:R-:W-:-:S03]  /*a700*/  IADD3.X R123, PT, PT, R2, UR7, RZ, P2, !PT ;  /* 0x00000007027b7c10 */ /* 0x000fc600097fe4ff */
[----:B------:R0:W-:Y:S04]  /*a710*/  STL [R1+0x50], R66 ;  /* 0x0000504201007387 */ /* 0x0001e80000100800 */
[----:B------:R1:W2:Y:S04]  /*a720*/  @!P6 LDG.E.U8 R92, desc[UR22][R60.64] ;  /* 0x000000163c5ce981 */ /* 0x0002a8000c1e1100 */
[----:B------:R1:W-:Y:S01]  /*a730*/  STS.U8 [R54+UR9+0x4680], R91 ;  /* 0x0046805b36007988 */ /* 0x0003e20008000009 */
[----:B0-----:R-:W-:-:S03]  /*a740*/  IADD3 R66, P6, PT, R3, UR6, RZ ;  /* 0x0000000603427c10 */ /* 0x001fc6000ffde0ff */
[----:B------:R0:W-:Y:S01]  /*a750*/  STL [R1+0x4c], R73 ;  /* 0x00004c4901007387 */ /* 0x0001e20000100800 */
[----:B-1----:R-:W-:Y:S02]  /*a760*/  @!P3 IMAD.MOV.U32 R60, RZ, RZ, R80 ;  /* 0x000000ffff3cb224 */ /* 0x002fe400078e0050 */
[----:B------:R-:W-:Y:S01]  /*a770*/  @!P3 IMAD.MOV.U32 R61, RZ, RZ, R123 ;  /* 0x000000ffff3db224 */ /* 0x000fe200078e007b */
[----:B------:R-:W-:Y:S02]  /*a780*/  PRMT R91, RZ, 0x7610, R91 ;  /* 0x00007610ff5b7816 */ /* 0x000fe4000000005b */
[----:B0-----:R-:W-:Y:S02]  /*a790*/  IADD3.X R73, PT, PT, R4, UR7, RZ, P6, !PT ;  /* 0x0000000704497c10 */ /* 0x001fe4000b7fe4ff */
[----:B------:R-:W-:Y:S02]  /*a7a0*/  IADD3 R74, P6, PT, R5, UR6, RZ ;  /* 0x00000006054a7c10 */ /* 0x000fe4000ffde0ff */
[----:B------:R0:W2:Y:S01]  /*a7b0*/  @!P3 LDG.E.U8 R91, desc[UR22][R60.64] ;  /* 0x000000163c5bb981 */ /* 0x0000a2000c1e1100 */
[----:B------:R-:W-:-:S03]  /*a7c0*/  PRMT R122, RZ, 0x7610, R122 ;  /* 0x00007610ff7a7816 */ /* 0x000fc6000000007a */
[----:B------:R1:W-:Y:S01]  /*a7d0*/  STL [R1+0x258], R80 ;  /* 0x0002585001007387 */ /* 0x0003e20000100800 */
[----:B------:R-:W-:-:S03]  /*a7e0*/  SHF.R.U32.HI R63, RZ, 0x9, R57 ;  /* 0x00000009ff3f7819 */ /* 0x000fc60000011639 */
[----:B------:R1:W-:Y:S01]  /*a7f0*/  STL [R1+0x260], R66 ;  /* 0x0002604201007387 */ /* 0x0003e20000100800 */
[----:B0-----:R-:W-:Y:S02]  /*a800*/  @!P3 IMAD.MOV.U32 R60, RZ, RZ, R66 ;  /* 0x000000ffff3cb224 */ /* 0x001fe400078e0042 */
[----:B------:R-:W-:Y:S01]  /*a810*/  @!P3 IMAD.MOV.U32 R61, RZ, RZ, R73 ;  /* 0x000000ffff3db224 */ /* 0x000fe200078e0049 */
[----:B-1----:R-:W-:Y:S01]  /*a820*/  IADD3.X R80, PT, PT, R6, UR7, RZ, P6, !PT ;  /* 0x0000000706507c10 */ /* 0x002fe2000b7fe4ff */
[----:B------:R0:W-:Y:S01]  /*a830*/  STS.U8 [R54+UR9+0x2280], R96 ;  /* 0x0022806036007988 */ /* 0x0001e20008000009 */
[----:B------:R-:W-:-:S03]  /*a840*/  IADD3 R66, P6, PT, R7, UR6, RZ ;  /* 0x0000000607427c10 */ /* 0x000fc6000ffde0ff */
[----:B------:R-:W-:Y:S01]  /*a850*/  STL [R1+0x254], R123 ;  /* 0x0002547b01007387 */ /* 0x000fe20000100800 */
[----:B------:R-:W-:-:S03]  /*a860*/  UIMAD UR6, UR4, 0x16, URZ ;  /* 0x00000016040678a4 */ /* 0x000fc6000f8e02ff */
[----:B------:R1:W2:Y:S01]  /*a870*/  @!P3 LDG.E.U8 R122, desc[UR22][R60.64] ;  /* 0x000000163c7ab981 */ /* 0x0002a2000c1e1100 */
[----:B0-----:R-:W-:-:S03]  /*a880*/  PRMT R96, RZ, 0x7610, R96 ;  /* 0x00007610ff607816 */ /* 0x001fc60000000060 */
[----:B------:R0:W-:Y:S01]  /*a890*/  STL [R1+0x25c], R73 ;  /* 0x00025c4901007387 */ /* 0x0001e20000100800 */
[----:B------:R-:W-:Y:S01]  /*a8a0*/  LOP3.LUT P2, RZ, R63, 0x1, RZ, 0xc0, !PT ;  /* 0x000000013fff7812 */ /* 0x000fe2000784c0ff */
[----:B------:R-:W-:Y:S01]  /*a8b0*/  USHF.R.S32.HI UR12, URZ, 0x1f, UR6 ;  /* 0x0000001fff0c7899 */ /* 0x000fe20008011406 */
[----:B-1----:R-:W-:Y:S02]  /*a8c0*/  @!P3 IMAD.MOV.U32 R60, RZ, RZ, R74 ;  /* 0x000000ffff3cb224 */ /* 0x002fe400078e004a */
[----:B------:R-:W-:Y:S01]  /*a8d0*/  @!P3 IMAD.MOV.U32 R61, RZ, RZ, R80 ;  /* 0x000000ffff3db224 */ /* 0x000fe200078e0050 */
[----:B0-----:R-:W-:Y:S01]  /*a8e0*/  IADD3.X R73, PT, PT, R8, UR7, RZ, P6, !PT ;  /* 0x0000000708497c10 */ /* 0x001fe2000b7fe4ff */
[----:B------:R0:W-:Y:S04]  /*a8f0*/  STS.U8 [R54+UR9+0x7e80], R98 ;  /* 0x007e806236007988 */ /* 0x0001e80008000009 */
[----:B------:R1:W-:Y:S04]  /*a900*/  STL [R1+0x268], R74 ;  /* 0x0002684a01007387 */ /* 0x0003e80000100800 */
[----:B------:R1:W2:Y:S01]  /*a910*/  @!P3 LDG.E.U8 R96, desc[UR22][R60.64] ;  /* 0x000000163c60b981 */ /* 0x0002a2000c1e1100 */
[----:B0-----:R-:W-:-:S02]  /*a920*/  PRMT R98, RZ, 0x7610, R98 ;  /* 0x00007610ff627816 */ /* 0x001fc40000000062 */
[----:B-1----:R-:W-:Y:S01]  /*a930*/  IADD3 R74, P6, PT, R0, UR6, RZ ;  /* 0x00000006004a7c10 */ /* 0x002fe2000ffde0ff */
[----:B------:R0:W-:Y:S01]  /*a940*/  STL [R1+0x264], R80 ;  /* 0x0002645001007387 */ /* 0x0001e20000100800 */
[----:B------:R-:W-:Y:S02]  /*a950*/  @!P3 IMAD.MOV.U32 R60, RZ, RZ, R66 ;  /* 0x000000ffff3cb224 */ /* 0x000fe400078e0042 */
[----:B------:R-:W-:Y:S01]  /*a960*/  @!P3 IMAD.MOV.U32 R61, RZ, RZ, R73 ;  /* 0x000000ffff3db224 */ /* 0x000fe200078e0049 */
[----:B------:R1:W-:Y:S01]  /*a970*/  STL [R1+0x270], R66 ;  /* 0x0002704201007387 */ /* 0x0003e20000100800 */
[----:B------:R-:W-:Y:S02]  /*a980*/  SHF.R.U32.HI R57, RZ, 0x8, R57 ;  /* 0x00000008ff397819 */ /* 0x000fe40000011639 */
[----:B0-----:R-:W-:Y:S01]  /*a990*/  IADD3.X R80, PT, PT, R2, UR12, RZ, P6, !PT ;  /* 0x0000000c02507c10 */ /* 0x001fe2000b7fe4ff */
[----:B------:R0:W2:Y:S01]  /*a9a0*/  @!P3 LDG.E.U8 R98, desc[UR22][R60.64] ;  /* 0x000000163c62b981 */ /* 0x0000a2000c1e1100 */
[----:B------:R-:W-:-:S02]  /*a9b0*/  PRMT R63, RZ, 0x7610, R63 ;  /* 0x00007610ff3f7816 */ /* 0x000fc4000000003f */
[----:B-1----:R-:W-:Y:S01]  /*a9c0*/  IADD3 R66, P3, PT, R3, UR6, RZ ;  /* 0x0000000603427c10 */ /* 0x002fe2000ff7e0ff */
[----:B------:R1:W-:Y:S01]  /*a9d0*/  STL [R1+0x26c], R73 ;  /* 0x00026c4901007387 */ /* 0x0003e20000100800 */
[----:B------:R-:W-:Y:S01]  /*a9e0*/  LOP3.LUT P6, RZ, R57, 0x1, RZ, 0xc0, !PT ;  /* 0x0000000139ff7812 */ /* 0x000fe200078cc0ff */
[----:B0-----:R-:W-:Y:S02]  /*a9f0*/  @P2 IMAD.MOV.U32 R60, RZ, RZ, R74 ;  /* 0x000000ffff3c2224 */ /* 0x001fe400078e004a */
[----:B------:R-:W-:Y:S01]  /*aa00*/  @P2 IMAD.MOV.U32 R61, RZ, RZ, R80 ;  /* 0x000000ffff3d2224 */ /* 0x000fe200078e0050 */
[----:B-1----:R-:W-:-:S04]  /*aa10*/  IADD3.X R73, PT, PT, R4, UR12, RZ, P3, !PT ;  /* 0x0000000c04497c10 */ /* 0x002fc80009ffe4ff */
[----:B------:R0:W2:Y:S01]  /*aa20*/  @P2 LDG.E.U8 R63, desc[UR22][R60.64] ;  /* 0x000000163c3f2981 */ /* 0x0000a2000c1e1100 */
[----:B------:R-:W-:Y:S02]  /*aa30*/  IADD3 R57, P3, PT, R5, UR6, RZ ;  /* 0x0000000605397c10 */ /* 0x000fe4000ff7e0ff */
[----:B------:R-:W-:Y:S01]  /*aa40*/  PRMT R64, RZ, 0x7610, R64 ;  /* 0x00007610ff407816 */ /* 0x000fe20000000040 */
[----:B------:R1:W-:Y:S01]  /*aa50*/  STL [R1+0x3f8], R74 ;  /* 0x0003f84a01007387 */ /* 0x0003e20000100800 */
[----:B------:R-:W-:-:S03]  /*aa60*/  PRMT R67, RZ, 0x7610, R67 ;  /* 0x00007610ff437816 */ /* 0x000fc60000000043 */
[----:B------:R1:W-:Y:S01]  /*aa70*/  STL [R1+0x400], R66 ;  /* 0x0004004201007387 */ /* 0x0003e20000100800 */
[----:B0-----:R-:W-:Y:S02]  /*aa80*/  @P2 IMAD.MOV.U32 R60, RZ, RZ, R66 ;  /* 0x000000ffff3c2224 */ /* 0x001fe400078e0042 */
[----:B------:R-:W-:Y:S01]  /*aa90*/  @P2 IMAD.MOV.U32 R61, RZ, RZ, R73 ;  /* 0x000000ffff3d2224 */ /* 0x000fe200078e0049 */
[----:B-1----:R-:W-:Y:S01]  /*aaa0*/  IADD3.X R74, PT, PT, R6, UR12, RZ, P3, !PT ;  /* 0x0000000c064a7c10 */ /* 0x002fe20009ffe4ff */
[----:B------:R-:W-:Y:S01]  /*aab0*/  STL [R1+0x3f4], R80 ;  /* 0x0003f45001007387 */ /* 0x000fe20000100800 */
[----:B------:R-:W-:-:S03]  /*aac0*/  IADD3 R66, P3, PT, R7, UR6, RZ ;  /* 0x0000000607427c10 */ /* 0x000fc6000ff7e0ff */
[----:B------:R0:W2:Y:S01]  /*aad0*/  @P2 LDG.E.U8 R64, desc[UR22][R60.64] ;  /* 0x000000163c402981 */ /* 0x0000a2000c1e1100 */
[----:B------:R-:W-:-:S03]  /*aae0*/  UIMAD UR7, UR4, 0x17, URZ ;  /* 0x00000017040778a4 */ /* 0x000fc6000f8e02ff */
[----:B------:R1:W-:Y:S01]  /*aaf0*/  STL [R1+0x3fc], R73 ;  /* 0x0003fc4901007387 */ /* 0x0003e20000100800 */
        /* <DEDUP_REMOVED lines=11> */
[----:B------:R-:W-:Y:S04]  /*abb0*/  STL [R1+0x404], R74 ;  /* 0x0004044a01007387 */ /* 0x000fe80000100800 */
[----:B------:R0:W-:Y:S04]  /*abc0*/  STL [R1+0x410], R66 ;  /* 0x0004104201007387 */ /* 0x0001e80000100800 */
[----:B------:R1:W2:Y:S04]  /*abd0*/  @P2 LDG.E.U8 R65, desc[UR22][R60.64] ;  /* 0x000000163c412981 */ /* 0x0002a8000c1e1100 */
[----:B------:R1:W-:Y:S01]  /*abe0*/  STS.U8 [R54+UR9+0x280], R97 ;  /* 0x0002806136007988 */ /* 0x0003e20008000009 */
[----:B0-----:R-:W-:-:S03]  /*abf0*/  IADD3 R66, P2, PT, R3, UR7, RZ ;  /* 0x0000000703427c10 */ /* 0x001fc6000ff5e0ff */
[----:B------:R0:W-:Y:S01]  /*ac00*/  STL [R1+0x40c], R73 ;  /* 0x00040c4901007387 */ /* 0x0001e20000100800 */
[----:B-1----:R-:W-:Y:S01]  /*ac10*/  @P6 IMAD.MOV.U32 R60, RZ, RZ, R80 ;  /* 0x000000ffff3c6224 */ /* 0x002fe200078e0050 */
[----:B------:R-:W-:Y:S01]  /*ac20*/  IADD3.X R74, PT, PT, R4, UR13, RZ, P2, !PT ;  /* 0x0000000d044a7c10 */ /* 0x000fe200097fe4ff */
[----:B------:R-:W-:Y:S01]  /*ac30*/  @P6 IMAD.MOV.U32 R61, RZ, RZ, R123 ;  /* 0x000000ffff3d6224 */ /* 0x000fe200078e007b */
[----:B------:R-:W-:Y:S02]  /*ac40*/  PRMT R97, RZ, 0x7610, R97 ;  /* 0x00007610ff617816 */ /* 0x000fe40000000061 */
[----:B------:R-:W-:Y:S01]  /*ac50*/  SHF.R.U64 R57, R56, 0x19, RZ ;  /* 0x0000001938397819 */ /* 0x000fe200000012ff */
[----:B------:R1:W-:Y:S01]  /*ac60*/  STS.U8 [R54+UR9+0x5e80], R99 ;  /* 0x005e806336007988 */ /* 0x0003e20008000009 */
[----:B0-----:R-:W-:Y:S02]  /*ac70*/  IADD3 R73, P2, PT, R5, UR7, RZ ;  /* 0x0000000705497c10 */ /* 0x001fe4000ff5e0ff */
[----:B------:R-:W-:Y:S01]  /*ac80*/  LOP3.LUT P3, RZ, R57, 0x1, RZ, 0xc0, !PT ;  /* 0x0000000139ff7812 */ /* 0x000fe2000786c0ff */
[----:B------:R0:W2:Y:S01]  /*ac90*/  @P6 LDG.E.U8 R97, desc[UR22][R60.64] ;  /* 0x000000163c616981 */ /* 0x0000a2000c1e1100 */
[----:B------:R-:W-:-:S03]  /*aca0*/  IADD3.X R57, PT, PT, R6, UR13, RZ, P2, !PT ;  /* 0x0000000d06397c10 */ /* 0x000fc600097fe4ff */
[----:B------:R-:W-:Y:S01]  /*acb0*/  STL [R1+0x418], R80 ;  /* 0x0004185001007387 */ /* 0x000fe20000100800 */
[----:B-1----:R-:W-:-:S03]  /*acc0*/  PRMT R99, RZ, 0x7610, R99 ;  /* 0x00007610ff637816 */ /* 0x002fc60000000063 */
[----:B------:R-:W-:Y:S01]  /*acd0*/  STL [R1+0x414], R123 ;  /* 0x0004147b01007387 */ /* 0x000fe20000100800 */
[----:B0-----:R-:W-:Y:S02]  /*ace0*/  @P6 IMAD.MOV.U32 R60, RZ, RZ, R66 ;  /* 0x000000ffff3c6224 */ /* 0x001fe400078e0042 */
[----:B------:R-:W-:Y:S01]  /*acf0*/  @P6 IMAD.MOV.U32 R61, RZ, RZ, R74 ;  /* 0x000000ffff3d6224 */ /* 0x000fe200078e004a */
[----:B------:R0:W-:Y:S01]  /*ad00*/  STL [R1+0x420], R66 ;  /* 0x0004204201007387 */ /* 0x0001e20000100800 */
[----:B------:R-:W-:-:S03]  /*ad10*/  UIMAD UR6, UR4, 0x1e, URZ ;  /* 0x0000001e040678a4 */ /* 0x000fc6000f8e02ff */
[----:B------:R1:W-:Y:S04]  /*ad20*/  STS.U8 [R54+UR9+0x3e80], R100 ;  /* 0x003e806436007988 */ /* 0x0003e80008000009 */
[----:B------:R-:W-:Y:S01]  /*ad30*/  STL [R1+0x41c], R74 ;  /* 0x00041c4a01007387 */ /* 0x000fe20000100800 */
[----:B0-----:R-:W-:-:S03]  /*ad40*/  IADD3 R66, P2, PT, R7, UR7, RZ ;  /* 0x0000000707427c10 */ /* 0x001fc6000ff5e0ff */
[----:B------:R0:W2:Y:S01]  /*ad50*/  @P6 LDG.E.U8 R99, desc[UR22][R60.64] ;  /* 0x000000163c636981 */ /* 0x0000a2000c1e1100 */
[----:B-1----:R-:W-:-:S03]  /*ad60*/  PRMT R100, RZ, 0x7610, R100 ;  /* 0x00007610ff647816 */ /* 0x002fc60000000064 */
[----:B------:R1:W-:Y:S01]  /*ad70*/  STL [R1+0x428], R73 ;  /* 0x0004284901007387 */ /* 0x0003e20000100800 */
[----:B------:R-:W-:Y:S01]  /*ad80*/  USHF.R.S32.HI UR7, URZ, 0x1f, UR6 ;  /* 0x0000001fff077899 */ /* 0x000fe20008011406 */
[----:B0-----:R-:W-:Y:S02]  /*ad90*/  @P6 IMAD.MOV.U32 R60, RZ, RZ, R73 ;  /* 0x000000ffff3c6224 */ /* 0x001fe400078e0049 */
[----:B------:R-:W-:Y:S01]  /*ada0*/  @P6 IMAD.MOV.U32 R61, RZ, RZ, R57 ;  /* 0x000000ffff3d6224 */ /* 0x000fe200078e0039 */
[----:B-1----:R-:W-:Y:S01]  /*adb0*/  IADD3.X R73, PT, PT, R8, UR13, RZ, P2, !PT ;  /* 0x0000000d08497c10 */ /* 0x002fe200097fe4ff */
[----:B------:R0:W-:Y:S01]  /*adc0*/  STS.U8 [R54+UR9+0x1e80], R101 ;  /* 0x001e806536007988 */ /* 0x0001e20008000009 */
[----:B------:R-:W-:-:S03]  /*add0*/  IADD3 R80, P2, PT, R0, UR6, RZ ;  /* 0x0000000600507c10 */ /* 0x000fc6000ff5e0ff */
[----:B------:R1:W2:Y:S01]  /*ade0*/  @P6 LDG.E.U8 R100, desc[UR22][R60.64] ;  /* 0x000000163c646981 */ /* 0x0002a2000c1e1100 */
[----:B------:R-:W-:Y:S02]  /*adf0*/  IADD3.X R123, PT, PT, R2, UR7, RZ, P2, !PT ;  /* 0x00000007027b7c10 */ /* 0x000fe400097fe4ff */
[----:B0-----:R-:W-:Y:S01]  /*ae00*/  PRMT R101, RZ, 0x7610, R101 ;  /* 0x00007610ff657816 */ /* 0x001fe20000000065 */
[----:B-1----:R-:W-:Y:S02]  /*ae10*/  @P6 IMAD.MOV.U32 R60, RZ, RZ, R66 ;  /* 0x000000ffff3c6224 */ /* 0x002fe400078e0042 */
[----:B------:R-:W-:Y:S01]  /*ae20*/  @P6 IMAD.MOV.U32 R61, RZ, RZ, R73 ;  /* 0x000000ffff3d6224 */ /* 0x000fe200078e0049 */
[----:B------:R-:W-:Y:S01]  /*ae30*/  STL [R1+0x424], R57 ;  /* 0x0004243901007387 */ /* 0x000fe20000100800 */
[----:B------:R-:W-:-:S03]  /*ae40*/  PRMT R68, RZ, 0x7610, R68 ;  /* 0x00007610ff447816 */ /* 0x000fc60000000044 */
[----:B------:R0:W-:Y:S04]  /*ae50*/  STL [R1+0x430], R66 ;  /* 0x0004304201007387 */ /* 0x0001e80000100800 */
[----:B------:R1:W2:Y:S01]  /*ae60*/  @P6 LDG.E.U8 R101, desc[UR22][R60.64] ;  /* 0x000000163c656981 */ /* 0x0002a2000c1e1100 */
[----:B0-----:R-:W-:-:S03]  /*ae70*/  IADD3 R66, P6, PT, R3, UR6, RZ ;  /* 0x0000000603427c10 */ /* 0x001fc6000ffde0ff */
[----:B------:R0:W-:Y:S01]  /*ae80*/  STL [R1+0x42c], R73 ;  /* 0x00042c4901007387 */ /* 0x0001e20000100800 */
[----:B-1----:R-:W-:Y:S01]  /*ae90*/  @P5 IMAD.MOV.U32 R60, RZ, RZ, R80 ;  /* 0x000000ffff3c5224 */ /* 0x002fe200078e0050 */
[----:B------:R-:W-:Y:S01]  /*aea0*/  IADD3.X R74, PT, PT, R4, UR7, RZ, P6, !PT ;  /* 0x00000007044a7c10 */ /* 0x000fe2000b7fe4ff */
[----:B------:R-:W-:Y:S01]  /*aeb0*/  @P5 IMAD.MOV.U32 R61, RZ, RZ, R123 ;  /* 0x000000ffff3d5224 */ /* 0x000fe200078e007b */
[----:B------:R-:W-:Y:S01]  /*aec0*/  STL [R1+0x4f8], R80 ;  /* 0x0004f85001007387 */ /* 0x000fe20000100800 */
[----:B------:R-:W-:Y:S02]  /*aed0*/  SHF.R.U64 R57, R56, 0x18, RZ ;  /* 0x0000001838397819 */ /* 0x000fe400000012ff */
[----:B0-----:R-:W-:Y:S01]  /*aee0*/  IADD3 R73, P6, PT, R5, UR6, RZ ;  /* 0x0000000605497c10 */ /* 0x001fe2000ffde0ff */
[----:B------:R-:W-:Y:S01]  /*aef0*/  STL [R1+0x500], R66 ;  /* 0x0005004201007387 */ /* 0x000fe20000100800 */
[----:B------:R-:W-:-:S03]  /*af00*/  PRMT R69, RZ, 0x7610, R69 ;  /* 0x00007610ff457816 */ /* 0x000fc60000000045 */
[----:B------:R-:W-:Y:S01]  /*af10*/  STL [R1+0x4f4], R123 ;  /* 0x0004f47b01007387 */ /* 0x000fe20000100800 */
[----:B------:R-:W-:-:S03]  /*af20*/  LOP3.LUT P2, RZ, R57, 0x1, RZ, 0xc0, !PT ;  /* 0x0000000139ff7812 */ /* 0x000fc6000784c0ff */
[----:B------:R0:W2:Y:S04]  /*af30*/  @P5 LDG.E.U8 R68, desc[UR22][R60.64] ;  /* 0x000000163c445981 */ /* 0x0000a8000c1e1100 */
[----:B------:R1:W-:Y:S01]  /*af40*/  STL [R1+0x4fc], R74 ;  /* 0x0004fc4a01007387 */ /* 0x0003e20000100800 */
[----:B0-----:R-:W-:Y:S02]  /*af50*/  @P5 IMAD.MOV.U32 R60, RZ, RZ, R66 ;  /* 0x000000ffff3c5224 */ /* 0x001fe400078e0042 */
[----:B------:R-:W-:Y:S01]  /*af60*/  @P5 IMAD.MOV.U32 R61, RZ, RZ, R74 ;  /* 0x000000ffff3d5224 */ /* 0x000fe200078e004a */
[----:B-1----:R-:W-:Y:S01]  /*af70*/  IADD3.X R74, PT, PT, R6, UR7, RZ, P6, !PT ;  /* 0x00000007064a7c10 */ /* 0x002fe2000b7fe4ff */
[----:B------:R0:W-:Y:S01]  /*af80*/  STS.U8 [R54+UR9+0x7a80], R70 ;  /* 0x007a804636007988 */ /* 0x0001e20008000009 */
[----:B------:R-:W-:Y:S01]  /*af90*/  IADD3 R57, P6, PT, R7, UR6, RZ ;  /* 0x0000000607397c10 */ /* 0x000fe2000ffde0ff */
[----:B------:R-:W-:-:S02]  /*afa0*/  UIMAD UR6, UR4, 0x1f, URZ ;  /* 0x0000001f040678a4 */ /* 0x000fc4000f8e02ff */
[----:B------:R1:W2:Y:S01]  /*afb0*/  @P5 LDG.E.U8 R69, desc[UR22][R60.64] ;  /* 0x000000163c455981 */ /* 0x0002a2000c1e1100 */
[----:B------:R-:W-:Y:S02]  /*afc0*/  IADD3.X R66, PT, PT, R8, UR7, RZ, P6, !PT ;  /* 0x0000000708427c10 */ /* 0x000fe4000b7fe4ff */
[----:B0-----:R-:W-:Y:S01]  /*afd0*/  PRMT R70, RZ, 0x7610, R70 ;  /* 0x00007610ff467816 */ /* 0x001fe20000000046 */
[----:B-1----:R-:W-:Y:S02]  /*afe0*/  @P5 IMAD.MOV.U32 R60, RZ, RZ, R73 ;  /* 0x000000ffff3c5224 */ /* 0x002fe400078e0049 */
[----:B------:R-:W-:Y:S01]  /*aff0*/  @P5 IMAD.MOV.U32 R61, RZ, RZ, R74 ;  /* 0x000000ffff3d5224 */ /* 0x000fe200078e004a */
[----:B------:R0:W-:Y:S01]  /*b000*/  STS.U8 [R54+UR9+0x5a80], R71 ;  /* 0x005a804736007988 */ /* 0x0001e20008000009 */
[----:B------:R-:W-:-:S03]  /*b010*/  USHF.R.S32.HI UR12, URZ, 0x1f, UR6 ;  /* 0x0000001fff0c7899 */ /* 0x000fc60008011406 */
[----:B------:R-:W-:Y:S01]  /*b020*/  STL [R1+0x508], R73 ;  /* 0x0005084901007387 */ /* 0x000fe20000100800 */
[----:B------:R-:W-:-:S03]  /*b030*/  LOP3.LUT R55, R165, 0x60, RZ, 0x3c, !PT ;  /* 0x00000060a5377812 */ /* 0x000fc600078e3cff */
[----:B------:R1:W-:Y:S01]  /*b040*/  STL [R1+0x504], R74 ;  /* 0x0005044a01007387 */ /* 0x0003e20000100800 */
[----:B0-----:R-:W-:-:S03]  /*b050*/  PRMT R71, RZ, 0x7610, R71 ;  /* 0x00007610ff477816 */ /* 0x001fc60000000047 */
[----:B------:R0:W2:Y:S01]  /*b060*/  @P5 LDG.E.U8 R70, desc[UR22][R60.64] ;  /* 0x000000163c465981 */ /* 0x0000a2000c1e1100 */
[----:B-1----:R-:W-:Y:S01]  /*b070*/  IADD3 R74, P6, PT, R0, UR6, RZ ;  /* 0x00000006004a7c10 */ /* 0x002fe2000ffde0ff */
[----:B0-----:R-:W-:Y:S02]  /*b080*/  @P5 IMAD.MOV.U32 R60, RZ, RZ, R57 ;  /* 0x000000ffff3c5224 */ /* 0x001fe400078e0039 */
[----:B------:R-:W-:Y:S01]  /*b090*/  @P5 IMAD.MOV.U32 R61, RZ, RZ, R66 ;  /* 0x000000ffff3d5224 */ /* 0x000fe200078e0042 */
[----:B------:R0:W-:Y:S01]  /*b0a0*/  STL [R1+0x510], R57 ;  /* 0x0005103901007387 */ /* 0x0001e20000100800 */
[----:B------:R-:W-:-:S03]  /*b0b0*/  IADD3.X R80, PT, PT, R2, UR12, RZ, P6, !PT ;  /* 0x0000000c02507c10 */ /* 0x000fc6000b7fe4ff */
[----:B------:R1:W-:Y:S04]  /*b0c0*/  STL [R1+0x50c], R66 ;  /* 0x00050c4201007387 */ /* 0x0003e80000100800 */
[----:B------:R3:W2:Y:S01]  /*b0d0*/  @P5 LDG.E.U8 R71, desc[UR22][R60.64] ;  /* 0x000000163c475981 */ /* 0x0006a2000c1e1100 */
[----:B0-----:R-:W-:-:S03]  /*b0e0*/  SHF.R.U64 R57, R56, 0x11, RZ ;  /* 0x0000001138397819 */ /* 0x001fc600000012ff */
[----:B------:R-:W-:Y:S01]  /*b0f0*/  STS.U8 [R54+UR9+0x6680], R90 ;  /* 0x0066805a36007988 */ /* 0x000fe20008000009 */
[----:B-1----:R-:W-:-:S03]  /*b100*/  IADD3 R66, P5, PT, R3, UR6, RZ ;  /* 0x0000000603427c10 */ /* 0x002fc6000ffbe0ff */
[----:B------:R-:W-:Y:S04]  /*b110*/  STS.U8 [R54+UR9+0xa80], R89 ;  /* 0x000a805936007988 */ /* 0x000fe80008000009 */
[----:B------:R-:W-:Y:S01]  /*b120*/  STS.U8 [R54+UR9+0x2a80], R88 ;  /* 0x002a805836007988 */ /* 0x000fe20008000009 */
[----:B---3--:R-:W-:-:S03]  /*b130*/  @!P1 IMAD.MOV.U32 R60, RZ, RZ, R74 ;  /* 0x000000ffff3c9224 */ /* 0x008fc600078e004a */
[----:B------:R-:W-:Y:S01]  /*b140*/  STS.U8 [R54+UR9+0x4a80], R87 ;  /* 0x004a805736007988 */ /* 0x000fe20008000009 */
[----:B------:R-:W-:-:S03]  /*b150*/  @!P1 IMAD.MOV.U32 R61, RZ, RZ, R80 ;  /* 0x000000ffff3d9224 */ /* 0x000fc600078e0050 */
        /* <DEDUP_REMOVED lines=11> */
[----:B------:R-:W-:Y:S01]  /*b210*/  STS.U8 [R54+UR9+0x3a80], R72 ;  /* 0x003a804836007988 */ /* 0x000fe20008000009 */
[----:B------:R-:W-:-:S03]  /*b220*/  IADD3.X R73, PT, PT, R4, UR12, RZ, P5, !PT ;  /* 0x0000000c04497c10 */ /* 0x000fc6000affe4ff */
[----:B------:R0:W-:Y:S01]  /*b230*/  STS.U8 [R55+UR9+0x700], R102 ;  /* 0x0007006637007988 */ /* 0x0001e20008000009 */
[----:B------:R-:W-:Y:S02]  /*b240*/  LOP3.LUT P6, RZ, R57, 0x1, RZ, 0xc0, !PT ;  /* 0x0000000139ff7812 */ /* 0x000fe400078cc0ff */
[----:B------:R-:W-:Y:S01]  /*b250*/  IADD3 R57, P5, PT, R5, UR6, RZ ;  /* 0x0000000605397c10 */ /* 0x000fe2000ffbe0ff */
[----:B------:R1:W-:Y:S01]  /*b260*/  STS.U8 [R55+UR9+0x6300], R103 ;  /* 0x0063006737007988 */ /* 0x0003e20008000009 */
[----:B0-----:R-:W-:-:S03]  /*b270*/  PRMT R102, RZ, 0x7610, R102 ;  /* 0x00007610ff667816 */ /* 0x001fc60000000066 */
[----:B------:R0:W-:Y:S01]  /*b280*/  STL [R1+0x518], R74 ;  /* 0x0005184a01007387 */ /* 0x0001e20000100800 */
[----:B-1----:R-:W-:-:S03]  /*b290*/  PRMT R103, RZ, 0x7610, R103 ;  /* 0x00007610ff677816 */ /* 0x002fc60000000067 */
[----:B------:R1:W3:Y:S01]  /*b2a0*/  @!P1 LDG.E.U8 R102, desc[UR22][R60.64] ;  /* 0x000000163c669981 */ /* 0x0002e2000c1e1100 */
[----:B------:R-:W-:-:S03]  /*b2b0*/  UIMAD UR7, UR4, 0x26, URZ ;  /* 0x00000026040778a4 */ /* 0x000fc6000f8e02ff */
[----:B------:R4:W-:Y:S01]  /*b2c0*/  STL [R1+0x520], R66 ;  /* 0x0005204201007387 */ /* 0x0009e20000100800 */
[----:B0-----:R-:W-:Y:S01]  /*b2d0*/  IADD3.X R74, PT, PT, R6, UR12, RZ, P5, !PT ;  /* 0x0000000c064a7c10 */ /* 0x001fe2000affe4ff */
[----:B-1----:R-:W-:Y:S02]  /*b2e0*/  @!P1 IMAD.MOV.U32 R60, RZ, RZ, R66 ;  /* 0x000000ffff3c9224 */ /* 0x002fe400078e0042 */
[----:B------:R-:W-:Y:S01]  /*b2f0*/  @!P1 IMAD.MOV.U32 R61, RZ, RZ, R73 ;  /* 0x000000ffff3d9224 */ /* 0x000fe200078e0049 */
[----:B------:R0:W-:Y:S01]  /*b300*/  STS.U8 [R55+UR9+0x4300], R104 ;  /* 0x0043006837007988 */ /* 0x0001e20008000009 */
[----:B----4-:R-:W-:Y:S01]  /*b310*/  IADD3 R66, P5, PT, R7, UR6, RZ ;  /* 0x0000000607427c10 */ /* 0x010fe2000ffbe0ff */
[----:B------:R-:W-:Y:S02]  /*b320*/  USHF.R.S32.HI UR13, URZ, 0x1f, UR7 ;  /* 0x0000001fff0d7899 */ /* 0x000fe40008011407 */
[----:B------:R-:W-:Y:S04]  /*b330*/  STL [R1+0x514], R80 ;  /* 0x0005145001007387 */ /* 0x000fe80000100800 */
[----:B------:R1:W4:Y:S01]  /*b340*/  @!P1 LDG.E.U8 R103, desc[UR22][R60.64] ;  /* 0x000000163c679981 */ /* 0x000322000c1e1100 */
[----:B0-----:R-:W-:-:S03]  /*b350*/  PRMT R104, RZ, 0x7610, R104 ;  /* 0x00007610ff687816 */ /* 0x001fc60000000068 */
[----:B------:R0:W-:Y:S01]  /*b360*/  STL [R1+0x51c], R73 ;  /* 0x00051c4901007387 */ /* 0x0001e20000100800 */
[----:B-1----:R-:W-:Y:S02]  /*b370*/  @!P1 IMAD.MOV.U32 R60, RZ, RZ, R57 ;  /* 0x000000ffff3c9224 */ /* 0x002fe400078e0039 */
[----:B------:R-:W-:Y:S01]  /*b380*/  @!P1 IMAD.MOV.U32 R61, RZ, RZ, R74 ;  /* 0x000000ffff3d9224 */ /* 0x000fe200078e004a */
[----:B0-----:R-:W-:Y:S01]  /*b390*/  IADD3.X R73, PT, PT, R8, UR12, RZ, P5, !PT ;  /* 0x0000000c08497c10 */ /* 0x001fe2000affe4ff */
[----:B------:R0:W-:Y:S01]  /*b3a0*/  STS.U8 [R55+UR9+0x2300], R105 ;  /* 0x0023006937007988 */ /* 0x0001e20008000009 */
[----:B------:R-:W-:-:S03]  /*b3b0*/  IADD3 R80, P5, PT, R0, UR7, RZ ;  /* 0x0000000700507c10 */ /* 0x000fc6000ffbe0ff */
[----:B------:R1:W2:Y:S01]  /*b3c0*/  @!P1 LDG.E.U8 R104, desc[UR22][R60.64] ;  /* 0x000000163c689981 */ /* 0x0002a2000c1e1100 */
[----:B------:R-:W-:-:S03]  /*b3d0*/  IADD3.X R123, PT, PT, R2, UR13, RZ, P5, !PT ;  /* 0x0000000d027b7c10 */ /* 0x000fc6000affe4ff */
[----:B------:R1:W-:Y:S01]  /*b3e0*/  STL [R1+0x528], R57 ;  /* 0x0005283901007387 */ /* 0x0003e20000100800 */
[----:B0-----:R-:W-:-:S03]  /*b3f0*/  PRMT R105, RZ, 0x7610, R105 ;  /* 0x00007610ff697816 */ /* 0x001fc60000000069 */
[----:B------:R-:W-:Y:S01]  /*b400*/  STL [R1+0x524], R74 ;  /* 0x0005244a01007387 */ /* 0x000fe20000100800 */
[----:B-1----:R-:W-:Y:S02]  /*b410*/  @!P1 IMAD.MOV.U32 R60, RZ, RZ, R66 ;  /* 0x000000ffff3c9224 */ /* 0x002fe400078e0042 */
[----:B------:R-:W-:Y:S01]  /*b420*/  @!P1 IMAD.MOV.U32 R61, RZ, RZ, R73 ;  /* 0x000000ffff3d9224 */ /* 0x000fe200078e0049 */
[----:B------:R0:W-:Y:S01]  /*b430*/  STL [R1+0x530], R66 ;  /* 0x0005304201007387 */ /* 0x0001e20000100800 */
[----:B------:R-:W-:-:S03]  /*b440*/  PRMT R72, RZ, 0x7610, R72 ;  /* 0x00007610ff487816 */ /* 0x000fc60000000048 */
[----:B------:R1:W2:Y:S01]  /*b450*/  @!P1 LDG.E.U8 R105, desc[UR22][R60.64] ;  /* 0x000000163c699981 */ /* 0x0002a2000c1e1100 */
[----:B------:R-:W-:Y:S02]  /*b460*/  SHF.R.U64 R57, R56, 0x10, RZ ;  /* 0x0000001038397819 */ /* 0x000fe400000012ff */
[----:B0-----:R-:W-:Y:S01]  /*b470*/  IADD3 R66, P5, PT, R3, UR7, RZ ;  /* 0x0000000703427c10 */ /* 0x001fe2000ffbe0ff */
[----:B------:R0:W-:Y:S01]  /*b480*/  STL [R1+0x52c], R73 ;  /* 0x00052c4901007387 */ /* 0x0001e20000100800 */
[----:B-1----:R-:W-:Y:S02]  /*b490*/  @P3 IMAD.MOV.U32 R60, RZ, RZ, R80 ;  /* 0x000000ffff3c3224 */ /* 0x002fe400078e0050 */
[----:B------:R-:W-:Y:S01]  /*b4a0*/  IADD3.X R74, PT, PT, R4, UR13, RZ, P5, !PT ;  /* 0x0000000d044a7c10 */ /* 0x000fe2000affe4ff */
[----:B------:R-:W-:Y:S01]  /*b4b0*/  @P3 IMAD.MOV.U32 R61, RZ, RZ, R123 ;  /* 0x000000ffff3d3224 */ /* 0x000fe200078e007b */
[----:B------:R-:W-:Y:S01]  /*b4c0*/  PRMT R75, RZ, 0x7610, R75 ;  /* 0x00007610ff4b7816 */ /* 0x000fe2000000004b */
[----:B------:R-:W-:Y:S01]  /*b4d0*/  STL [R1+0x5f8], R80 ;  /* 0x0005f85001007387 */ /* 0x000fe20000100800 */
[----:B0-----:R-:W-:-:S03]  /*b4e0*/  IADD3 R73, P5, PT, R5, UR7, RZ ;  /* 0x0000000705497c10 */ /* 0x001fc6000ffbe0ff */
[----:B------:R0:W2:Y:S01]  /*b4f0*/  @P3 LDG.E.U8 R72, desc[UR22][R60.64] ;  /* 0x000000163c483981 */ /* 0x0000a2000c1e1100 */
[----:B------:R-:W-:Y:S02]  /*b500*/  LOP3.LUT P1, RZ, R57, 0x1, RZ, 0xc0, !PT ;  /* 0x0000000139ff7812 */ /* 0x000fe4000782c0ff */
[----:B------:R-:W-:Y:S01]  /*b510*/  IADD3.X R57, PT, PT, R6, UR13, RZ, P5, !PT ;  /* 0x0000000d06397c10 */ /* 0x000fe2000affe4ff */
[----:B------:R-:W-:Y:S01]  /*b520*/  STL [R1+0x5f4], R123 ;  /* 0x0005f47b01007387 */ /* 0x000fe20000100800 */
[----:B------:R-:W-:-:S03]  /*b530*/  PRMT R76, RZ, 0x7610, R76 ;  /* 0x00007610ff4c7816 */ /* 0x000fc6000000004c */
[----:B------:R1:W-:Y:S01]  /*b540*/  STL [R1+0x600], R66 ;  /* 0x0006004201007387 */ /* 0x0003e20000100800 */
[----:B0-----:R-:W-:Y:S02]  /*b550*/  @P3 IMAD.MOV.U32 R60, RZ, RZ, R66 ;  /* 0x000000ffff3c3224 */ /* 0x001fe400078e0042 */
        /* <DEDUP_REMOVED lines=25> */
[----:B------:R-:W-:Y:S01]  /*b6f0*/  PRMT R106, RZ, 0x7610, R106 ;  /* 0x00007610ff6a7816 */ /* 0x000fe2000000006a */
[----:B------:R-:W-:Y:S01]  /*b700*/  STL [R1+0x618], R80 ;  /* 0x0006185001007387 */ /* 0x000fe20000100800 */
[----:B------:R-:W-:Y:S02]  /*b710*/  SHF.R.U64 R57, R56, 0x9, RZ ;  /* 0x0000000938397819 */ /* 0x000fe400000012ff */
[----:B0-----:R-:W-:Y:S01]  /*b720*/  IADD3 R73, P3, PT, R5, UR6, RZ ;  /* 0x0000000605497c10 */ /* 0x001fe2000ff7e0ff */
[----:B------:R0:W-:Y:S04]  /*b730*/  STS.U8 [R55+UR9+0x2700], R107 ;  /* 0x0027006b37007988 */ /* 0x0001e80008000009 */
[----:B------:R-:W-:Y:S01]  /*b740*/  STL [R1+0x620], R66 ;  /* 0x0006204201007387 */ /* 0x000fe20000100800 */
[----:B------:R-:W-:-:S03]  /*b750*/  LOP3.LUT P5, RZ, R57, 0x1, RZ, 0xc0, !PT ;  /* 0x0000000139ff7812 */ /* 0x000fc600078ac0ff */
[----:B------:R-:W-:Y:S01]  /*b760*/  STL [R1+0x614], R123 ;  /* 0x0006147b01007387 */ /* 0x000fe20000100800 */
[----:B0-----:R-:W-:-:S03]  /*b770*/  PRMT R107, RZ, 0x7610, R107 ;  /* 0x00007610ff6b7816 */ /* 0x001fc6000000006b */
        /* <DEDUP_REMOVED lines=13> */
[----:B------:R-:W-:Y:S01]  /*b850*/  USHF.R.S32.HI UR12, URZ, 0x1f, UR6 ;  /* 0x0000001fff0c7899 */ /* 0x000fe20008011406 */
[----:B------:R-:W-:Y:S02]  /*b860*/  PRMT R109, RZ, 0x7610, R109 ;  /* 0x00007610ff6d7816 */ /* 0x000fe4000000006d */
[----:B------:R-:W-:Y:S01]  /*b870*/  IADD3 R80, P3, PT, R0, UR6, RZ ;  /* 0x0000000600507c10 */ /* 0x000fe2000ff7e0ff */
[----:B------:R0:W2:Y:S04]  /*b880*/  @P2 LDG.E.U8 R108, desc[UR22][R60.64] ;  /* 0x000000163c6c2981 */ /* 0x0000a8000c1e1100 */
[----:B------:R-:W-:Y:S01]  /*b890*/  STL [R1+0x628], R73 ;  /* 0x0006284901007387 */ /* 0x000fe20000100800 */
[----:B------:R-:W-:Y:S01]  /*b8a0*/  IADD3.X R123, PT, PT, R2, UR12, RZ, P3, !PT ;  /* 0x0000000c027b7c10 */ /* 0x000fe20009ffe4ff */
[----:B0-----:R-:W-:-:S02]  /*b8b0*/  @P2 IMAD.MOV.U32 R60, RZ, RZ, R57 ;  /* 0x000000ffff3c2224 */ /* 0x001fc400078e0039 */
[----:B------:R-:W-:Y:S01]  /*b8c0*/  @P2 IMAD.MOV.U32 R61, RZ, RZ, R66 ;  /* 0x000000ffff3d2224 */ /* 0x000fe200078e0042 */
[----:B------:R-:W-:Y:S04]  /*b8d0*/  STL [R1+0x624], R74 ;  /* 0x0006244a01007387 */ /* 0x000fe80000100800 */
[----:B------:R-:W-:Y:S01]  /*b8e0*/  STL [R1+0x630], R57 ;  /* 0x0006303901007387 */ /* 0x000fe20000100800 */
[----:B------:R-:W-:-:S03]  /*b8f0*/  PRMT R78, RZ, 0x7610, R78 ;  /* 0x00007610ff4e7816 */ /* 0x000fc6000000004e */
[----:B------:R0:W-:Y:S04]  /*b900*/  STL [R1+0x62c], R66 ;  /* 0x00062c4201007387 */ /* 0x0001e80000100800 */
[----:B------:R1:W2:Y:S01]  /*b910*/  @P2 LDG.E.U8 R109, desc[UR22][R60.64] ;  /* 0x000000163c6d2981 */ /* 0x0002a2000c1e1100 */
[----:B0-----:R-:W-:Y:S01]  /*b920*/  IADD3 R66, P2, PT, R3, UR6, RZ ;  /* 0x0000000603427c10 */ /* 0x001fe2000ff5e0ff */
[----:B-1----:R-:W-:-:S03]  /*b930*/  @P6 IMAD.MOV.U32 R60, RZ, RZ, R80 ;  /* 0x000000ffff3c6224 */ /* 0x002fc600078e0050 */
[----:B------:R-:W-:Y:S01]  /*b940*/  IADD3.X R73, PT, PT, R4, UR12, RZ, P2, !PT ;  /* 0x0000000c04497c10 */ /* 0x000fe200097fe4ff */
[----:B------:R-:W-:Y:S01]  /*b950*/  @P6 IMAD.MOV.U32 R61, RZ, RZ, R123 ;  /* 0x000000ffff3d6224 */ /* 0x000fe200078e007b */
[----:B------:R-:W-:Y:S02]  /*b960*/  SHF.R.U64 R57, R56, 0x8, RZ ;  /* 0x0000000838397819 */ /* 0x000fe400000012ff */
[----:B------:R-:W-:Y:S01]  /*b970*/  IADD3 R74, P2, PT, R5, UR6, RZ ;  /* 0x00000006054a7c10 */ /* 0x000fe2000ff5e0ff */
[----:B------:R0:W-:Y:S01]  /*b980*/  STL [R1+0x6f8], R80 ;  /* 0x0006f85001007387 */ /* 0x0001e20000100800 */
[----:B------:R-:W-:-:S03]  /*b990*/  PRMT R79, RZ, 0x7610, R79 ;  /* 0x00007610ff4f7816 */ /* 0x000fc6000000004f */
[----:B------:R1:W2:Y:S01]  /*b9a0*/  @P6 LDG.E.U8 R78, desc[UR22][R60.64] ;  /* 0x000000163c4e6981 */ /* 0x0002a2000c1e1100 */
[----:B------:R-:W-:Y:S01]  /*b9b0*/  LOP3.LUT P3, RZ, R57, 0x1, RZ, 0xc0, !PT ;  /* 0x0000000139ff7812 */ /* 0x000fe2000786c0ff */
[----:B------:R-:W-:Y:S02]  /*b9c0*/  UIMAD UR7, UR4, 0x2f, URZ ;  /* 0x0000002f040778a4 */ /* 0x000fe4000f8e02ff */
[----:B------:R-:W-:Y:S01]  /*b9d0*/  STL [R1+0x700], R66 ;  /* 0x0007004201007387 */ /* 0x000fe20000100800 */
[----:B0-----:R-:W-:Y:S02]  /*b9e0*/  IADD3.X R80, PT, PT, R6, UR12, RZ, P2, !PT ;  /* 0x0000000c06507c10 */ /* 0x001fe400097fe4ff */
[----:B------:R-:W-:Y:S01]  /*b9f0*/  IADD3 R57, P2, PT, R7, UR6, RZ ;  /* 0x0000000607397c10 */ /* 0x000fe2000ff5e0ff */
[----:B-1----:R-:W-:Y:S02]  /*ba00*/  @P6 IMAD.MOV.U32 R60, RZ, RZ, R66 ;  /* 0x000000ffff3c6224 */ /* 0x002fe400078e0042 */
[----:B------:R-:W-:Y:S01]  /*ba10*/  @P6 IMAD.MOV.U32 R61, RZ, RZ, R73 ;  /* 0x000000ffff3d6224 */ /* 0x000fe200078e0049 */
[----:B------:R-:W-:Y:S01]  /*ba20*/  STL [R1+0x6f4], R123 ;  /* 0x0006f47b01007387 */ /* 0x000fe20000100800 */
[----:B------:R-:W-:-:S03]  /*ba30*/  PRMT R81, RZ, 0x7610, R81 ;  /* 0x00007610ff517816 */ /* 0x000fc60000000051 */
[----:B------:R0:W-:Y:S04]  /*ba40*/  STL [R1+0x6fc], R73 ;  /* 0x0006fc4901007387 */ /* 0x0001e80000100800 */
[----:B------:R1:W2:Y:S01]  /*ba50*/  @P6 LDG.E.U8 R79, desc[UR22][R60.64] ;  /* 0x000000163c4f6981 */ /* 0x0002a2000c1e1100 */
[----:B------:R-:W-:Y:S02]  /*ba60*/  PRMT R90, RZ, 0x7610, R90 ;  /* 0x00007610ff5a7816 */ /* 0x000fe4000000005a */
[----:B0-----:R-:W-:Y:S01]  /*ba70*/  IADD3.X R73, PT, PT, R8, UR12, RZ, P2, !PT ;  /* 0x0000000c08497c10 */ /* 0x001fe200097fe4ff */
[----:B------:R-:W-:Y:S01]  /*ba80*/  USHF.R.S32.HI UR12, URZ, 0x1f, UR7 ;  /* 0x0000001fff0c7899 */ /* 0x000fe20008011407 */
[----:B-1----:R-:W-:Y:S02]  /*ba90*/  @P6 IMAD.MOV.U32 R60, RZ, RZ, R74 ;  /* 0x000000ffff3c6224 */ /* 0x002fe400078e004a */
[----:B------:R-:W-:Y:S01]  /*baa0*/  @P6 IMAD.MOV.U32 R61, RZ, RZ, R80 ;  /* 0x000000ffff3d6224 */ /* 0x000fe200078e0050 */
[----:B------:R-:W-:Y:S01]  /*bab0*/  IADD3 R66, P2, PT, R0, UR7, RZ ;  /* 0x0000000700427c10 */ /* 0x000fe2000ff5e0ff */
[----:B------:R-:W-:Y:S04]  /*bac0*/  STL [R1+0x708], R74 ;  /* 0x0007084a01007387 */ /* 0x000fe80000100800 */
[----:B------:R0:W2:Y:S04]  /*bad0*/  @P6 LDG.E.U8 R81, desc[UR22][R60.64] ;  /* 0x000000163c516981 */ /* 0x0000a8000c1e1100 */
[----:B------:R1:W-:Y:S04]  /*bae0*/  STL [R1+0x704], R80 ;  /* 0x0007045001007387 */ /* 0x0003e80000100800 */
[----:B------:R-:W-:Y:S01]  /*baf0*/  STL [R1+0x710], R57 ;  /* 0x0007103901007387 */ /* 0x000fe20000100800 */
[----:B0-----:R-:W-:-:S02]  /*bb00*/  @P6 IMAD.MOV.U32 R60, RZ, RZ, R57 ;  /* 0x000000ffff3c6224 */ /* 0x001fc400078e0039 */
[----:B------:R-:W-:Y:S01]  /*bb10*/  @P6 IMAD.MOV.U32 R61, RZ, RZ, R73 ;  /* 0x000000ffff3d6224 */ /* 0x000fe200078e0049 */
[----:B------:R0:W-:Y:S01]  /*bb20*/  STL [R1+0x70c], R73 ;  /* 0x00070c4901007387 */ /* 0x0001e20000100800 */
[----:B-1----:R-:W-:Y:S02]  /*bb30*/  IADD3.X R80, PT, PT, R2, UR12, RZ, P2, !PT ;  /* 0x0000000c02507c10 */ /* 0x002fe400097fe4ff */
[----:B------:R-:W-:Y:S01]  /*bb40*/  PRMT R114, RZ, 0x7610, R114 ;  /* 0x00007610ff727816 */ /* 0x000fe20000000072 */
[----:B------:R1:W2:Y:S01]  /*bb50*/  @P6 LDG.E.U8 R90, desc[UR22][R60.64] ;  /* 0x000000163c5a6981 */ /* 0x0002a2000c1e1100 */
[----:B0-----:R-:W-:Y:S01]  /*bb60*/  IADD3 R73, P2, PT, R3, UR7, RZ ;  /* 0x0000000703497c10 */ /* 0x001fe2000ff5e0ff */
[----:B-1----:R-:W-:-:S03]  /*bb70*/  @P1 IMAD.MOV.U32 R60, RZ, RZ, R66 ;  /* 0x000000ffff3c1224 */ /* 0x002fc600078e0042 */
[----:B------:R-:W-:Y:S01]  /*bb80*/  IADD3.X R74, PT, PT, R4, UR12, RZ, P2, !PT ;  /* 0x0000000c044a7c10 */ /* 0x000fe200097fe4ff */
[----:B------:R-:W-:Y:S01]  /*bb90*/  @P1 IMAD.MOV.U32 R61, RZ, RZ, R80 ;  /* 0x000000ffff3d1224 */ /* 0x000fe200078e0050 */
[----:B------:R-:W-:Y:S01]  /*bba0*/  IADD3 R57, P6, PT, R5, UR7, RZ ;  /* 0x0000000705397c10 */ /* 0x000fe2000ffde0ff */
[----:B------:R0:W-:Y:S01]  /*bbb0*/  STL [R1+0x718], R66 ;  /* 0x0007184201007387 */ /* 0x0001e20000100800 */
[----:B------:R-:W-:-:S03]  /*bbc0*/  PRMT R121, RZ, 0x7610, R121 ;  /* 0x00007610ff797816 */ /* 0x000fc60000000079 */
[----:B------:R1:W2:Y:S01]  /*bbd0*/  @P1 LDG.E.U8 R114, desc[UR22][R60.64] ;  /* 0x000000163c721981 */ /* 0x0002a2000c1e1100 */
[----:B------:R-:W-:-:S03]  /*bbe0*/  UIMAD UR6, UR4, 0x36, URZ ;  /* 0x00000036040678a4 */ /* 0x000fc6000f8e02ff */
[----:B------:R3:W-:Y:S01]  /*bbf0*/  STL [R1+0x714], R80 ;  /* 0x0007145001007387 */ /* 0x0007e20000100800 */
[----:B0-----:R-:W-:Y:S01]  /*bc00*/  IADD3.X R66, PT, PT, R6, UR12, RZ, P6, !PT ;  /* 0x0000000c06427c10 */ /* 0x001fe2000b7fe4ff */
[----:B-1----:R-:W-:Y:S02]  /*bc10*/  @P1 IMAD.MOV.U32 R60, RZ, RZ, R73 ;  /* 0x000000ffff3c1224 */ /* 0x002fe400078e0049 */
[----:B------:R-:W-:Y:S01]  /*bc20*/  @P1 IMAD.MOV.U32 R61, RZ, RZ, R74 ;  /* 0x000000ffff3d1224 */ /* 0x000fe200078e004a */
[----:B---3--:R-:W-:Y:S02]  /*bc30*/  IADD3 R80, P6, PT, R7, UR7, RZ ;  /* 0x0000000707507c10 */ /* 0x008fe4000ffde0ff */
[----:B------:R-:W-:Y:S02]  /*bc40*/  PRMT R120, RZ, 0x7610, R120 ;  /* 0x00007610ff787816 */ /* 0x000fe40000000078 */
[----:B------:R0:W3:Y:S01]  /*bc50*/  @P1 LDG.E.U8 R121, desc[UR22][R60.64] ;  /* 0x000000163c791981 */ /* 0x0000e2000c1e1100 */
[----:B------:R-:W-:Y:S01]  /*bc60*/  USHF.R.S32.HI UR13, URZ, 0x1f, UR6 ;  /* 0x0000001fff0d7899 */ /* 0x000fe20008011406 */
[----:B------:R-:W-:-:S02]  /*bc70*/  IADD3.X R123, PT, PT, R8, UR12, RZ, P6, !PT ;  /* 0x0000000c087b7c10 */ /* 0x000fc4000b7fe4ff */
[----:B------:R1:W-:Y:S01]  /*bc80*/  STL [R1+0x720], R73 ;  /* 0x0007204901007387 */ /* 0x0003e20000100800 */
[----:B------:R-:W-:Y:S02]  /*bc90*/  PRMT R119, RZ, 0x7610, R119 ;  /* 0x00007610ff777816 */ /* 0x000fe40000000077 */
[----:B------:R-:W-:Y:S01]  /*bca0*/  PRMT R89, RZ, 0x7610, R89 ;  /* 0x00007610ff597816 */ /* 0x000fe20000000059 */
[----:B0-----:R-:W-:Y:S02]  /*bcb0*/  @P1 IMAD.MOV.U32 R60, RZ, RZ, R57 ;  /* 0x000000ffff3c1224 */ /* 0x001fe400078e0039 */
[----:B------:R-:W-:Y:S01]  /*bcc0*/  @P1 IMAD.MOV.U32 R61, RZ, RZ, R66 ;  /* 0x000000ffff3d1224 */ /* 0x000fe200078e0042 */
[----:B------:R-:W-:Y:S02]  /*bcd0*/  PRMT R88, RZ, 0x7610, R88 ;  /* 0x00007610ff587816 */ /* 0x000fe40000000058 */
[----:B------:R-:W-:Y:S01]  /*bce0*/  PRMT R87, RZ, 0x7610, R87 ;  /* 0x00007610ff577816 */ /* 0x000fe20000000057 */
[----:B------:R-:W-:Y:S01]  /*bcf0*/  UIMAD UR7, UR4, 0x37, URZ ;  /* 0x00000037040778a4 */ /* 0x000fe2000f8e02ff */
[----:B-1----:R-:W-:Y:S01]  /*bd00*/  IADD3 R73, P2, PT, R0, UR6, RZ ;  /* 0x0000000600497c10 */ /* 0x002fe2000ff5e0ff */
[----:B------:R0:W-:Y:S01]  /*bd10*/  STL [R1+0x728], R57 ;  /* 0x0007283901007387 */ /* 0x0001e20000100800 */
[----:B------:R-:W-:-:S02]  /*bd20*/  PRMT R86, RZ, 0x7610, R86 ;  /* 0x00007610ff567816 */ /* 0x000fc40000000056 */
[----:B------:R-:W-:Y:S01]  /*bd30*/  PRMT R118, RZ, 0x7610, R118 ;  /* 0x00007610ff767816 */ /* 0x000fe20000000076 */
[----:B------:R1:W2:Y:S01]  /*bd40*/  @P1 LDG.E.U8 R120, desc[UR22][R60.64] ;  /* 0x000000163c781981 */ /* 0x0002a2000c1e1100 */
[----:B------:R-:W-:Y:S02]  /*bd50*/  PRMT R117, RZ, 0x7610, R117 ;  /* 0x00007610ff757816 */ /* 0x000fe40000000075 */
[----:B------:R-:W-:Y:S01]  /*bd60*/  PRMT R116, RZ, 0x7610, R116 ;  /* 0x00007610ff747816 */ /* 0x000fe20000000074 */
[----:B------:R4:W-:Y:S01]  /*bd70*/  STL [R1+0x71c], R74 ;  /* 0x00071c4a01007387 */ /* 0x0009e20000100800 */
[----:B------:R-:W-:Y:S02]  /*bd80*/  SHF.R.U64 R56, R56, 0x1, RZ ;  /* 0x0000000138387819 */ /* 0x000fe400000012ff */
[----:B------:R-:W-:Y:S02]  /*bd90*/  PRMT R115, RZ, 0x7610, R115 ;  /* 0x00007610ff737816 */ /* 0x000fe40000000073 */
[----:B------:R-:W-:Y:S01]  /*bda0*/  PRMT R85, RZ, 0x7610, R85 ;  /* 0x00007610ff557816 */ /* 0x000fe20000000055 */
[----:B-1----:R-:W-:Y:S01]  /*bdb0*/  @P1 IMAD.MOV.U32 R60, RZ, RZ, R80 ;  /* 0x000000ffff3c1224 */ /* 0x002fe200078e0050 */
[----:B------:R-:W-:Y:S01]  /*bdc0*/  PRMT R84, RZ, 0x7610, R84 ;  /* 0x00007610ff547816 */ /* 0x000fe20000000054 */
[----:B------:R-:W-:Y:S01]  /*bdd0*/  @P1 IMAD.MOV.U32 R61, RZ, RZ, R123 ;  /* 0x000000ffff3d1224 */ /* 0x000fe200078e007b */
[----:B0-----:R-:W-:-:S02]  /*bde0*/  IADD3 R57, P6, PT, R3, UR6, RZ ;  /* 0x0000000603397c10 */ /* 0x001fc4000ffde0ff */
[----:B------:R-:W-:Y:S02]  /*bdf0*/  PRMT R83, RZ, 0x7610, R83 ;  /* 0x00007610ff537816 */ /* 0x000fe40000000053 */
[----:B------:R-:W-:Y:S02]  /*be00*/  PRMT R82, RZ, 0x7610, R82 ;  /* 0x00007610ff527816 */ /* 0x000fe40000000052 */
[----:B------:R-:W-:Y:S01]  /*be10*/  PRMT R113, RZ, 0x7610, R113 ;  /* 0x00007610ff717816 */ /* 0x000fe20000000071 */
[----:B------:R-:W0:Y:S01]  /*be20*/  S2R R164, SR_TID.X ;  /* 0x0000000000a47919 */ /* 0x000e220000002100 */
[----:B----4-:R-:W-:Y:S02]  /*be30*/  IADD3.X R74, PT, PT, R2, UR13, RZ, P2, !PT ;  /* 0x0000000d024a7c10 */ /* 0x010fe400097fe4ff */
[----:B------:R-:W-:Y:S01]  /*be40*/  PRMT R112, RZ, 0x7610, R112 ;  /* 0x00007610ff707816 */ /* 0x000fe20000000070 */
[----:B------:R1:W-:Y:S01]  /*be50*/  STL [R1+0x724], R66 ;  /* 0x0007244201007387 */ /* 0x0003e20000100800 */
[----:B------:R-:W-:Y:S01]  /*be60*/  PRMT R111, RZ, 0x7610, R111 ;  /* 0x00007610ff6f7816 */ /* 0x000fe2000000006f */
[----:B------:R-:W-:Y:S01]  /*be70*/  IMAD.SHL.U32 R62, R62, 0x20, RZ ;  /* 0x000000203e3e7824 */ /* 0x000fe200078e00ff */
[----:B------:R-:W-:Y:S01]  /*be80*/  PRMT R110, RZ, 0x7610, R110 ;  /* 0x00007610ff6e7816 */ /* 0x000fe2000000006e */
[----:B------:R-:W-:Y:S01]  /*be90*/  STL [R1+0x730], R80 ;  /* 0x0007305001007387 */ /* 0x000fe20000100800 */
[----:B------:R-:W4:Y:S03]  /*bea0*/  LDCU UR12, c[0x0][0x3b0] ;  /* 0x00007600ff0c77ac */ /* 0x000f260008000800 */
[----:B------:R-:W-:Y:S01]  /*beb0*/  STL [R1+0x7f8], R73 ;  /* 0x0007f84901007387 */ /* 0x000fe20000100800 */
[----:B-1----:R-:W-:-:S03]  /*bec0*/  IADD3.X R66, PT, PT, R4, UR13, RZ, P6, !PT ;  /* 0x0000000d04427c10 */ /* 0x002fc6000b7fe4ff */
[----:B------:R1:W2:Y:S04]  /*bed0*/  @P1 LDG.E.U8 R119, desc[UR22][R60.64] ;  /* 0x000000163c771981 */ /* 0x0002a8000c1e1100 */
[----:B------:R-:W-:Y:S04]  /*bee0*/  STL [R1+0x72c], R123 ;  /* 0x00072c7b01007387 */ /* 0x000fe80000100800 */
[----:B------:R-:W-:Y:S01]  /*bef0*/  STL [R1+0x800], R57 ;  /* 0x0008003901007387 */ /* 0x000fe20000100800 */
[----:B-1----:R-:W-:Y:S02]  /*bf00*/  @P5 IMAD.MOV.U32 R60, RZ, RZ, R73 ;  /* 0x000000ffff3c5224 */ /* 0x002fe400078e0049 */
[----:B------:R-:W-:Y:S01]  /*bf10*/  @P5 IMAD.MOV.U32 R61, RZ, RZ, R74 ;  /* 0x000000ffff3d5224 */ /* 0x000fe200078e004a */
[----:B------:R1:W-:Y:S04]  /*bf20*/  STL [R1+0x7f4], R74 ;  /* 0x0007f44a01007387 */ /* 0x0003e80000100800 */
[----:B------:R0:W3:Y:S01]  /*bf30*/  @P5 LDG.E.U8 R89, desc[UR22][R60.64] ;  /* 0x000000163c595981 */ /* 0x0000e2000c1e1100 */
[----:B-1----:R-:W-:-:S03]  /*bf40*/  IADD3 R74, P1, PT, R5, UR6, RZ ;  /* 0x00000006054a7c10 */ /* 0x002fc6000ff3e0ff */
[----:B------:R1:W-:Y:S01]  /*bf50*/  STL [R1+0x7fc], R66 ;  /* 0x0007fc4201007387 */ /* 0x0003e20000100800 */
[----:B0-----:R-:W-:Y:S01]  /*bf60*/  @P5 IMAD.MOV.U32 R60, RZ, RZ, R57 ;  /* 0x000000ffff3c5224 */ /* 0x001fe200078e0039 */
[----:B------:R-:W-:Y:S01]  /*bf70*/  IADD3.X R80, PT, PT, R6, UR13, RZ, P1, !PT ;  /* 0x0000000d06507c10 */ /* 0x000fe20008ffe4ff */
[----:B------:R-:W-:Y:S01]  /*bf80*/  @P5 IMAD.MOV.U32 R61, RZ, RZ, R66 ;  /* 0x000000ffff3d5224 */ /* 0x000fe200078e0042 */
[----:B-1----:R-:W-:-:S04]  /*bf90*/  IADD3 R66, P2, PT, R7, UR6, RZ ;  /* 0x0000000607427c10 */ /* 0x002fc8000ff5e0ff */
[----:B------:R0:W3:Y:S01]  /*bfa0*/  @P5 LDG.E.U8 R88, desc[UR22][R60.64] ;  /* 0x000000163c585981 */ /* 0x0000e2000c1e1100 */
[----:B------:R-:W-:Y:S01]  /*bfb0*/  IADD3.X R73, PT, PT, R8, UR13, RZ, P2, !PT ;  /* 0x0000000d08497c10 */ /* 0x000fe200097fe4ff */
[----:B------:R-:W-:Y:S02]  /*bfc0*/  USHF.R.S32.HI UR6, URZ, 0x1f, UR7 ;  /* 0x0000001fff067899 */ /* 0x000fe40008011407 */
[----:B------:R-:W-:Y:S01]  /*bfd0*/  IADD3 R57, P1, PT, R0, UR7, RZ ;  /* 0x0000000700397c10 */ /* 0x000fe2000ff3e0ff */
[----:B------:R-:W-:Y:S01]  /*bfe0*/  STL [R1+0x808], R74 ;  /* 0x0008084a01007387 */ /* 0x000fe20000100800 */
[----:B------:R-:W1:Y:S01]  /*bff0*/  LDCU UR13, c[0x0][0x3b0] ;  /* 0x00007600ff0d77ac */ /* 0x000e620008000800 */
[----:B0-----:R-:W-:Y:S02]  /*c000*/  @P5 IMAD.MOV.U32 R60, RZ, RZ, R74 ;  /* 0x000000ffff3c5224 */ /* 0x001fe400078e004a */
[----:B------:R-:W-:Y:S01]  /*c010*/  @P5 IMAD.MOV.U32 R61, RZ, RZ, R80 ;  /* 0x000000ffff3d5224 */ /* 0x000fe200078e0050 */
[----:B------:R0:W-:Y:S04]  /*c020*/  STL [R1+0x810], R66 ;  /* 0x0008104201007387 */ /* 0x0001e80000100800 */
[----:B------:R0:W3:Y:S04]  /*c030*/  @P5 LDG.E.U8 R87, desc[UR22][R60.64] ;  /* 0x000000163c575981 */ /* 0x0000e8000c1e1100 */
[----:B------:R-:W-:Y:S01]  /*c040*/  STL [R1+0x804], R80 ;  /* 0x0008045001007387 */ /* 0x000fe20000100800 */
[----:B0-----:R-:W-:-:S02]  /*c050*/  @P5 IMAD.MOV.U32 R60, RZ, RZ, R66 ;  /* 0x000000ffff3c5224 */ /* 0x001fc400078e0042 */
[----:B------:R-:W-:Y:S01]  /*c060*/  @P5 IMAD.MOV.U32 R61, RZ, RZ, R73 ;  /* 0x000000ffff3d5224 */ /* 0x000fe200078e0049 */
[----:B------:R-:W-:Y:S01]  /*c070*/  STL [R1+0x80c], R73 ;  /* 0x00080c4901007387 */ /* 0x000fe20000100800 */
[----:B------:R-:W-:-:S03]  /*c080*/  IADD3.X R66, PT, PT, R2, UR6, RZ, P1, !PT ;  /* 0x0000000602427c10 */ /* 0x000fc60008ffe4ff */
[----:B------:R0:W3:Y:S04]  /*c090*/  @P5 LDG.E.U8 R86, desc[UR22][R60.64] ;  /* 0x000000163c565981 */ /* 0x0000e8000c1e1100 */
[----:B------:R1:W-:Y:S01]  /*c0a0*/  STL [R1+0x818], R57 ;  /* 0x0008183901007387 */ /* 0x0003e20000100800 */
[----:B0-----:R-:W-:-:S03]  /*c0b0*/  @P3 IMAD.MOV.U32 R60, RZ, RZ, R57 ;  /* 0x000000ffff3c3224 */ /* 0x001fc600078e0039 */
[----:B------:R0:W-:Y:S01]  /*c0c0*/  STL [R1+0x814], R66 ;  /* 0x0008144201007387 */ /* 0x0001e20000100800 */
[----:B-1----:R-:W-:Y:S01]  /*c0d0*/  IADD3 R57, P1, PT, R3, UR7, RZ ;  /* 0x0000000703397c10 */ /* 0x002fe2000ff3e0ff */
[----:B------:R-:W-:-:S04]  /*c0e0*/  @P3 IMAD.MOV.U32 R61, RZ, RZ, R66 ;  /* 0x000000ffff3d3224 */ /* 0x000fc800078e0042 */
[----:B------:R1:W-:Y:S01]  /*c0f0*/  STL [R1+0x820], R57 ;  /* 0x0008203901007387 */ /* 0x0003e20000100800 */
[----:B0-----:R-:W-:-:S03]  /*c100*/  IADD3.X R66, PT, PT, R4, UR6, RZ, P1, !PT ;  /* 0x0000000604427c10 */ /* 0x001fc60008ffe4ff */
[----:B------:R0:W3:Y:S04]  /*c110*/  @P3 LDG.E.U8 R118, desc[UR22][R60.64] ;  /* 0x000000163c763981 */ /* 0x0000e8000c1e1100 */
[----:B------:R4:W-:Y:S01]  /*c120*/  STL [R1+0x81c], R66 ;  /* 0x00081c4201007387 */ /* 0x0009e20000100800 */
[----:B0-----:R-:W-:Y:S01]  /*c130*/  @P3 IMAD.MOV.U32 R60, RZ, RZ, R57 ;  /* 0x000000ffff3c3224 */ /* 0x001fe200078e0039 */
[----:B-1----:R-:W-:Y:S01]  /*c140*/  IADD3 R57, P1, PT, R5, UR7, RZ ;  /* 0x0000000705397c10 */ /* 0x002fe2000ff3e0ff */
[----:B------:R-:W-:-:S03]  /*c150*/  @P3 IMAD.MOV.U32 R61, RZ, RZ, R66 ;  /* 0x000000ffff3d3224 */ /* 0x000fc600078e0042 */
[----:B----4-:R-:W-:Y:S01]  /*c160*/  IADD3.X R66, PT, PT, R6, UR6, RZ, P1, !PT ;  /* 0x0000000606427c10 */ /* 0x010fe20008ffe4ff */
[----:B------:R0:W-:Y:S04]  /*c170*/  STL [R1+0x828], R57 ;  /* 0x0008283901007387 */ /* 0x0001e80000100800 */
[----:B------:R1:W4:Y:S04]  /*c180*/  @P3 LDG.E.U8 R117, desc[UR22][R60.64] ;  /* 0x000000163c753981 */ /* 0x000328000c1e1100 */
[----:B------:R0:W-:Y:S01]  /*c190*/  STL [R1+0x824], R66 ;  /* 0x0008244201007387 */ /* 0x0001e20000100800 */
[----:B-1----:R-:W-:Y:S01]  /*c1a0*/  @P3 IMAD.MOV.U32 R60, RZ, RZ, R57 ;  /* 0x000000ffff3c3224 */ /* 0x002fe200078e0039 */
[----:B0-----:R-:W-:Y:S01]  /*c1b0*/  IADD3 R57, P1, PT, R7, UR7, RZ ;  /* 0x0000000707397c10 */ /* 0x001fe2000ff3e0ff */
[----:B------:R-:W-:-:S03]  /*c1c0*/  @P3 IMAD.MOV.U32 R61, RZ, RZ, R66 ;  /* 0x000000ffff3d3224 */ /* 0x000fc600078e0042 */
[----:B------:R-:W-:Y:S01]  /*c1d0*/  IADD3.X R66, PT, PT, R8, UR6, RZ, P1, !PT ;  /* 0x0000000608427c10 */ /* 0x000fe20008ffe4ff */
[----:B------:R-:W-:Y:S01]  /*c1e0*/  UIMAD UR6, UR4, 0x3e, URZ ;  /* 0x0000003e040678a4 */ /* 0x000fe2000f8e02ff */
[----:B------:R-:W-:Y:S01]  /*c1f0*/  LOP3.LUT P1, RZ, R56, 0x1, RZ, 0xc0, !PT ;  /* 0x0000000138ff7812 */ /* 0x000fe2000782c0ff */
[----:B------:R0:W3:Y:S02]  /*c200*/  @P3 LDG.E.U8 R116, desc[UR22][R60.64] ;  /* 0x000000163c743981 */ /* 0x0000e4000c1e1100 */
[----:B------:R-:W-:Y:S02]  /*c210*/  USHF.R.S32.HI UR7, URZ, 0x1f, UR6 ;  /* 0x0000001fff077899 */ /* 0x000fe40008011406 */
[----:B------:R1:W-:Y:S01]  /*c220*/  STL [R1+0x830], R57 ;  /* 0x0008303901007387 */ /* 0x0003e20000100800 */
[----:B0-----:R-:W-:Y:S02]  /*c230*/  @P3 IMAD.MOV.U32 R60, RZ, RZ, R57 ;  /* 0x000000ffff3c3224 */ /* 0x001fe400078e0039 */
[----:B------:R-:W-:Y:S01]  /*c240*/  @P3 IMAD.MOV.U32 R61, RZ, RZ, R66 ;  /* 0x000000ffff3d3224 */ /* 0x000fe200078e0042 */
[----:B-1----:R-:W-:Y:S01]  /*c250*/  IADD3 R57, P2, PT, R0, UR6, RZ ;  /* 0x0000000600397c10 */ /* 0x002fe2000ff5e0ff */
[----:B------:R0:W-:Y:S04]  /*c260*/  STL [R1+0x82c], R66 ;  /* 0x00082c4201007387 */ /* 0x0001e80000100800 */
[----:B------:R1:W3:Y:S01]  /*c270*/  @P3 LDG.E.U8 R115, desc[UR22][R60.64] ;  /* 0x000000163c733981 */ /* 0x0002e2000c1e1100 */
[----:B------:R-:W-:Y:S01]  /*c280*/  @P1 IMAD.MOV.U32 R56, RZ, RZ, R57 ;  /* 0x000000ffff381224 */ /* 0x000fe200078e0039 */
[----:B0-----:R-:W-:-:S02]  /*c290*/  IADD3.X R66, PT, PT, R2, UR7, RZ, P2, !PT ;  /* 0x0000000702427c10 */ /* 0x001fc400097fe4ff */
[----:B------:R0:W-:Y:S01]  /*c2a0*/  STL [R1+0x370], R57 ;  /* 0x0003703901007387 */ /* 0x0001e20000100800 */
[----:B-1----:R-:W-:-:S04]  /*c2b0*/  IADD3 R60, P2, PT, R3, UR6, RZ ;  /* 0x00000006033c7c10 */ /* 0x002fc8000ff5e0ff */
[----:B------:R-:W-:Y:S01]  /*c2c0*/  IADD3.X R61, PT, PT, R4, UR7, RZ, P2, !PT ;  /* 0x00000007043d7c10 */ /* 0x000fe200097fe4ff */
[----:B0-----:R-:W-:Y:S01]  /*c2d0*/  @P1 IMAD.MOV.U32 R57, RZ, RZ, R66 ;  /* 0x000000ffff391224 */ /* 0x001fe200078e0042 */
[----:B------:R-:W-:Y:S04]  /*c2e0*/  STL [R1+0x36c], R66 ;  /* 0x00036c4201007387 */ /* 0x000fe80000100800 */
[----:B------:R0:W3:Y:S04]  /*c2f0*/  @P1 LDG.E.U8 R85, desc[UR22][R56.64] ;  /* 0x0000001638551981 */ /* 0x0000e8000c1e1100 */
[----:B------:R1:W-:Y:S01]  /*c300*/  STL [R1+0x378], R60 ;  /* 0x0003783c01007387 */ /* 0x0003e20000100800 */
[----:B0-----:R-:W-:-:S02]  /*c310*/  @P1 IMAD.MOV.U32 R56, RZ, RZ, R60 ;  /* 0x000000ffff381224 */ /* 0x001fc400078e003c */
[----:B------:R-:W-:Y:S01]  /*c320*/  @P1 IMAD.MOV.U32 R57, RZ, RZ, R61 ;  /* 0x000000ffff391224 */ /* 0x000fe200078e003d */
[----:B-1----:R-:W-:Y:S01]  /*c330*/  IADD3 R60, P2, PT, R5, UR6, RZ ;  /* 0x00000006053c7c10 */ /* 0x002fe2000ff5e0ff */
[----:B------:R0:W-:Y:S04]  /*c340*/  STL [R1+0x374], R61 ;  /* 0x0003743d01007387 */ /* 0x0001e80000100800 */
[----:B------:R1:W3:Y:S04]  /*c350*/  @P1 LDG.E.U8 R84, desc[UR22][R56.64] ;  /* 0x0000001638541981 */ /* 0x0002e8000c1e1100 */
[----:B------:R1:W-:Y:S01]  /*c360*/  STL [R1+0x380], R60 ;  /* 0x0003803c01007387 */ /* 0x0003e20000100800 */
[----:B0-----:R-:W-:Y:S01]  /*c370*/  IADD3.X R61, PT, PT, R6, UR7, RZ, P2, !PT ;  /* 0x00000007063d7c10 */ /* 0x001fe200097fe4ff */
[----:B-1----:R-:W-:-:S04]  /*c380*/  @P1 IMAD.MOV.U32 R56, RZ, RZ, R60 ;  /* 0x000000ffff381224 */ /* 0x002fc800078e003c */
[----:B------:R0:W-:Y:S01]  /*c390*/  STL [R1+0x37c], R61 ;  /* 0x00037c3d01007387 */ /* 0x0001e20000100800 */
[----:B------:R-:W-:Y:S01]  /*c3a0*/  IADD3 R60, P2, PT, R7, UR6, RZ ;  /* 0x00000006073c7c10 */ /* 0x000fe2000ff5e0ff */
[----:B------:R-:W-:-:S05]  /*c3b0*/  @P1 IMAD.MOV.U32 R57, RZ, RZ, R61 ;  /* 0x000000ffff391224 */ /* 0x000fca00078e003d */
[----:B------:R1:W3:Y:S01]  /*c3c0*/  @P1 LDG.E.U8 R83, desc[UR22][R56.64] ;  /* 0x0000001638531981 */ /* 0x0002e2000c1e1100 */
[----:B0-----:R-:W-:Y:S01]  /*c3d0*/  IADD3.X R61, PT, PT, R8, UR7, RZ, P2, !PT ;  /* 0x00000007083d7c10 */ /* 0x001fe200097fe4ff */
[----:B------:R-:W-:Y:S02]  /*c3e0*/  UIMAD UR4, UR4, 0x3f, URZ ;  /* 0x0000003f040478a4 */ /* 0x000fe4000f8e02ff */
[----:B------:R0:W-:Y:S01]  /*c3f0*/  STL [R1+0x388], R60 ;  /* 0x0003883c01007387 */ /* 0x0001e20000100800 */
[----:B------:R-:W-:Y:S01]  /*c400*/  LEA.HI R80, R164, R62, RZ, 0x1a ;  /* 0x0000003ea4507211 */ /* 0x000fe200078fd0ff */
[----:B------:R-:W0:Y:S01]  /*c410*/  LDCU UR7, c[0x0][0x3b0] ;  /* 0x00007600ff0777ac */ /* 0x000e220008000800 */
[----:B-1----:R-:W-:Y:S02]  /*c420*/  @P1 IMAD.MOV.U32 R56, RZ, RZ, R60 ;  /* 0x000000ffff381224 */ /* 0x002fe400078e003c */
[----:B------:R-:W-:-:S05]  /*c430*/  @P1 IMAD.MOV.U32 R57, RZ, RZ, R61 ;  /* 0x000000ffff391224 */ /* 0x000fca00078e003d */
[----:B------:R1:W3:Y:S01]  /*c440*/  @P1 LDG.E.U8 R82, desc[UR22][R56.64] ;  /* 0x0000001638521981 */ /* 0x0002e2000c1e1100 */
[----:B------:R-:W-:Y:S01]  /*c450*/  USHF.R.S32.HI UR6, URZ, 0x1f, UR4 ;  /* 0x0000001fff067899 */ /* 0x000fe20008011404 */
[----:B-1----:R-:W-:-:S04]  /*c460*/  IABS R56, R59 ;  /* 0x0000003b00387213 */ /* 0x002fc80000000000 */
[----:B------:R-:W1:Y:S01]  /*c470*/  I2F.RP R57, R56 ;  /* 0x0000003800397306 */ /* 0x000e620000209400 */
[----:B0-----:R-:W-:Y:S01]  /*c480*/  IADD3 R60, P1, PT, R0, UR4, RZ ;  /* 0x00000004003c7c10 */ /* 0x001fe2000ff3e0ff */
[----:B------:R0:W-:Y:S04]  /*c490*/  STL [R1+0x384], R61 ;  /* 0x0003843d01007387 */ /* 0x0001e80000100800 */
[----:B------:R1:W-:Y:S01]  /*c4a0*/  STL [R1+0x390], R60 ;  /* 0x0003903c01007387 */ /* 0x0003e20000100800 */
[----:B0-----:R-:W-:Y:S02]  /*c4b0*/  IADD3.X R61, PT, PT, R2, UR6, RZ, P1, !PT ;  /* 0x00000006023d7c10 */ /* 0x001fe40008ffe4ff */
[----:B------:R-:W-:Y:S01]  /*c4c0*/  IADD3 R66, P1, PT, R3, UR4, RZ ;  /* 0x0000000403427c10 */ /* 0x000fe2000ff3e0ff */
[----:B-1----:R-:W0:Y:S02]  /*c4d0*/  MUFU.RCP R57, R57 ;  /* 0x0000003900397308 */ /* 0x002e240000001000 */
[----:B------:R-:W-:Y:S01]  /*c4e0*/  STL [R1+0x38c], R61 ;  /* 0x00038c3d01007387 */ /* 0x000fe20000100800 */
[----:B------:R-:W-:-:S03]  /*c4f0*/  IADD3.X R73, PT, PT, R4, UR6, RZ, P1, !PT ;  /* 0x0000000604497c10 */ /* 0x000fc60008ffe4ff */
[----:B------:R1:W3:Y:S04]  /*c500*/  @!P0 LDG.E.U8 R113, desc[UR22][R60.64] ;  /* 0x000000163c718981 */ /* 0x0002e8000c1e1100 */
[----:B------:R0:W-:Y:S01]  /*c510*/  STL [R1+0x398], R66 ;  /* 0x0003984201007387 */ /* 0x0001e20000100800 */
[----:B-1----:R-:W-:-:S03]  /*c520*/  @!P0 IMAD.MOV.U32 R60, RZ, RZ, R66 ;  /* 0x000000ffff3c8224 */ /* 0x002fc600078e0042 */
[----:B------:R1:W-:Y:S01]  /*c530*/  STL [R1+0x394], R73 ;  /* 0x0003944901007387 */ /* 0x0003e20000100800 */
[----:B0-----:R-:W-:Y:S01]  /*c540*/  IADD3 R66, P1, PT, R5, UR4, RZ ;  /* 0x0000000405427c10 */ /* 0x001fe2000ff3e0ff */
[----:B------:R-:W-:-:S05]  /*c550*/  @!P0 IMAD.MOV.U32 R61, RZ, RZ, R73 ;  /* 0x000000ffff3d8224 */ /* 0x000fca00078e0049 */
[----:B------:R0:W3:Y:S01]  /*c560*/  @!P0 LDG.E.U8 R112, desc[UR22][R60.64] ;  /* 0x000000163c708981 */ /* 0x0000e2000c1e1100 */
[----:B-1----:R-:W-:Y:S01]  /*c570*/  IADD3.X R73, PT, PT, R6, UR6, RZ, P1, !PT ;  /* 0x0000000606497c10 */ /* 0x002fe20008ffe4ff */
[----:B0-----:R-:W-:-:S04]  /*c580*/  @!P0 IMAD.MOV.U32 R60, RZ, RZ, R66 ;  /* 0x000000ffff3c8224 */ /* 0x001fc800078e0042 */
[----:B------:R-:W-:-:S05]  /*c590*/  @!P0 IMAD.MOV.U32 R61, RZ, RZ, R73 ;  /* 0x000000ffff3d8224 */ /* 0x000fca00078e0049 */
[----:B------:R0:W3:Y:S02]  /*c5a0*/  @!P0 LDG.E.U8 R111, desc[UR22][R60.64] ;  /* 0x000000163c6f8981 */ /* 0x0000e4000c1e1100 */
[----:B0-----:R-:W-:-:S04]  /*c5b0*/  VIADD R60, R57, 0xffffffe ;  /* 0x0ffffffe393c7836 */ /* 0x001fc80000000000 */
[----:B------:R0:W1:Y:S01]  /*c5c0*/  F2I.FTZ.U32.TRUNC.NTZ R61, R60 ;  /* 0x0000003c003d7305 */ /* 0x000062000021f000 */
[----:B--2---:R2:W-:Y:S04]  /*c5d0*/  STS.U8 [R55+UR9+0x6700], R58 ;  /* 0x0067003a37007988 */ /* 0x0045e80008000009 */
[----:B------:R1:W-:Y:S01]  /*c5e0*/  STL [R1+0x3a0], R66 ;  /* 0x0003a04201007387 */ /* 0x0003e20000100800 */
[----:B0-----:R-:W-:Y:S02]  /*c5f0*/  IMAD.MOV.U32 R60, RZ, RZ, RZ ;  /* 0x000000ffff3c7224 */ /* 0x001fe400078e00ff */
[----:B--2---:R-:W-:Y:S02]  /*c600*/  VIADD R58, R80, 0xe ;  /* 0x0000000e503a7836 */ /* 0x004fe40000000000 */
[----:B-1----:R-:W-:-:S04]  /*c610*/  IMAD.MOV R57, RZ, RZ, -R61 ;  /* 0x000000ffff397224 */ /* 0x002fc800078e0a3d */
[----:B------:R-:W-:Y:S01]  /*c620*/  IMAD R57, R57, R56, RZ ;  /* 0x0000003839397224 */ /* 0x000fe200078e02ff */
[----:B------:R-:W-:Y:S01]  /*c630*/  IADD3 R66, P1, PT, R7, UR4, RZ ;  /* 0x0000000407427c10 */ /* 0x000fe2000ff3e0ff */
[----:B------:R-:W-:Y:S01]  /*c640*/  STL [R1+0x39c], R73 ;  /* 0x00039c4901007387 */ /* 0x000fe20000100800 */
[----:B------:R-:W-:Y:S01]  /*c650*/  ISETP.GE.AND P6, PT, R58, RZ, PT ;  /* 0x000000ff3a00720c */ /* 0x000fe20003fc6270 */
[----:B------:R-:W-:Y:S01]  /*c660*/  IMAD.HI.U32 R57, R61, R57, R60 ;  /* 0x000000393d397227 */ /* 0x000fe200078e003c */
[----:B------:R-:W-:Y:S01]  /*c670*/  IABS R60, R58 ;  /* 0x0000003a003c7213 */ /* 0x000fe20000000000 */
[----:B------:R0:W-:Y:S01]  /*c680*/  STL [R1+0x3a8], R66 ;  /* 0x0003a84201007387 */ /* 0x0001e20000100800 */
[----:B------:R-:W1:Y:S01]  /*c690*/  LDCU UR4, c[0x0][0x3b0] ;  /* 0x00007600ff0477ac */ /* 0x000e620008000800 */
[----:B------:R-:W-:Y:S02]  /*c6a0*/  @!P0 IMAD.MOV.U32 R124, RZ, RZ, R66 ;  /* 0x000000ffff7c8224 */ /* 0x000fe400078e0042 */
[----:B------:R-:W-:Y:S01]  /*c6b0*/  IMAD.MOV.U32 R58, RZ, RZ, R60 ;  /* 0x000000ffff3a7224 */ /* 0x000fe200078e003c */
[----:B0-----:R-:W-:-:S03]  /*c6c0*/  SHF.R.U32.HI R66, RZ, 0x6, R164 ;  /* 0x00000006ff427819 */ /* 0x001fc600000116a4 */
[----:B------:R-:W-:Y:S01]  /*c6d0*/  IMAD.HI.U32 R60, R57, R58, RZ ;  /* 0x0000003a393c7227 */ /* 0x000fe200078e00ff */
[----:B------:R-:W-:Y:S01]  /*c6e0*/  IADD3.X R73, PT, PT, R8, UR6, RZ, P1, !PT ;  /* 0x0000000608497c10 */ /* 0x000fe20008ffe4ff */
[----:B------:R0:W-:Y:S01]  /*c6f0*/  STS.U8 [R55+UR9+0xb00], R63 ;  /* 0x000b003f37007988 */ /* 0x0001e20008000009 */
[----:B------:R-:W-:Y:S01]  /*c700*/  SGXT.U32 R66, R66, 0x1 ;  /* 0x000000014242781a */ /* 0x000fe20000000000 */
[----:B------:R-:W-:Y:S01]  /*c710*/  IMAD.MOV R60, RZ, RZ, -R60 ;  /* 0x000000ffff3c7224 */ /* 0x000fe200078e0a3c */
[----:B------:R-:W2:Y:S02]  /*c720*/  LDCU UR6, c[0x0][0x3b0] ;  /* 0x00007600ff0677ac */ /* 0x000ea40008000800 */
[----:B------:R-:W-:Y:S01]  /*c730*/  LOP3.LUT R66, R62, R66, RZ, 0xfc, !PT ;  /* 0x000000423e427212 */ /* 0x000fe200078efcff */
[----:B------:R-:W-:Y:S02]  /*c740*/  @!P0 IMAD.MOV.U32 R125, RZ, RZ, R73 ;  /* 0x000000ffff7d8224 */ /* 0x000fe400078e0049 */
[----:B------:R-:W-:Y:S01]  /*c750*/  IMAD R58, R56, R60, R58 ;  /* 0x0000003c383a7224 */ /* 0x000fe200078e023a */
[----:B------:R-:W-:-:S02]  /*c760*/  IABS R61, R66 ;  /* 0x00000042003d7213 */ /* 0x000fc40000000000 */
[----:B------:R0:W2:Y:S02]  /*c770*/  @!P0 LDG.E.U8 R110, desc[UR22][R124.64] ;  /* 0x000000167c6e8981 */ /* 0x0000a4000c1e1100 */
[----:B------:R-:W-:Y:S01]  /*c780*/  ISETP.GT.U32.AND P0, PT, R56, R58, PT ;  /* 0x0000003a3800720c */ /* 0x000fe20003f04070 */
[----:B------:R-:W-:-:S04]  /*c790*/  IMAD.HI.U32 R60, R57, R61, RZ ;  /* 0x0000003d393c7227 */ /* 0x000fc800078e00ff */
[----:B------:R-:W-:-:S04]  /*c7a0*/  IMAD.MOV R60, RZ, RZ, -R60 ;  /* 0x000000ffff3c7224 */ /* 0x000fc800078e0a3c */
[----:B------:R-:W-:Y:S01]  /*c7b0*/  IMAD R61, R56, R60, R61 ;  /* 0x0000003c383d7224 */ /* 0x000fe200078e023d */
[----:B0-----:R-:W-:-:S03]  /*c7c0*/  LOP3.LUT R63, R66, 0x2, RZ, 0xfc, !PT ;  /* 0x00000002423f7812 */ /* 0x001fc600078efcff */
[--C-:B------:R-:W-:Y:S01]  /*c7d0*/  @!P0 IMAD.IADD R58, R58, 0x1, -R56.reuse ;  /* 0x000000013a3a8824 */ /* 0x100fe200078e0a38 */
[C---:B------:R-:W-:Y:S02]  /*c7e0*/  ISETP.GT.U32.AND P0, PT, R56.reuse, R61, PT ;  /* 0x0000003d3800720c */ /* 0x040fe40003f04070 */
[----:B------:R-:W-:Y:S02]  /*c7f0*/  IABS R60, R63 ;  /* 0x0000003f003c7213 */ /* 0x000fe40000000000 */
[----:B------:R-:W-:Y:S01]  /*c800*/  ISETP.GT.U32.AND P2, PT, R56, R58, PT ;  /* 0x0000003a3800720c */ /* 0x000fe20003f44070 */
[----:B------:R-:W-:Y:S04]  /*c810*/  STL [R1+0x3a4], R73 ;  /* 0x0003a44901007387 */ /* 0x000fe80000100800 */
[----:B------:R0:W-:Y:S04]  /*c820*/  STL [R1+0x948], R62 ;  /* 0x0009483e01007387 */ /* 0x0001e80000100800 */
[----:B------:R-:W-:-:S02]  /*c830*/  @!P0 IMAD.IADD R61, R61, 0x1, -R56 ;  /* 0x000000013d3d8824 */ /* 0x000fc400078e0a38 */
[----:B0-----:R-:W-:-:S04]  /*c840*/  IMAD.HI.U32 R62, R57, R60, RZ ;  /* 0x0000003c393e7227 */ /* 0x001fc800078e00ff */
[----:B------:R-:W-:Y:S02]  /*c850*/  IMAD.MOV R62, RZ, RZ, -R62 ;  /* 0x000000ffff3e7224 */ /* 0x000fe400078e0a3e */
[----:B------:R-:W-:Y:S01]  /*c860*/  @!P2 IMAD.IADD R58, R58, 0x1, -R56 ;  /* 0x000000013a3aa824 */ /* 0x000fe200078e0a38 */
[C---:B------:R-:W-:Y:S01]  /*c870*/  ISETP.GT.U32.AND P2, PT, R56.reuse, R61, PT ;  /* 0x0000003d3800720c */ /* 0x040fe20003f44070 */
[----:B------:R-:W-:Y:S01]  /*c880*/  IMAD R60, R56, R62, R60 ;  /* 0x0000003e383c7224 */ /* 0x000fe200078e023c */
[----:B------:R0:W-:Y:S01]  /*c890*/  STS.U8 [R55+UR9+0x2b00], R64 ;  /* 0x002b004037007988 */ /* 0x0001e20008000009 */
[----:B------:R-:W-:-:S03]  /*c8a0*/  ISETP.GE.AND P3, PT, R63, RZ, PT ;  /* 0x000000ff3f00720c */ /* 0x000fc60003f66270 */
[----:B------:R-:W-:Y:S02]  /*c8b0*/  ISETP.GT.U32.AND P0, PT, R56, R60, PT ;  /* 0x0000003c3800720c */ /* 0x000fe40003f04070 */
[----:B0-----:R-:W-:-:S04]  /*c8c0*/  LOP3.LUT R64, R66, 0x4, RZ, 0xfc, !PT ;  /* 0x0000000442407812 */ /* 0x001fc800078efcff */
[----:B------:R-:W-:Y:S01]  /*c8d0*/  IABS R63, R64 ;  /* 0x00000040003f7213 */ /* 0x000fe20000000000 */
[----:B------:R-:W-:Y:S01]  /*c8e0*/  @!P2 IMAD.IADD R61, R61, 0x1, -R56 ;  /* 0x000000013d3da824 */ /* 0x000fe200078e0a38 */
[----:B------:R-:W-:-:S03]  /*c8f0*/  ISETP.GE.AND P2, PT, R66, RZ, PT ;  /* 0x000000ff4200720c */ /* 0x000fc60003f46270 */
[----:B------:R-:W-:-:S04]  /*c900*/  IMAD.HI.U32 R62, R57, R63, RZ ;  /* 0x0000003f393e7227 */ /* 0x000fc800078e00ff */
[----:B------:R-:W-:Y:S02]  /*c910*/  IMAD.MOV R62, RZ, RZ, -R62 ;  /* 0x000000ffff3e7224 */ /* 0x000fe400078e0a3e */
[----:B------:R-:W-:Y:S02]  /*c920*/  @!P0 IMAD.IADD R60, R60, 0x1, -R56 ;  /* 0x000000013c3c8824 */ /* 0x000fe400078e0a38 */
[----:B------:R-:W-:Y:S01]  /*c930*/  IMAD R63, R56, R62, R63 ;  /* 0x0000003e383f7224 */ /* 0x000fe200078e023f */
[----:B------:R-:W-:Y:S01]  /*c940*/  LOP3.LUT R62, R66, 0x6, RZ, 0xfc, !PT ;  /* 0x00000006423e7812 */ /* 0x000fe200078efcff */
[----:B------:R-:W-:Y:S01]  /*c950*/  IMAD.MOV.U32 R73, RZ, RZ, R61 ;  /* 0x000000ffff497224 */ /* 0x000fe200078e003d */
[C---:B------:R-:W-:Y:S01]  /*c960*/  ISETP.GT.U32.AND P0, PT, R56.reuse, R60, PT ;  /* 0x0000003c3800720c */ /* 0x040fe20003f04070 */
[----:B------:R0:W-:Y:S02]  /*c970*/  STS.U8 [R55+UR9+0x6b00], R65 ;  /* 0x006b004137007988 */ /* 0x0001e40008000009 */
[----:B------:R-:W-:Y:S01]  /*c980*/  @!P2 IMAD.MOV R73, RZ, RZ, -R73 ;  /* 0x000000ffff49a224 */ /* 0x000fe200078e0a49 */
[----:B------:R-:W-:-:S02]  /*c990*/  ISETP.GT.U32.AND P2, PT, R56, R63, PT ;  /* 0x0000003f3800720c */ /* 0x000fc40003f44070 */
[----:B------:R-:W-:Y:S02]  /*c9a0*/  ISETP.GE.AND P1, PT, R64, RZ, PT ;  /* 0x000000ff4000720c */ /* 0x000fe40003f26270 */
[----:B0-----:R-:W-:-:S05]  /*c9b0*/  IABS R65, R62 ;  /* 0x0000003e00417213 */ /* 0x001fca0000000000 */
[----:B------:R-:W-:Y:S01]  /*c9c0*/  IMAD.HI.U32 R64, R57, R65, RZ ;  /* 0x0000004139407227 */ /* 0x000fe200078e00ff */
[----:B------:R0:W-:Y:S03]  /*c9d0*/  STS.U8 [R55+UR9+0x1300], R72 ;  /* 0x0013004837007988 */ /* 0x0001e60008000009 */
[----:B------:R-:W-:Y:S02]  /*c9e0*/  IMAD.MOV R64, RZ, RZ, -R64 ;  /* 0x000000ffff407224 */ /* 0x000fe400078e0a40 */
[--C-:B------:R-:W-:Y:S02]  /*c9f0*/  @!P0 IMAD.IADD R60, R60, 0x1, -R56.reuse ;  /* 0x000000013c3c8824 */ /* 0x100fe400078e0a38 */
[----:B------:R-:W-:Y:S02]  /*ca00*/  IMAD R65, R56, R64, R65 ;  /* 0x0000004038417224 */ /* 0x000fe400078e0241 */
[----:B------:R-:W-:-:S02]  /*ca10*/  @!P2 IMAD.IADD R63, R63, 0x1, -R56 ;  /* 0x000000013f3fa824 */ /* 0x000fc400078e0a38 */
[----:B0-----:R-:W-:Y:S01]  /*ca20*/  IMAD.MOV.U32 R72, RZ, RZ, R60 ;  /* 0x000000ffff487224 */ /* 0x001fe200078e003c */
[----:B------:R0:W-:Y:S03]  /*ca30*/  STS.U8 [R55+UR9+0x4b00], R67 ;  /* 0x004b004337007988 */ /* 0x0001e60008000009 */
[----:B------:R-:W-:Y:S01]  /*ca40*/  @!P3 IMAD.MOV R72, RZ, RZ, -R72 ;  /* 0x000000ffff48b224 */ /* 0x000fe200078e0a48 */
[C---:B------:R-:W-:Y:S02]  /*ca50*/  ISETP.GT.U32.AND P3, PT, R56.reuse, R65, PT ;  /* 0x000000413800720c */ /* 0x040fe40003f64070 */
[----:B------:R-:W-:Y:S02]  /*ca60*/  ISETP.GT.U32.AND P2, PT, R56, R63, PT ;  /* 0x0000003f3800720c */ /* 0x000fe40003f44070 */
[----:B0-----:R-:W-:-:S04]  /*ca70*/  LOP3.LUT R67, R66, 0x8, RZ, 0xfc, !PT ;  /* 0x0000000842437812 */ /* 0x001fc800078efcff */
[----:B------:R-:W-:Y:S02]  /*ca80*/  IABS R64, R67 ;  /* 0x0000004300407213 */ /* 0x000fe40000000000 */
[----:B------:R-:W-:Y:S01]  /*ca90*/  ISETP.GE.AND P5, PT, R62, RZ, PT ;  /* 0x000000ff3e00720c */ /* 0x000fe20003fa6270 */
[----:B------:R-:W-:Y:S02]  /*caa0*/  IMAD.MOV.U32 R74, RZ, RZ, R58 ;  /* 0x000000ffff4a7224 */ /* 0x000fe400078e003a */
[----:B------:R-:W-:-:S04]  /*cab0*/  IMAD.HI.U32 R62, R57, R64, RZ ;  /* 0x00000040393e7227 */ /* 0x000fc800078e00ff */
[----:B------:R-:W-:Y:S02]  /*cac0*/  @!P3 IMAD.IADD R65, R65, 0x1, -R56 ;  /* 0x000000014141b824 */ /* 0x000fe400078e0a38 */
[----:B------:R-:W-:Y:S02]  /*cad0*/  IMAD.MOV R62, RZ, RZ, -R62 ;  /* 0x000000ffff3e7224 */ /* 0x000fe400078e0a3e */
[----:B------:R-:W-:Y:S01]  /*cae0*/  @!P2 IMAD.IADD R63, R63, 0x1, -R56 ;  /* 0x000000013f3fa824 */ /* 0x000fe200078e0a38 */
[----:B------:R0:W-:Y:S01]  /*caf0*/  STS.U8 [R55+UR9+0x6f00], R71 ;  /* 0x006f004737007988 */ /* 0x0001e20008000009 */
[----:B------:R-:W-:Y:S01]  /*cb00*/  @!P6 IMAD.MOV R74, RZ, RZ, -R74 ;  /* 0x000000ffff4ae224 */ /* 0x000fe200078e0a4a */
[----:B------:R-:W-:Y:S01]  /*cb10*/  ISETP.GE.AND P6, PT, R67, RZ, PT ;  /* 0x000000ff4300720c */ /* 0x000fe20003fc6270 */
[----:B------:R-:W-:Y:S01]  /*cb20*/  IMAD R64, R56, R62, R64 ;  /* 0x0000003e38407224 */ /* 0x000fe200078e0240 */
[----:B------:R-:W-:Y:S02]  /*cb30*/  LOP3.LUT R67, R66, 0xa, RZ, 0xfc, !PT ;  /* 0x0000000a42437812 */ /* 0x000fe400078efcff */
[----:B------:R-:W-:Y:S01]  /*cb40*/  ISETP.GT.U32.AND P3, PT, R56, R65, PT ;  /* 0x000000413800720c */ /* 0x000fe20003f64070 */
[----:B0-----:R-:W-:Y:S01]  /*cb50*/  IMAD.MOV.U32 R71, RZ, RZ, R63 ;  /* 0x000000ffff477224 */ /* 0x001fe200078e003f */
[----:B------:R-:W-:-:S03]  /*cb60*/  IABS R62, R67 ;  /* 0x00000043003e7213 */ /* 0x000fc60000000000 */
[----:B------:R-:W-:Y:S01]  /*cb70*/  @!P1 IMAD.MOV R71, RZ, RZ, -R71 ;  /* 0x000000ffff479224 */ /* 0x000fe200078e0a47 */
[----:B------:R-:W-:Y:S01]  /*cb80*/  ISETP.GT.U32.AND P1, PT, R56, R64, PT ;  /* 0x000000403800720c */ /* 0x000fe20003f24070 */
[----:B------:R-:W-:Y:S01]  /*cb90*/  IMAD.HI.U32 R58, R57, R62, RZ ;  /* 0x0000003e393a7227 */ /* 0x000fe200078e00ff */
[----:B------:R-:W-:-:S03]  /*cba0*/  ISETP.GE.AND P0, PT, R67, RZ, PT ;  /* 0x000000ff4300720c */ /* 0x000fc60003f06270 */
[----:B------:R-:W-:Y:S02]  /*cbb0*/  IMAD.MOV R58, RZ, RZ, -R58 ;  /* 0x000000ffff3a7224 */ /* 0x000fe400078e0a3a */
[----:B------:R-:W-:Y:S01]  /*cbc0*/  @!P3 IMAD.IADD R65, R65, 0x1, -R56 ;  /* 0x000000014141b824 */ /* 0x000fe200078e0a38 */
[----:B------:R-:W-:Y:S01]  /*cbd0*/  LOP3.LUT R67, R66, 0xc, RZ, 0xfc, !PT ;  /* 0x0000000c42437812 */ /* 0x000fe200078efcff */
[----:B------:R0:W-:Y:S01]  /*cbe0*/  STS.U8 [R55+UR9+0x4f00], R70 ;  /* 0x004f004637007988 */ /* 0x0001e20008000009 */
[----:B------:R-:W-:Y:S02]  /*cbf0*/  IMAD R62, R56, R58, R62 ;  /* 0x0000003a383e7224 */ /* 0x000fe400078e023e */
[----:B------:R-:W-:Y:S01]  /*cc00*/  IABS R61, R67 ;  /* 0x00000043003d7213 */ /* 0x000fe20000000000 */
[----:B------:R-:W-:Y:S02]  /*cc10*/  @!P1 IMAD.IADD R64, R64, 0x1, -R56 ;  /* 0x0000000140409824 */ /* 0x000fe400078e0a38 */
[----:B0-----:R-:W-:Y:S01]  /*cc20*/  IMAD.MOV.U32 R70, RZ, RZ, R65 ;  /* 0x000000ffff467224 */ /* 0x001fe200078e0041 */
[----:B------:R-:W-:-:S03]  /*cc30*/  ISETP.GE.AND P2, PT, R67, RZ, PT ;  /* 0x000000ff4300720c */ /* 0x000fc60003f46270 */
[----:B------:R-:W-:Y:S01]  /*cc40*/  @!P5 IMAD.MOV R70, RZ, RZ, -R70 ;  /* 0x000000ffff46d224 */ /* 0x000fe200078e0a46 */
[C---:B------:R-:W-:Y:S01]  /*cc50*/  ISETP.GT.U32.AND P5, PT, R56.reuse, R62, PT ;  /* 0x0000003e3800720c */ /* 0x040fe20003fa4070 */
[----:B------:R-:W-:Y:S01]  /*cc60*/  IMAD.HI.U32 R58, R57, R61, RZ ;  /* 0x0000003d393a7227 */ /* 0x000fe200078e00ff */
[----:B------:R-:W-:Y:S02]  /*cc70*/  ISETP.GT.U32.AND P1, PT, R56, R64, PT ;  /* 0x000000403800720c */ /* 0x000fe40003f24070 */
[----:B------:R-:W-:Y:S01]  /*cc80*/  LOP3.LUT R67, R66, 0x10, RZ, 0xfc, !PT ;  /* 0x0000001042437812 */ /* 0x000fe200078efcff */
[----:B------:R-:W-:-:S03]  /*cc90*/  IMAD.MOV R58, RZ, RZ, -R58 ;  /* 0x000000ffff3a7224 */ /* 0x000fc600078e0a3a */
[----:B------:R-:W-:Y:S01]  /*cca0*/  IABS R60, R67 ;  /* 0x00000043003c7213 */ /* 0x000fe20000000000 */
[----:B------:R-:W-:-:S04]  /*ccb0*/  IMAD R61, R56, R58, R61 ;  /* 0x0000003a383d7224 */ /* 0x000fc800078e023d */
[----:B------:R-:W-:Y:S01]  /*ccc0*/  IMAD.HI.U32 R58, R57, R60, RZ ;  /* 0x0000003c393a7227 */ /* 0x000fe200078e00ff */
[----:B------:R-:W-:-:S03]  /*ccd0*/  ISETP.GE.AND P3, PT, R67, RZ, PT ;  /* 0x000000ff4300720c */ /* 0x000fc60003f66270 */
[--C-:B------:R-:W-:Y:S02]  /*cce0*/  @!P5 IMAD.IADD R62, R62, 0x1, -R56.reuse ;  /* 0x000000013e3ed824 */ /* 0x100fe400078e0a38 */
[----:B------:R-:W-:Y:S01]  /*ccf0*/  @!P1 IMAD.IADD R64, R64, 0x1, -R56 ;  /* 0x0000000140409824 */ /* 0x000fe200078e0a38 */
[----:B------:R-:W-:Y:S01]  /*cd00*/  LOP3.LUT R67, R66, 0x12, RZ, 0xfc, !PT ;  /* 0x0000001242437812 */ /* 0x000fe200078efcff */
[----:B------:R-:W-:Y:S01]  /*cd10*/  IMAD.MOV R58, RZ, RZ, -R58 ;  /* 0x000000ffff3a7224 */ /* 0x000fe200078e0a3a */
[----:B------:R0:W-:Y:S01]  /*cd20*/  STS.U8 [R55+UR9+0x2f00], R69 ;  /* 0x002f004537007988 */ /* 0x0001e20008000009 */
[C---:B------:R-:W-:Y:S02]  /*cd30*/  ISETP.GT.U32.AND P5, PT, R56.reuse, R62, PT ;  /* 0x0000003e3800720c */ /* 0x040fe40003fa4070 */
[----:B------:R-:W-:Y:S01]  /*cd40*/  IMAD R60, R56, R58, R60 ;  /* 0x0000003a383c7224 */ /* 0x000fe200078e023c */
[----:B------:R-:W-:Y:S01]  /*cd50*/  IABS R58, R67 ;  /* 0x00000043003a7213 */ /* 0x000fe20000000000 */
[----:B0-----:R-:W-:-:S04]  /*cd60*/  IMAD.MOV.U32 R69, RZ, RZ, R64 ;  /* 0x000000ffff457224 */ /* 0x001fc800078e0040 */
[----:B------:R-:W-:Y:S01]  /*cd70*/  @!P6 IMAD.MOV R69, RZ, RZ, -R69 ;  /* 0x000000ffff45e224 */ /* 0x000fe200078e0a45 */
[----:B------:R-:W-:Y:S01]  /*cd80*/  ISETP.GT.U32.AND P6, PT, R56, R61, PT ;  /* 0x0000003d3800720c */ /* 0x000fe20003fc4070 */
[----:B------:R-:W-:Y:S01]  /*cd90*/  IMAD.HI.U32 R63, R57, R58, RZ ;  /* 0x0000003a393f7227 */ /* 0x000fe200078e00ff */
[----:B------:R-:W-:-:S03]  /*cda0*/  LOP3.LUT R65, R66, 0x14, RZ, 0xfc, !PT ;  /* 0x0000001442417812 */ /* 0x000fc600078efcff */
[----:B------:R-:W-:Y:S02]  /*cdb0*/  IMAD.MOV R63, RZ, RZ, -R63 ;  /* 0x000000ffff3f7224 */ /* 0x000fe400078e0a3f */
[----:B------:R-:W-:Y:S01]  /*cdc0*/  @!P5 IMAD.IADD R62, R62, 0x1, -R56 ;  /* 0x000000013e3ed824 */ /* 0x000fe200078e0a38 */
[----:B------:R0:W-:Y:S01]  /*cdd0*/  STS.U8 [R55+UR9+0xf00], R68 ;  /* 0x000f004437007988 */ /* 0x0001e20008000009 */
[----:B------:R-:W-:Y:S01]  /*cde0*/  IMAD R58, R56, R63, R58 ;  /* 0x0000003f383a7224 */ /* 0x000fe200078e023a */
[----:B------:R-:W-:-:S03]  /*cdf0*/  IABS R63, R65 ;  /* 0x00000041003f7213 */ /* 0x000fc60000000000 */
[----:B------:R-:W-:Y:S01]  /*ce00*/  @!P6 IMAD.IADD R61, R61, 0x1, -R56 ;  /* 0x000000013d3de824 */ /* 0x000fe200078e0a38 */
[----:B------:R-:W-:Y:S01]  /*ce10*/  ISETP.GE.AND P1, PT, R67, RZ, PT ;  /* 0x000000ff4300720c */ /* 0x000fe20003f26270 */
[----:B0-----:R-:W-:Y:S02]  /*ce20*/  IMAD.MOV.U32 R68, RZ, RZ, R62 ;  /* 0x000000ffff447224 */ /* 0x001fe400078e003e */
[----:B------:R-:W-:Y:S01]  /*ce30*/  IMAD.HI.U32 R67, R57, R63, RZ ;  /* 0x0000003f39437227 */ /* 0x000fe200078e00ff */
[----:B------:R-:W-:-:S03]  /*ce40*/  ISETP.GT.U32.AND P6, PT, R56, R61, PT ;  /* 0x0000003d3800720c */ /* 0x000fc60003fc4070 */
[----:B------:R-:W-:Y:S01]  /*ce50*/  @!P0 IMAD.MOV R68, RZ, RZ, -R68 ;  /* 0x000000ffff448224 */ /* 0x000fe200078e0a44 */
[----:B------:R-:W-:Y:S01]  /*ce60*/  ISETP.GT.U32.AND P0, PT, R56, R60, PT ;  /* 0x0000003c3800720c */ /* 0x000fe20003f04070 */
[----:B------:R-:W-:Y:S01]  /*ce70*/  IMAD.MOV R64, RZ, RZ, -R67 ;  /* 0x000000ffff407224 */ /* 0x000fe200078e0a43 */
[----:B------:R-:W-:Y:S02]  /*ce80*/  ISETP.GE.AND P5, PT, R65, RZ, PT ;  /* 0x000000ff4100720c */ /* 0x000fe40003fa6270 */
[----:B------:R-:W-:Y:S01]  /*ce90*/  LOP3.LUT R65, R66, 0x16, RZ, 0xfc, !PT ;  /* 0x0000001642417812 */ /* 0x000fe200078efcff */
[----:B------:R-:W-:-:S03]  /*cea0*/  IMAD R63, R56, R64, R63 ;  /* 0x00000040383f7224 */ /* 0x000fc600078e023f */
[----:B------:R-:W-:Y:S01]  /*ceb0*/  IABS R64, R65 ;  /* 0x0000004100407213 */ /* 0x000fe20000000000 */
[----:B------:R-:W-:-:S04]  /*cec0*/  @!P6 IMAD.IADD R61, R61, 0x1, -R56 ;  /* 0x000000013d3de824 */ /* 0x000fc800078e0a38 */
[----:B------:R-:W-:-:S04]  /*ced0*/  IMAD.HI.U32 R67, R57, R64, RZ ;  /* 0x0000004039437227 */ /* 0x000fc800078e00ff */
[----:B------:R-:W-:Y:S02]  /*cee0*/  @!P0 IMAD.IADD R60, R60, 0x1, -R56 ;  /* 0x000000013c3c8824 */ /* 0x000fe400078e0a38 */
[----:B------:R-:W-:Y:S02]  /*cef0*/  IMAD.MOV R62, RZ, RZ, -R67 ;  /* 0x000000ffff3e7224 */ /* 0x000fe400078e0a43 */
[----:B------:R-:W-:Y:S01]  /*cf00*/  IMAD.MOV.U32 R67, RZ, RZ, R61 ;  /* 0x000000ffff437224 */ /* 0x000fe200078e003d */
[----:B------:R-:W-:-:S03]  /*cf10*/  ISETP.GT.U32.AND P0, PT, R56, R60, PT ;  /* 0x0000003c3800720c */ /* 0x000fc60003f04070 */
[----:B------:R-:W-:Y:S01]  /*cf20*/  @!P2 IMAD.MOV R67, RZ, RZ, -R67 ;  /* 0x000000ffff43a224 */ /* 0x000fe200078e0a43 */
[----:B------:R-:W-:Y:S02]  /*cf30*/  ISETP.GT.U32.AND P2, PT, R56, R58, PT ;  /* 0x0000003a3800720c */ /* 0x000fe40003f44070 */
[----:B------:R-:W-:Y:S02]  /*cf40*/  ISETP.GE.AND P6, PT, R65, RZ, PT ;  /* 0x000000ff4100720c */ /* 0x000fe40003fc6270 */
[----:B------:R-:W-:Y:S01]  /*cf50*/  LOP3.LUT R65, R66, 0x18, RZ, 0xfc, !PT ;  /* 0x0000001842417812 */ /* 0x000fe200078efcff */
[----:B------:R-:W-:-:S04]  /*cf60*/  IMAD R62, R56, R62, R64 ;  /* 0x0000003e383e7224 */ /* 0x000fc800078e0240 */
[----:B------:R-:W-:Y:S01]  /*cf70*/  @!P0 IMAD.IADD R60, R60, 0x1, -R56 ;  /* 0x000000013c3c8824 */ /* 0x000fe200078e0a38 */
[----:B------:R-:W-:Y:S02]  /*cf80*/  IABS R64, R65 ;  /* 0x0000004100407213 */ /* 0x000fe40000000000 */
[----:B------:R-:W-:Y:S01]  /*cf90*/  ISETP.GE.AND P0, PT, R65, RZ, PT ;  /* 0x000000ff4100720c */ /* 0x000fe20003f06270 */
[----:B------:R-:W-:Y:S02]  /*cfa0*/  IMAD.MOV.U32 R65, RZ, RZ, R60 ;  /* 0x000000ffff417224 */ /* 0x000fe400078e003c */
[----:B------:R-:W-:Y:S02]  /*cfb0*/  @!P2 IMAD.IADD R58, R58, 0x1, -R56 ;  /* 0x000000013a3aa824 */ /* 0x000fe400078e0a38 */
[----:B------:R-:W-:Y:S01]  /*cfc0*/  @!P3 IMAD.MOV R65, RZ, RZ, -R65 ;  /* 0x000000ffff41b224 */ /* 0x000fe200078e0a41 */
[C---:B------:R-:W-:Y:S02]  /*cfd0*/  ISETP.GT.U32.AND P3, PT, R56.reuse, R63, PT ;  /* 0x0000003f3800720c */ /* 0x040fe40003f64070 */
[----:B------:R-:W-:Y:S01]  /*cfe0*/  ISETP.GT.U32.AND P2, PT, R56, R58, PT ;  /* 0x0000003a3800720c */ /* 0x000fe20003f44070 */
[----:B------:R0:W-:Y:S01]  /*cff0*/  STS.U8 [R55+UR9+0x3300], R75 ;  /* 0x0033004b37007988 */ /* 0x0001e20008000009 */
[----:B------:R-:W-:-:S04]  /*d000*/  IMAD.HI.U32 R61, R57, R64, RZ ;  /* 0x00000040393d7227 */ /* 0x000fc800078e00ff */
[----:B------:R-:W-:Y:S01]  /*d010*/  IMAD.MOV R61, RZ, RZ, -R61 ;  /* 0x000000ffff3d7224 */ /* 0x000fe200078e0a3d */
[----:B0-----:R-:W-:-:S04]  /*d020*/  LOP3.LUT R75, R66, 0x1a, RZ, 0xfc, !PT ;  /* 0x0000001a424b7812 */ /* 0x001fc800078efcff */
[--C-:B------:R-:W-:Y:S02]  /*d030*/  @!P3 IMAD.IADD R63, R63, 0x1, -R56.reuse ;  /* 0x000000013f3fb824 */ /* 0x100fe400078e0a38 */
[----:B------:R-:W-:Y:S01]  /*d040*/  @!P2 IMAD.IADD R58, R58, 0x1, -R56 ;  /* 0x000000013a3aa824 */ /* 0x000fe200078e0a38 */
[----:B------:R-:W-:Y:S01]  /*d050*/  IABS R60, R75 ;  /* 0x0000004b003c7213 */ /* 0x000fe20000000000 */
[C---:B------:R-:W-:Y:S01]  /*d060*/  IMAD R61, R56.reuse, R61, R64 ;  /* 0x0000003d383d7224 */ /* 0x040fe200078e0240 */
[C---:B------:R-:W-:Y:S01]  /*d070*/  ISETP.GT.U32.AND P3, PT, R56.reuse, R63, PT ;  /* 0x0000003f3800720c */ /* 0x040fe20003f64070 */
[----:B------:R-:W-:Y:S02]  /*d080*/  IMAD.MOV.U32 R64, RZ, RZ, R58 ;  /* 0x000000ffff407224 */ /* 0x000fe400078e003a */
[----:B------:R-:W-:Y:S01]  /*d090*/  IMAD.HI.U32 R58, R57, R60, RZ ;  /* 0x0000003c393a7227 */ /* 0x000fe200078e00ff */
[----:B------:R-:W-:-:S03]  /*d0a0*/  ISETP.GT.U32.AND P2, PT, R56, R62, PT ;  /* 0x0000003e3800720c */ /* 0x000fc60003f44070 */
[----:B------:R-:W-:Y:S02]  /*d0b0*/  IMAD.MOV R58, RZ, RZ, -R58 ;  /* 0x000000ffff3a7224 */ /* 0x000fe400078e0a3a */
[----:B------:R-:W-:Y:S01]  /*d0c0*/  @!P1 IMAD.MOV R64, RZ, RZ, -R64 ;  /* 0x000000ffff409224 */ /* 0x000fe200078e0a40 */
[C---:B------:R-:W-:Y:S01]  /*d0d0*/  ISETP.GT.U32.AND P1, PT, R56.reuse, R61, PT ;  /* 0x0000003d3800720c */ /* 0x040fe20003f24070 */
[----:B------:R-:W-:Y:S02]  /*d0e0*/  IMAD R60, R56, R58, R60 ;  /* 0x0000003a383c7224 */ /* 0x000fe400078e023c */
[----:B------:R-:W-:-:S03]  /*d0f0*/  @!P3 IMAD.IADD R63, R63, 0x1, -R56 ;  /* 0x000000013f3fb824 */ /* 0x000fc600078e0a38 */
[----:B------:R-:W-:Y:S01]  /*d100*/  ISETP.GT.U32.AND P3, PT, R56, R60, PT ;  /* 0x0000003c3800720c */ /* 0x000fe20003f64070 */
[--C-:B------:R-:W-:Y:S01]  /*d110*/  @!P2 IMAD.IADD R62, R62, 0x1, -R56.reuse ;  /* 0x000000013e3ea824 */ /* 0x100fe200078e0a38 */
[----:B------:R0:W-:Y:S05]  /*d120*/  STS.U8 [R55+UR9+0x7300], R77 ;  /* 0x0073004d37007988 */ /* 0x0001ea0008000009 */
[----:B------:R-:W-:Y:S01]  /*d130*/  @!P1 IMAD.IADD R61, R61, 0x1, -R56 ;  /* 0x000000013d3d9824 */ /* 0x000fe200078e0a38 */
[----:B------:R-:W-:Y:S02]  /*d140*/  ISETP.GT.U32.AND P2, PT, R56, R62, PT ;  /* 0x0000003e3800720c */ /* 0x000fe40003f44070 */
[----:B0-----:R-:W-:-:S03]  /*d150*/  LOP3.LUT R77, R66, 0x1c, RZ, 0xfc, !PT ;  /* 0x0000001c424d7812 */ /* 0x001fc600078efcff */
[--C-:B------:R-:W-:Y:S01]  /*d160*/  @!P3 IMAD.IADD R60, R60, 0x1, -R56.reuse ;  /* 0x000000013c3cb824 */ /* 0x100fe200078e0a38 */
[C---:B------:R-:W-:Y:S02]  /*d170*/  ISETP.GT.U32.AND P1, PT, R56.reuse, R61, PT ;  /* 0x0000003d3800720c */ /* 0x040fe40003f24070 */
[----:B------:R-:W-:Y:S01]  /*d180*/  IABS R66, R77 ;  /* 0x0000004d00427213 */ /* 0x000fe20000000000 */
[----:B------:R0:W-:Y:S01]  /*d190*/  STS.U8 [R55+UR9+0x5300], R76 ;  /* 0x0053004c37007988 */ /* 0x0001e20008000009 */
[----:B------:R-:W-:Y:S01]  /*d1a0*/  ISETP.GT.U32.AND P3, PT, R56, R60, PT ;  /* 0x0000003c3800720c */ /* 0x000fe20003f64070 */
[----:B------:R-:W-:Y:S02]  /*d1b0*/  VIADD R58, R80, 0x1e ;  /* 0x0000001e503a7836 */ /* 0x000fe40000000000 */
[----:B------:R-:W-:Y:S01]  /*d1c0*/  @!P2 IMAD.IADD R62, R62, 0x1, -R56 ;  /* 0x000000013e3ea824 */ /* 0x000fe200078e0a38 */
[----:B------:R-:W-:Y:S01]  /*d1d0*/  ISETP.GE.AND P2, PT, R75, RZ, PT ;  /* 0x000000ff4b00720c */ /* 0x000fe20003f46270 */
[----:B0-----:R-:W-:Y:S01]  /*d1e0*/  IMAD.HI.U32 R76, R57, R66, RZ ;  /* 0x00000042394c7227 */ /* 0x001fe200078e00ff */
[----:B------:R-:W-:-:S03]  /*d1f0*/  IABS R75, R58 ;  /* 0x0000003a004b7213 */ /* 0x000fc60000000000 */
[----:B------:R-:W-:Y:S02]  /*d200*/  IMAD.MOV R76, RZ, RZ, -R76 ;  /* 0x000000ffff4c7224 */ /* 0x000fe400078e0a4c */
[----:B------:R-:W-:Y:S01]  /*d210*/  @!P1 IMAD.IADD R61, R61, 0x1, -R56 ;  /* 0x000000013d3d9824 */ /* 0x000fe200078e0a38 */
[----:B------:R-:W-:Y:S01]  /*d220*/  ISETP.GE.AND P1, PT, R58, RZ, PT ;  /* 0x000000ff3a00720c */ /* 0x000fe20003f26270 */
[----:B------:R-:W-:Y:S02]  /*d230*/  IMAD R58, R56, R76, R66 ;  /* 0x0000004c383a7224 */ /* 0x000fe400078e0242 */
[----:B------:R-:W-:Y:S02]  /*d240*/  IMAD.MOV.U32 R66, RZ, RZ, R75 ;  /* 0x000000ffff427224 */ /* 0x000fe400078e004b */
[----:B------:R-:W-:Y:S01]  /*d250*/  @!P3 IMAD.IADD R60, R60, 0x1, -R56 ;  /* 0x000000013c3cb824 */ /* 0x000fe200078e0a38 */
[----:B------:R-:W-:Y:S01]  /*d260*/  ISETP.GT.U32.AND P3, PT, R56, R58, PT ;  /* 0x0000003a3800720c */ /* 0x000fe20003f64070 */
[----:B------:R-:W-:-:S04]  /*d270*/  IMAD.HI.U32 R57, R57, R66, RZ ;  /* 0x0000004239397227 */ /* 0x000fc800078e00ff */
[----:B------:R-:W-:-:S04]  /*d280*/  IMAD.MOV R57, RZ, RZ, -R57 ;  /* 0x000000ffff397224 */ /* 0x000fc800078e0a39 */
[----:B------:R-:W-:-:S04]  /*d290*/  IMAD R57, R56, R57, R66 ;  /* 0x0000003938397224 */ /* 0x000fc800078e0242 */
[----:B------:R-:W-:Y:S01]  /*d2a0*/  @!P3 IMAD.IADD R58, R58, 0x1, -R56 ;  /* 0x000000013a3ab824 */ /* 0x000fe200078e0a38 */
[----:B------:R-:W-:Y:S01]  /*d2b0*/  ISETP.GT.U32.AND P3, PT, R56, R57, PT ;  /* 0x000000393800720c */ /* 0x000fe20003f64070 */
[----:B------:R-:W-:-:S12]  /*d2c0*/  @!P5 IMAD.MOV R63, RZ, RZ, -R63 ;  /* 0x000000ffff3fd224 */ /* 0x000fd800078e0a3f */
[----:B------:R-:W-:Y:S01]  /*d2d0*/  @!P3 IMAD.IADD R57, R57, 0x1, -R56 ;  /* 0x000000013939b824 */ /* 0x000fe200078e0a38 */
[----:B------:R-:W-:-:S04]  /*d2e0*/  ISETP.GT.U32.AND P3, PT, R56, R58, PT ;  /* 0x0000003a3800720c */ /* 0x000fc80003f64070 */
[----:B------:R-:W-:-:S09]  /*d2f0*/  ISETP.GT.U32.AND P5, PT, R56, R57, PT ;  /* 0x000000393800720c */ /* 0x000fd20003fa4070 */
[----:B------:R-:W-:Y:S01]  /*d300*/  @!P3 IMAD.IADD R58, R58, 0x1, -R56 ;  /* 0x000000013a3ab824 */ /* 0x000fe200078e0a38 */
[----:B------:R-:W-:-:S03]  /*d310*/  ISETP.GE.AND P3, PT, R77, RZ, PT ;  /* 0x000000ff4d00720c */ /* 0x000fc60003f66270 */
[----:B------:R-:W-:Y:S01]  /*d320*/  @!P5 IMAD.IADD R57, R57, 0x1, -R56 ;  /* 0x000000013939d824 */ /* 0x000fe200078e0a38 */
[----:B------:R-:W-:Y:S01]  /*d330*/  ISETP.NE.AND P5, PT, R59, RZ, PT ;  /* 0x000000ff3b00720c */ /* 0x000fe20003fa5270 */
[----:B------:R-:W-:Y:S01]  /*d340*/  @!P6 IMAD.MOV R62, RZ, RZ, -R62 ;  /* 0x000000ffff3ee224 */ /* 0x000fe200078e0a3e */
[----:B------:R-:W-:Y:S01]  /*d350*/  LOP3.LUT R59, RZ, R59, RZ, 0x33, !PT ;  /* 0x0000003bff3b7212 */ /* 0x000fe200078e33ff */
[----:B------:R-:W-:Y:S02]  /*d360*/  @!P0 IMAD.MOV R61, RZ, RZ, -R61 ;  /* 0x000000ffff3d8224 */ /* 0x000fe400078e0a3d */
[----:B------:R-:W-:Y:S01]  /*d370*/  @!P2 IMAD.MOV R60, RZ, RZ, -R60 ;  /* 0x000000ffff3ca224 */ /* 0x000fe200078e0a3c */
[C---:B------:R-:W-:Y:S02]  /*d380*/  SEL R66, R59.reuse, R64, !P5 ;  /* 0x000000403b427207 */ /* 0x040fe40006800000 */
[----:B------:R-:W-:Y:S01]  /*d390*/  SEL R64, R59, R63, !P5 ;  /* 0x0000003f3b407207 */ /* 0x000fe20006800000 */
[----:B------:R-:W-:Y:S01]  /*d3a0*/  @!P3 IMAD.MOV R58, RZ, RZ, -R58 ;  /* 0x000000ffff3ab224 */ /* 0x000fe200078e0a3a */
[----:B------:R-:W-:-:S02]  /*d3b0*/  LOP3.LUT R77, R164, 0x3f, RZ, 0xc0, !PT ;  /* 0x0000003fa44d7812 */ /* 0x000fc400078ec0ff */
[C---:B------:R-:W-:Y:S01]  /*d3c0*/  SEL R63, R59.reuse, R62, !P5 ;  /* 0x0000003e3b3f7207 */ /* 0x040fe20006800000 */
[----:B------:R-:W-:Y:S01]  /*d3d0*/  @!P1 IMAD.MOV R57, RZ, RZ, -R57 ;  /* 0x000000ffff399224 */ /* 0x000fe200078e0a39 */
[C---:B------:R-:W-:Y:S01]  /*d3e0*/  SEL R62, R59.reuse, R61, !P5 ;  /* 0x0000003d3b3e7207 */ /* 0x040fe20006800000 */
[----:B------:R-:W0:Y:S01]  /*d3f0*/  LDC R164, c[0x0][0x3a0] ;  /* 0x0000e800ffa47b82 */ /* 0x000e220000000800 */
[C---:B------:R-:W-:Y:S02]  /*d400*/  SEL R75, R59.reuse, R73, !P5 ;  /* 0x000000493b4b7207 */ /* 0x040fe40006800000 */
[C---:B------:R-:W-:Y:S02]  /*d410*/  SEL R61, R59.reuse, R60, !P5 ;  /* 0x0000003c3b3d7207 */ /* 0x040fe40006800000 */
[C---:B------:R-:W-:Y:S02]  /*d420*/  SEL R73, R59.reuse, R71, !P5 ;  /* 0x000000473b497207 */ /* 0x040fe40006800000 */
[----:B------:R-:W-:Y:S01]  /*d430*/  SEL R60, R59, R58, !P5 ;  /* 0x0000003a3b3c7207 */ /* 0x000fe20006800000 */
[----:B------:R-:W-:Y:S01]  /*d440*/  IMAD R58, R77, UR5, RZ ;  /* 0x000000054d3a7c24 */ /* 0x000fe2000f8e02ff */
[----:B------:R-:W-:-:S02]  /*d450*/  SEL R71, R59, R69, !P5 ;  /* 0x000000453b477207 */ /* 0x000fc40006800000 */
[----:B------:R-:W-:Y:S01]  /*d460*/  SEL R76, R59, R74, !P5 ;  /* 0x0000004a3b4c7207 */ /* 0x000fe20006800000 */
[----:B------:R-:W-:Y:S01]  /*d470*/  IMAD R73, R73, UR7, RZ ;  /* 0x0000000749497c24 */ /* 0x000fe2000f8e02ff */
[C---:B------:R-:W-:Y:S01]  /*d480*/  SEL R69, R59.reuse, R68, !P5 ;  /* 0x000000443b457207 */ /* 0x040fe20006800000 */
[----:B------:R-:W-:Y:S01]  /*d490*/  STS.U8 [R55+UR9+0x1700], R78 ;  /* 0x0017004e37007988 */ /* 0x000fe20008000009 */
[C---:B------:R-:W-:Y:S01]  /*d4a0*/  SEL R74, R59.reuse, R72, !P5 ;  /* 0x000000483b4a7207 */ /* 0x040fe20006800000 */
[----:B------:R-:W0:Y:S01]  /*d4b0*/  LDCU UR5, c[0x0][0x3b0] ;  /* 0x00007600ff0577ac */ /* 0x000e220008000800 */
[C---:B------:R-:W-:Y:S02]  /*d4c0*/  SEL R68, R59.reuse, R67, !P5 ;  /* 0x000000433b447207 */ /* 0x040fe40006800000 */
[C---:B------:R-:W-:Y:S02]  /*d4d0*/  SEL R72, R59.reuse, R70, !P5 ;  /* 0x000000463b487207 */ /* 0x040fe40006800000 */
[----:B------:R-:W-:Y:S01]  /*d4e0*/  SEL R67, R59, R65, !P5 ;  /* 0x000000413b437207 */ /* 0x000fe20006800000 */
[----:B-1----:R-:W-:Y:S01]  /*d4f0*/  IMAD R65, R75, UR4, RZ ;  /* 0x000000044b417c24 */ /* 0x002fe2000f8e02ff */
[----:B------:R-:W-:-:S02]  /*d500*/  SEL R59, R59, R57, !P5 ;  /* 0x000000393b3b7207 */ /* 0x000fc40006800000 */
[----:B------:R-:W-:Y:S01]  /*d510*/  IADD3 R57, P0, PT, R58, UR14, RZ ;  /* 0x0000000e3a397c10 */ /* 0x000fe2000ff1e0ff */
[----:B--2---:R-:W-:Y:S01]  /*d520*/  IMAD R70, R74, UR6, RZ ;  /* 0x000000064a467c24 */ /* 0x004fe2000f8e02ff */
[----:B------:R-:W-:Y:S01]  /*d530*/  LOP3.LUT R56, R165, 0x70, RZ, 0x3c, !PT ;  /* 0x00000070a5387812 */ /* 0x000fe200078e3cff */
[----:B------:R-:W-:Y:S01]  /*d540*/  IMAD R71, R71, UR13, RZ ;  /* 0x0000000d47477c24 */ /* 0x000fe2000f8e02ff */
[----:B------:R-:W-:Y:S01]  /*d550*/  LEA.HI.X.SX32 R58, R58, UR15, 0x1, P0 ;  /* 0x0000000f3a3a7c11 */ /* 0x000fe200080f0eff */
[----:B------:R-:W-:Y:S01]  /*d560*/  IMAD R76, R76, UR19, RZ ;  /* 0x000000134c4c7c24 */ /* 0x000fe2000f8e02ff */
[C---:B------:R-:W-:Y:S01]  /*d570*/  IADD3 R135, P0, PT, R65.reuse, R57, RZ ;  /* 0x0000003941877210 */ /* 0x040fe20007f1e0ff */
[----:B------:R-:W-:Y:S01]  /*d580*/  STS.U8 [R55+UR9+0x3700], R79 ;  /* 0x0037004f37007988 */ /* 0x000fe20008000009 */
[----:B------:R-:W1:Y:S02]  /*d590*/  LDCU UR14, c[0x0][0x3b0] ;  /* 0x00007600ff0e77ac */ /* 0x000e640008000800 */
[----:B------:R-:W-:-:S02]  /*d5a0*/  LEA.HI.X.SX32 R136, R65, R58, 0x1, P0 ;  /* 0x0000003a41887211 */ /* 0x000fc400000f0eff */
[----:B------:R-:W-:-:S04]  /*d5b0*/  IADD3 R127, P0, PT, R70, R57, RZ ;  /* 0x00000039467f7210 */ /* 0x000fc80007f1e0ff */
[-C--:B------:R-:W-:Y:S02]  /*d5c0*/  LEA.HI.X.SX32 R128, R70, R58.reuse, 0x1, P0 ;  /* 0x0000003a46807211 */ /* 0x080fe400000f0eff */
[C---:B------:R-:W-:Y:S01]  /*d5d0*/  IADD3 R133, P0, PT, R71.reuse, R57, RZ ;  /* 0x0000003947857210 */ /* 0x040fe20007f1e0ff */
[----:B------:R-:W-:Y:S01]  /*d5e0*/  STS.U8 [R55+UR9+0x5700], R81 ;  /* 0x0057005137007988 */ /* 0x000fe20008000009 */
[----:B------:R-:W-:Y:S02]  /*d5f0*/  IMAD R64, R64, UR24, RZ ;  /* 0x0000001840407c24 */ /* 0x000fe4000f8e02ff */
[----:B------:R-:W-:Y:S01]  /*d600*/  LEA.HI.X.SX32 R134, R71, R58, 0x1, P0 ;  /* 0x0000003a47867211 */ /* 0x000fe200000f0eff */
[----:B------:R-:W-:Y:S04]  /*d610*/  STS.U8 [R55+UR9+0x7700], R90 ;  /* 0x0077005a37007988 */ /* 0x000fe80008000009 */
[----:B---3--:R-:W-:Y:S04]  /*d620*/  STS.U8 [R55+UR9+0x1b00], R89 ;  /* 0x001b005937007988 */ /* 0x008fe80008000009 */
[----:B------:R-:W-:Y:S04]  /*d630*/  STS.U8 [R55+UR9+0x3b00], R88 ;  /* 0x003b005837007988 */ /* 0x000fe80008000009 */
[----:B------:R-:W-:Y:S04]  /*d640*/  STS.U8 [R55+UR9+0x5b00], R87 ;  /* 0x005b005737007988 */ /* 0x000fe80008000009 */
[----:B------:R-:W-:Y:S04]  /*d650*/  STS.U8 [R55+UR9+0x7b00], R86 ;  /* 0x007b005637007988 */ /* 0x000fe80008000009 */
[----:B------:R-:W-:Y:S04]  /*d660*/  STS.U8 [R55+UR9+0x1f00], R85 ;  /* 0x001f005537007988 */ /* 0x000fe80008000009 */
[----:B------:R-:W-:Y:S04]  /*d670*/  STS.U8 [R55+UR9+0x3f00], R84 ;  /* 0x003f005437007988 */ /* 0x000fe80008000009 */
[----:B------:R-:W-:Y:S04]  /*d680*/  STS.U8 [R55+UR9+0x5f00], R83 ;  /* 0x005f005337007988 */ /* 0x000fe80008000009 */
[----:B------:R2:W-:Y:S01]  /*d690*/  STS.U8 [R55+UR9+0x7f00], R82 ;  /* 0x007f005237007988 */ /* 0x0005e20008000009 */
[----:B------:R-:W-:-:S03]  /*d6a0*/  IMAD R72, R72, UR12, RZ ;  /* 0x0000000c48487c24 */ /* 0x000fc6000f8e02ff */
[----:B------:R3:W-:Y:S01]  /*d6b0*/  STS.U8 [R56+UR9+0x6380], R92 ;  /* 0x0063805c38007988 */ /* 0x0007e20008000009 */
[----:B--2---:R-:W-:-:S03]  /*d6c0*/  IADD3 R82, P0, PT, R76, R57, RZ ;  /* 0x000000394c527210 */ /* 0x004fc60007f1e0ff */
[----:B------:R2:W-:Y:S01]  /*d6d0*/  STS.U8 [R56+UR9+0x4380], R93 ;  /* 0x0043805d38007988 */ /* 0x0005e20008000009 */
[CC--:B---3--:R-:W-:Y:S02]  /*d6e0*/  IADD3 R92, P1, PT, R73.reuse, R57.reuse, RZ ;  /* 0x00000039495c7210 */ /* 0x0c8fe40007f3e0ff */
[-C--:B------:R-:W-:Y:S02]  /*d6f0*/  LEA.HI.X.SX32 R83, R76, R58.reuse, 0x1, P0 ;  /* 0x0000003a4c537211 */ /* 0x080fe400000f0eff */
[-C--:B------:R-:W-:Y:S02]  /*d700*/  IADD3 R88, P0, PT, R64, R57.reuse, RZ ;  /* 0x0000003940587210 */ /* 0x080fe40007f1e0ff */
[----:B--2---:R-:W-:Y:S01]  /*d710*/  LEA.HI.X.SX32 R93, R73, R58, 0x1, P1 ;  /* 0x0000003a495d7211 */ /* 0x004fe200008f0eff */
[----:B0-----:R-:W-:Y:S01]  /*d720*/  VIADD R73, R164, 0x3f ;  /* 0x0000003fa4497836 */ /* 0x001fe20000000000 */
[----:B------:R-:W-:Y:S01]  /*d730*/  IADD3 R84, P2, PT, R72, R57, RZ ;  /* 0x0000003948547210 */ /* 0x000fe20007f5e0ff */
[----:B------:R-:W-:-:S02]  /*d740*/  IMAD R69, R69, UR17, RZ ;  /* 0x0000001145457c24 */ /* 0x000fc4000f8e02ff */
[----:B------:R-:W-:Y:S01]  /*d750*/  IMAD R68, R68, UR18, RZ ;  /* 0x0000001244447c24 */ /* 0x000fe2000f8e02ff */
[-C--:B------:R-:W-:Y:S02]  /*d760*/  LEA.HI.X.SX32 R89, R64, R58.reuse, 0x1, P0 ;  /* 0x0000003a40597211 */ /* 0x080fe400000f0eff */
[----:B------:R-:W-:Y:S01]  /*d770*/  ISETP.GT.AND P0, PT, R73, 0x3f, PT ;  /* 0x0000003f4900780c */ /* 0x000fe20003f04270 */
[----:B------:R-:W-:Y:S01]  /*d780*/  IMAD R67, R67, UR20, RZ ;  /* 0x0000001443437c24 */ /* 0x000fe2000f8e02ff */
[----:B------:R-:W-:Y:S01]  /*d790*/  LEA.HI.X.SX32 R85, R72, R58, 0x1, P2 ;  /* 0x0000003a48557211 */ /* 0x000fe200010f0eff */
[----:B------:R-:W-:Y:S01]  /*d7a0*/  IMAD R66, R66, UR21, RZ ;  /* 0x0000001542427c24 */ /* 0x000fe2000f8e02ff */
[-C--:B------:R-:W-:Y:S02]  /*d7b0*/  IADD3 R125, P1, PT, R69, R57.reuse, RZ ;  /* 0x00000039457d7210 */ /* 0x080fe40007f3e0ff */
[-C--:B------:R-:W-:Y:S01]  /*d7c0*/  IADD3 R90, P2, PT, R68, R57.reuse, RZ ;  /* 0x00000039445a7210 */ /* 0x080fe20007f5e0ff */
[----:B------:R0:W-:Y:S01]  /*d7d0*/  STS.U8 [R56+UR9+0x780], R91 ;  /* 0x0007805b38007988 */ /* 0x0001e20008000009 */
[----:B------:R-:W-:Y:S01]  /*d7e0*/  ISETP.LT.AND P0, PT, R77, R164, P0 ;  /* 0x000000a44d00720c */ /* 0x000fe20000701270 */
[----:B------:R-:W-:Y:S01]  /*d7f0*/  IMAD R63, R63, UR25, RZ ;  /* 0x000000193f3f7c24 */ /* 0x000fe2000f8e02ff */
[----:B------:R-:W-:Y:S01]  /*d800*/  LEA.HI.X.SX32 R126, R69, R58, 0x1, P1 ;  /* 0x0000003a457e7211 */ /* 0x000fe200008f0eff */
[----:B------:R-:W-:Y:S01]  /*d810*/  IMAD R62, R62, UR26, RZ ;  /* 0x0000001a3e3e7c24 */ /* 0x000fe2000f8e02ff */
[----:B------:R-:W-:Y:S01]  /*d820*/  IADD3 R131, P1, PT, R67, R57, RZ ;  /* 0x0000003943837210 */ /* 0x000fe20007f3e0ff */
[----:B------:R-:W-:-:S02]  /*d830*/  IMAD R61, R61, UR27, RZ ;  /* 0x0000001b3d3d7c24 */ /* 0x000fc4000f8e02ff */
[----:B------:R-:W-:Y:S01]  /*d840*/  IMAD R60, R60, UR5, RZ ;  /* 0x000000053c3c7c24 */ /* 0x000fe2000f8e02ff */
[-C--:B0-----:R-:W-:Y:S01]  /*d850*/  LEA.HI.X.SX32 R91, R68, R58.reuse, 0x1, P2 ;  /* 0x0000003a445b7211 */ /* 0x081fe200010f0eff */
[----:B-1----:R-:W-:Y:S01]  /*d860*/  IMAD R59, R59, UR14, RZ ;  /* 0x0000000e3b3b7c24 */ /* 0x002fe2000f8e02ff */
[CC--:B------:R-:W-:Y:S01]  /*d870*/  IADD3 R123, P2, PT, R66.reuse, R57.reuse, RZ ;  /* 0x00000039427b7210 */ /* 0x0c0fe20007f5e0ff */
[----:B------:R0:W-:Y:S01]  /*d880*/  STS.U8 [R56+UR9+0x2380], R94 ;  /* 0x0023805e38007988 */ /* 0x0001e20008000009 */
[-C--:B------:R-:W-:Y:S02]  /*d890*/  LEA.HI.X.SX32 R132, R67, R58.reuse, 0x1, P1 ;  /* 0x0000003a43847211 */ /* 0x080fe400008f0eff */
[----:B------:R-:W-:Y:S02]  /*d8a0*/  LEA.HI.X.SX32 R124, R66, R58, 0x1, P2 ;  /* 0x0000003a427c7211 */ /* 0x000fe400010f0eff */
[-C--:B------:R-:W-:Y:S02]  /*d8b0*/  IADD3 R80, P1, PT, R63, R57.reuse, RZ ;  /* 0x000000393f507210 */ /* 0x080fe40007f3e0ff */
[----:B------:R-:W-:-:S02]  /*d8c0*/  IADD3 R129, P2, PT, R62, R57, RZ ;  /* 0x000000393e817210 */ /* 0x000fc40007f5e0ff */
[-C--:B------:R-:W-:Y:S02]  /*d8d0*/  IADD3 R86, P5, PT, R60, R57.reuse, RZ ;  /* 0x000000393c567210 */ /* 0x080fe40007fbe0ff */
[-C--:B0-----:R-:W-:Y:S02]  /*d8e0*/  IADD3 R94, P3, PT, R61, R57.reuse, RZ ;  /* 0x000000393d5e7210 */ /* 0x081fe40007f7e0ff */
[----:B------:R-:W-:Y:S01]  /*d8f0*/  IADD3 R78, P6, PT, R59, R57, RZ ;  /* 0x000000393b4e7210 */ /* 0x000fe20007fde0ff */
[----:B------:R0:W-:Y:S01]  /*d900*/  STS.U8 [R56+UR9+0x380], R95 ;  /* 0x0003805f38007988 */ /* 0x0001e20008000009 */
[-C--:B------:R-:W-:Y:S02]  /*d910*/  LEA.HI.X.SX32 R81, R63, R58.reuse, 0x1, P1 ;  /* 0x0000003a3f517211 */ /* 0x080fe400008f0eff */
[-C--:B------:R-:W-:Y:S02]  /*d920*/  LEA.HI.X.SX32 R130, R62, R58.reuse, 0x1, P2 ;  /* 0x0000003a3e827211 */ /* 0x080fe400010f0eff */
[----:B------:R-:W-:-:S02]  /*d930*/  LEA.HI.X.SX32 R87, R60, R58, 0x1, P5 ;  /* 0x0000003a3c577211 */ /* 0x000fc400028f0eff */
[-C--:B------:R-:W-:Y:S01]  /*d940*/  LEA.HI.X.SX32 R79, R59, R58.reuse, 0x1, P6 ;  /* 0x0000003a3b4f7211 */ /* 0x080fe200030f0eff */
[----:B------:R-:W-:Y:S01]  /*d950*/  @P0 IMAD.MOV.U32 R59, RZ, RZ, R136 ;  /* 0x000000ffff3b0224 */ /* 0x000fe200078e0088 */
[----:B------:R-:W-:Y:S02]  /*d960*/  PRMT R72, RZ, 0x7610, R72 ;  /* 0x00007610ff487816 */ /* 0x000fe40000000048 */
[----:B0-----:R-:W-:Y:S01]  /*d970*/  LEA.HI.X.SX32 R95, R61, R58, 0x1, P3 ;  /* 0x0000003a3d5f7211 */ /* 0x001fe200018f0eff */
[----:B------:R-:W-:Y:S01]  /*d980*/  @P0 IMAD.MOV.U32 R58, RZ, RZ, R135 ;  /* 0x000000ffff3a0224 */ /* 0x000fe200078e0087 */
[----:B------:R-:W-:-:S04]  /*d990*/  PRMT R68, RZ, 0x7610, R68 ;  /* 0x00007610ff447816 */ /* 0x000fc80000000044 */
[----:B------:R0:W2:Y:S01]  /*d9a0*/  @P0 LDG.E.U8 R72, desc[UR22][R58.64] ;  /* 0x000000163a480981 */ /* 0x0000a2000c1e1100 */
[----:B------:R-:W-:-:S03]  /*d9b0*/  PRMT R64, RZ, 0x7610, R64 ;  /* 0x00007610ff407816 */ /* 0x000fc60000000040 */
[----:B------:R1:W-:Y:S01]  /*d9c0*/  STS.U8 [R56+UR9+0x2780], R122 ;  /* 0x0027807a38007988 */ /* 0x0003e20008000009 */
[----:B0-----:R-:W-:Y:S02]  /*d9d0*/  @P0 IMAD.MOV.U32 R58, RZ, RZ, R133 ;  /* 0x000000ffff3a0224 */ /* 0x001fe400078e0085 */
[----:B------:R-:W-:Y:S01]  /*d9e0*/  @P0 IMAD.MOV.U32 R59, RZ, RZ, R134 ;  /* 0x000000ffff3b0224 */ /* 0x000fe200078e0086 */
[----:B------:R1:W-:Y:S04]  /*d9f0*/  STS.U8 [R56+UR9+0x4780], R96 ;  /* 0x0047806038007988 */ /* 0x0003e80008000009 */
[----:B------:R0:W3:Y:S01]  /*da00*/  @P0 LDG.E.U8 R68, desc[UR22][R58.64] ;  /* 0x000000163a440981 */ /* 0x0000e2000c1e1100 */
[----:B------:R-:W-:-:S03]  /*da10*/  PRMT R60, RZ, 0x7610, R60 ;  /* 0x00007610ff3c7816 */ /* 0x000fc6000000003c */
[----:B------:R1:W-:Y:S01]  /*da20*/  STS.U8 [R56+UR9+0x6780], R98 ;  /* 0x0067806238007988 */ /* 0x0003e20008000009 */
[----:B0-----:R-:W-:Y:S02]  /*da30*/  @P0 IMAD.MOV.U32 R58, RZ, RZ, R131 ;  /* 0x000000ffff3a0224 */ /* 0x001fe400078e0083 */
[----:B------:R-:W-:-:S05]  /*da40*/  @P0 IMAD.MOV.U32 R59, RZ, RZ, R132 ;  /* 0x000000ffff3b0224 */ /* 0x000fca00078e0084 */
[----:B------:R0:W2:Y:S01]  /*da50*/  @P0 LDG.E.U8 R64, desc[UR22][R58.64] ;  /* 0x000000163a400981 */ /* 0x0000a2000c1e1100 */
[----:B------:R-:W-:Y:S01]  /*da60*/  PRMT R71, RZ, 0x7610, R71 ;  /* 0x00007610ff477816 */ /* 0x000fe20000000047 */
        /* <DEDUP_REMOVED lines=11> */
[----:B------:R-:W-:Y:S02]  /*db20*/  @P0 IMAD.MOV.U32 R74, RZ, RZ, R94 ;  /* 0x000000ffff4a0224 */ /* 0x000fe400078e005e */
[----:B------:R-:W-:Y:S02]  /*db30*/  @P0 IMAD.MOV.U32 R75, RZ, RZ, R95 ;  /* 0x000000ffff4b0224 */ /* 0x000fe400078e005f */
[----:B0-----:R-:W-:Y:S02]  /*db40*/  @P0 IMAD.MOV.U32 R58, RZ, RZ, R123 ;  /* 0x000000ffff3a0224 */ /* 0x001fe400078e007b */
[----:B------:R-:W-:-:S05]  /*db50*/  @P0 IMAD.MOV.U32 R59, RZ, RZ, R124 ;  /* 0x000000ffff3b0224 */ /* 0x000fca00078e007c */
[----:B------:R0:W2:Y:S01]  /*db60*/  @P0 LDG.E.U8 R63, desc[UR22][R58.64] ;  /* 0x000000163a3f0981 */ /* 0x0000a2000c1e1100 */
[----:B------:R-:W-:Y:S02]  /*db70*/  PRMT R70, RZ, 0x7610, R70 ;  /* 0x00007610ff467816 */ /* 0x000fe40000000046 */
[----:B0-----:R-:W-:-:S06]  /*db80*/  PRMT R59, RZ, 0x7610, R59 ;  /* 0x00007610ff3b7816 */ /* 0x001fcc000000003b */
[----:B------:R0:W2:Y:S01]  /*db90*/  @P0 LDG.E.U8 R59, desc[UR22][R74.64] ;  /* 0x000000164a3b0981 */ /* 0x0000a2000c1e1100 */
[----:B------:R-:W-:Y:S01]  /*dba0*/  PRMT R66, RZ, 0x7610, R66 ;  /* 0x00007610ff427816 */ /* 0x000fe20000000042 */
[----:B0-----:R-:W-:Y:S02]  /*dbb0*/  @P0 IMAD.MOV.U32 R74, RZ, RZ, R92 ;  /* 0x000000ffff4a0224 */ /* 0x001fe400078e005c */
[----:B------:R-:W-:-:S05]  /*dbc0*/  @P0 IMAD.MOV.U32 R75, RZ, RZ, R93 ;  /* 0x000000ffff4b0224 */ /* 0x000fca00078e005d */
[----:B------:R0:W3:Y:S01]  /*dbd0*/  @P0 LDG.E.U8 R70, desc[UR22][R74.64] ;  /* 0x000000164a460981 */ /* 0x0000e2000c1e1100 */
        /* <DEDUP_REMOVED lines=23> */
[----:B------:R0:W3:Y:S02]  /*dd50*/  @P0 LDG.E.U8 R61, desc[UR22][R74.64] ;  /* 0x000000164a3d0981 */ /* 0x0000e4000c1e1100 */
[----:B0-----:R-:W-:Y:S02]  /*dd60*/  @P0 IMAD.MOV.U32 R74, RZ, RZ, R78 ;  /* 0x000000ffff4a0224 */ /* 0x001fe400078e004e */
[----:B------:R-:W-:-:S05]  /*dd70*/  @P0 IMAD.MOV.U32 R75, RZ, RZ, R79 ;  /* 0x000000ffff4b0224 */ /* 0x000fca00078e004f */
[----:B------:R-:W3:Y:S01]  /*dd80*/  @P0 LDG.E.U8 R57, desc[UR22][R74.64] ;  /* 0x000000164a390981 */ /* 0x000ee2000c1e1100 */
[----:B------:R-:W0:Y:S03]  /*dd90*/  S2R R50, SR_TID.X ;  /* 0x0000000000327919 */ /* 0x000e260000002100 */
[----:B------:R1:W-:Y:S04]  /*dda0*/  STL [R1+0x2f0], R135 ;  /* 0x0002f08701007387 */ /* 0x0003e80000100800 */
[----:B------:R1:W-:Y:S04]  /*ddb0*/  STL [R1+0x2ec], R136 ;  /* 0x0002ec8801007387 */ /* 0x0003e80000100800 */
[----:B------:R1:W-:Y:S04]  /*ddc0*/  STL [R1+0x2f8], R127 ;  /* 0x0002f87f01007387 */ /* 0x0003e80000100800 */
[----:B------:R1:W-:Y:S04]  /*ddd0*/  STL [R1+0x300], R92 ;  /* 0x0003005c01007387 */ /* 0x0003e80000100800 */
[----:B------:R1:W-:Y:S04]  /*dde0*/  STL [R1+0x2f4], R128 ;  /* 0x0002f48001007387 */ /* 0x0003e80000100800 */
[----:B------:R1:W-:Y:S04]  /*ddf0*/  STL [R1+0x308], R84 ;  /* 0x0003085401007387 */ /* 0x0003e80000100800 */
[----:B------:R1:W-:Y:S04]  /*de00*/  STL [R1+0x2fc], R93 ;  /* 0x0002fc5d01007387 */ /* 0x0003e80000100800 */
[----:B------:R1:W-:Y:S04]  /*de10*/  STL [R1+0x304], R85 ;  /* 0x0003045501007387 */ /* 0x0003e80000100800 */
[----:B------:R1:W-:Y:S01]  /*de20*/  STL [R1+0x310], R133 ;  /* 0x0003108501007387 */ /* 0x0003e20000100800 */
[----:B0-----:R-:W-:-:S03]  /*de30*/  LOP3.LUT R50, R50, 0x7f, RZ, 0xc0, !PT ;  /* 0x0000007f32327812 */ /* 0x001fc600078ec0ff */
[----:B------:R1:W-:Y:S04]  /*de40*/  STL [R1+0x318], R125 ;  /* 0x0003187d01007387 */ /* 0x0003e80000100800 */
[----:B------:R1:W-:Y:S04]  /*de50*/  STL [R1+0x30c], R134 ;  /* 0x00030c8601007387 */ /* 0x0003e80000100800 */
[----:B------:R1:W-:Y:S04]  /*de60*/  STL [R1+0x320], R90 ;  /* 0x0003205a01007387 */ /* 0x0003e80000100800 */
[----:B------:R1:W-:Y:S01]  /*de70*/  STL [R1+0x314], R126 ;  /* 0x0003147e01007387 */ /* 0x0003e20000100800 */
[----:B------:R-:W-:-:S03]  /*de80*/  LOP3.LUT R50, R50, 0x10, RZ, 0x3c, !PT ;  /* 0x0000001032327812 */ /* 0x000fc600078e3cff */
[----:B------:R1:W-:Y:S04]  /*de90*/  STL [R1+0x31c], R91 ;  /* 0x00031c5b01007387 */ /* 0x0003e80000100800 */
[----:B------:R1:W-:Y:S04]  /*dea0*/  STL [R1+0x330], R131 ;  /* 0x0003308301007387 */ /* 0x0003e80000100800 */
[----:B------:R1:W-:Y:S04]  /*deb0*/  STL [R1+0x328], R82 ;  /* 0x0003285201007387 */ /* 0x0003e80000100800 */
[----:B------:R1:W-:Y:S04]  /*dec0*/  STL [R1+0x338], R123 ;  /* 0x0003387b01007387 */ /* 0x0003e80000100800 */
[----:B------:R1:W-:Y:S04]  /*ded0*/  STS.U8 [R56+UR9+0xb80], R97 ;  /* 0x000b806138007988 */ /* 0x0003e80008000009 */
        /* <DEDUP_REMOVED lines=16> */
[----:B----4-:R1:W-:Y:S04]  /*dfe0*/  STS.U8 [R56+UR9+0x3b80], R117 ;  /* 0x003b807538007988 */ /* 0x0103e80008000009 */
[----:B------:R1:W-:Y:S04]  /*dff0*/  STS.U8 [R56+UR9+0x5b80], R116 ;  /* 0x005b807438007988 */ /* 0x0003e80008000009 */
[----:B------:R1:W-:Y:S04]  /*e000*/  STS.U8 [R56+UR9+0x7b80], R115 ;  /* 0x007b807338007988 */ /* 0x0003e80008000009 */
[----:B------:R1:W-:Y:S04]  /*e010*/  STS.U8 [R56+UR9+0x1f80], R113 ;  /* 0x001f807138007988 */ /* 0x0003e80008000009 */
[----:B------:R1:W-:Y:S04]  /*e020*/  STS.U8 [R56+UR9+0x3f80], R112 ;  /* 0x003f807038007988 */ /* 0x0003e80008000009 */
[----:B------:R1:W-:Y:S04]  /*e030*/  STS.U8 [R56+UR9+0x5f80], R111 ;  /* 0x005f806f38007988 */ /* 0x0003e80008000009 */
[----:B------:R1:W-:Y:S04]  /*e040*/  STS.U8 [R56+UR9+0x7f80], R110 ;  /* 0x007f806e38007988 */ /* 0x0003e80008000009 */
[----:B------:R1:W-:Y:S04]  /*e050*/  STL [R1+0x324], R83 ;  /* 0x0003245301007387 */ /* 0x0003e80000100800 */
[----:B--2---:R1:W-:Y:S04]  /*e060*/  STS.U8 [R165+UR9+0x10000], R72 ;  /* 0x01000048a5007988 */ /* 0x0043e80008000009 */
[----:B------:R1:W-:Y:S04]  /*e070*/  STL [R1+0x32c], R132 ;  /* 0x00032c8401007387 */ /* 0x0003e80000100800 */
[----:B---3--:R1:W-:Y:S04]  /*e080*/  STS.U8 [R165+UR9+0x10200], R68 ;  /* 0x01020044a5007988 */ /* 0x0083e80008000009 */
[----:B------:R1:W-:Y:S04]  /*e090*/  STL [R1+0x334], R124 ;  /* 0x0003347c01007387 */ /* 0x0003e80000100800 */
[----:B------:R1:W-:Y:S04]  /*e0a0*/  STS.U8 [R165+UR9+0x10400], R64 ;  /* 0x01040040a5007988 */ /* 0x0003e80008000009 */
[----:B------:R1:W-:Y:S04]  /*e0b0*/  STL [R1+0x340], R88 ;  /* 0x0003405801007387 */ /* 0x0003e80000100800 */
[----:B------:R1:W-:Y:S04]  /*e0c0*/  STS.U8 [R165+UR9+0x10600], R60 ;  /* 0x0106003ca5007988 */ /* 0x0003e80008000009 */
[----:B------:R1:W-:Y:S04]  /*e0d0*/  STL [R1+0x350], R129 ;  /* 0x0003508101007387 */ /* 0x0003e80000100800 */
[----:B------:R1:W-:Y:S04]  /*e0e0*/  STS.U8 [R50+UR9+0x10080], R71 ;  /* 0x0100804732007988 */ /* 0x0003e80008000009 */
[----:B------:R1:W-:Y:S04]  /*e0f0*/  STS.U8 [R50+UR9+0x10280], R67 ;  /* 0x0102804332007988 */ /* 0x0003e80008000009 */
[----:B------:R1:W-:Y:S04]  /*e100*/  STS.U8 [R50+UR9+0x10480], R63 ;  /* 0x0104803f32007988 */ /* 0x0003e80008000009 */
[----:B------:R1:W-:Y:S04]  /*e110*/  STS.U8 [R50+UR9+0x10680], R59 ;  /* 0x0106803b32007988 */ /* 0x0003e80008000009 */
[----:B------:R1:W-:Y:S04]  /*e120*/  STL [R1+0x348], R80 ;  /* 0x0003485001007387 */ /* 0x0003e80000100800 */
[----:B------:R1:W-:Y:S04]  /*e130*/  STS.U8 [R51+UR9+0x10100], R70 ;  /* 0x0101004633007988 */ /* 0x0003e80008000009 */
[----:B------:R1:W-:Y:S04]  /*e140*/  STS.U8 [R51+UR9+0x10300], R66 ;  /* 0x0103004233007988 */ /* 0x0003e80008000009 */
[----:B------:R1:W-:Y:S04]  /*e150*/  STS.U8 [R51+UR9+0x10500], R62 ;  /* 0x0105003e33007988 */ /* 0x0003e80008000009 */
[----:B------:R1:W-:Y:S04]  /*e160*/  STS.U8 [R51+UR9+0x10700], R58 ;  /* 0x0107003a33007988 */ /* 0x0003e80008000009 */
[----:B------:R1:W-:Y:S04]  /*e170*/  STL [R1+0x358], R94 ;  /* 0x0003585e01007387 */ /* 0x0003e80000100800 */
[----:B------:R1:W-:Y:S04]  /*e180*/  STL [R1+0x360], R86 ;  /* 0x0003605601007387 */ /* 0x0003e80000100800 */
[----:B------:R1:W-:Y:S04]  /*e190*/  STS.U8 [R52+UR9+0x10180], R69 ;  /* 0x0101804534007988 */ /* 0x0003e80008000009 */
[----:B------:R1:W-:Y:S04]  /*e1a0*/  STL [R1+0x33c], R89 ;  /* 0x00033c5901007387 */ /* 0x0003e80000100800 */
[----:B------:R1:W-:Y:S04]  /*e1b0*/  STL [R1+0x368], R78 ;  /* 0x0003684e01007387 */ /* 0x0003e80000100800 */
[----:B------:R1:W-:Y:S04]  /*e1c0*/  STS.U8 [R52+UR9+0x10380], R65 ;  /* 0x0103804134007988 */ /* 0x0003e80008000009 */
[----:B------:R1:W-:Y:S04]  /*e1d0*/  STL [R1+0x34c], R130 ;  /* 0x00034c8201007387 */ /* 0x0003e80000100800 */
[----:B------:R1:W-:Y:S04]  /*e1e0*/  STL [R1+0x344], R81 ;  /* 0x0003445101007387 */ /* 0x0003e80000100800 */
[----:B------:R1:W-:Y:S01]  /*e1f0*/  STS.U8 [R52+UR9+0x10580], R61 ;  /* 0x0105803d34007988 */ /* 0x0003e20008000009 */
[----:B------:R-:W-:-:S03]  /*e200*/  ISETP.NE.U32.AND P0, PT, RZ, UR16, PT ;  /* 0x00000010ff007c0c */ /* 0x000fc6000bf05070 */
[----:B------:R1:W-:Y:S04]  /*e210*/  STL [R1+0x354], R95 ;  /* 0x0003545f01007387 */ /* 0x0003e80000100800 */
[----:B------:R1:W-:Y:S04]  /*e220*/  STL [R1+0x35c], R87 ;  /* 0x00035c5701007387 */ /* 0x0003e80000100800 */
[----:B------:R1:W-:Y:S01]  /*e230*/  STS.U8 [R52+UR9+0x10780], R57 ;  /* 0x0107803934007988 */ /* 0x0003e20008000009 */
[----:B------:R0:W-:Y:S06]  /*e240*/  MEMBAR.ALL.CTA ;  /* 0x0000000000007992 */ /* 0x0001ec0000008000 */
[----:B0-----:R-:W0:Y:S04]  /*e250*/  FENCE.VIEW.ASYNC.S ;  /* 0x00000000000073c6 */ /* 0x001e280000000000 */
[----:B------:R1:W-:Y:S01]  /*e260*/  STL [R1+0x364], R79 ;  /* 0x0003644f01007387 */ /* 0x0003e20000100800 */
[----:B0-----:R-:W-:Y:S01]  /*e270*/  BAR.SYNC.DEFER_BLOCKING 0x0 ;  /* 0x0000000000007b1d */ /* 0x001fe20000010000 */
[----:B------:R-:W-:-:S02]  /*e280*/  ISETP.LT.OR P1, PT, R73, 0x40, P0 ;  /* 0x000000404900780c */ /* 0x000fc40000721670 */
[----:B------:R-:W-:-:S11]  /*e290*/  ISETP.GE.AND P2, PT, R73, 0x80, PT ;  /* 0x000000804900780c */ /* 0x000fd60003f46270 */
[----:B-1----:R-:W-:Y:S05]  /*e2a0*/  @P1 BRA `(.L_x_6) ;  /* 0x0000000000dc1947 */ /* 0x002fea0003800000 */
[----:B------:R-:W-:Y:S02]  /*e2b0*/  USHF.R.U32.HI UR12, URZ, 0x4, UR9 ;  /* 0x00000004ff0c7899 */ /* 0x000fe40008011609 */
[----:B------:R-:W-:Y:S02]  /*e2c0*/  UIADD3 UR5, UPT, UPT, UR9, 0x10000, URZ ;  /* 0x0001000009057890 */ /* 0x000fe4000fffe0ff */
[----:B------:R-:W-:Y:S02]  /*e2d0*/  USGXT.U32 UR12, UR12, 0xe ;  /* 0x0000000e0c0c789a */ /* 0x000fe40008000000 */
[----:B------:R-:W-:Y:S02]  /*e2e0*/  USHF.R.U32.HI UR5, URZ, 0x4, UR5 ;  /* 0x00000004ff057899 */ /* 0x000fe40008011605 */
[----:B------:R-:W-:Y:S01]  /*e2f0*/  UIADD3 UR46, UP1, UPT, UR12, 0x100, URZ ;  /* 0x000001000c2e7890 */ /* 0x000fe2000ff3e0ff */
[----:B------:R-:W-:Y:S01]  /*e300*/  UMOV UR4, URZ ;  /* 0x000000ff00047c82 */ /* 0x000fe20008000000 */
[----:B------:R-:W-:-:S02]  /*e310*/  USGXT.U32 UR6, UR5, 0xe ;  /* 0x0000000e0506789a */ /* 0x000fc40008000000 */
[----:B------:R-:W-:Y:S01]  /*e320*/  UIADD3.X UR47, UPT, UPT, UR4, 0x40004040, URZ, UP1, !UPT ;  /* 0x40004040042f7890 */ /* 0x000fe20008ffe4ff */
[----:B------:R-:W-:Y:S02]  /*e330*/  UMOV UR5, URZ ;  /* 0x000000ff00057c82 */ /* 0x000fe40008000000 */
[----:B------:R-:W-:Y:S01]  /*e340*/  UMOV UR4, UR11 ;  /* 0x0000000b00047c82 */ /* 0x000fe20008000000 */
[----:B------:R-:W-:Y:S01]  /*e350*/  UMOV UR14, 0xfffffffe ;  /* 0xfffffffe000e7882 */ /* 0x000fe20000000000 */
[----:B------:R-:W-:Y:S01]  /*e360*/  UMOV UR15, 0x7fffbfdf ;  /* 0x7fffbfdf000f7882 */ /* 0x000fe20000000000 */
[----:B------:R-:W-:Y:S01]  /*e370*/  UMOV UR7, URZ ;  /* 0x000000ff00077c82 */ /* 0x000fe20008000000 */
[----:B------:R-:W-:Y:S01]  /*e380*/  UMOV UR43, UR4 ;  /* 0x00000004002b7c82 */ /* 0x000fe20008000000 */
[----:B------:R-:W-:Y:S02]  /*e390*/  UIADD3.64 UR4, UPT, UPT, UR6, -UR14, URZ ;  /* 0x8000000e06047297 */ /* 0x000fe4000fffe0ff */
[----:B------:R-:W-:-:S02]  /*e3a0*/  UIADD3 UR32, UPT, UPT, UR8, 0x20, URZ ;  /* 0x0000002008207890 */ /* 0x000fc4000fffe0ff */
[----:B------:R-:W-:Y:S02]  /*e3b0*/  UIADD3.64 UR14, UPT, UPT, UR46, 0x100, URZ ;  /* 0x000001002e0e7897 */ /* 0x000fe4000fffe0ff */
[----:B------:R-:W-:Y:S02]  /*e3c0*/  UIADD3 UR48, UPT, UPT, UR8, 0x20, URZ ;  /* 0x0000002008307890 */ /* 0x000fe4000fffe0ff */
[----:B------:R-:W-:Y:S02]  /*e3d0*/  UIADD3.64 UR34, UPT, UPT, UR46, 0x200, URZ ;  /* 0x000002002e227897 */ /* 0x000fe4000fffe0ff */
[----:B------:R-:W-:Y:S02]  /*e3e0*/  UIADD3 UR33, UPT, UPT, UR8, 0x40, URZ ;  /* 0x0000004008217890 */ /* 0x000fe4000fffe0ff */
[----:B------:R-:W-:Y:S02]  /*e3f0*/  UIADD3.64 UR36, UPT, UPT, UR46, 0x300, URZ ;  /* 0x000003002e247897 */ /* 0x000fe4000fffe0ff */
[----:B------:R-:W-:-:S02]  /*e400*/  UIADD3 UR49, UPT, UPT, UR8, 0x40, URZ ;  /* 0x0000004008317890 */ /* 0x000fc4000fffe0ff */
[----:B------:R-:W-:Y:S02]  /*e410*/  UIADD3.64 UR38, UPT, UPT, UR46, 0x400, URZ ;  /* 0x000004002e267897 */ /* 0x000fe4000fffe0ff */
[----:B------:R-:W-:Y:S02]  /*e420*/  UIADD3 UR42, UPT, UPT, UR8, 0x60, URZ ;  /* 0x00000060082a7890 */ /* 0x000fe4000fffe0ff */
[----:B------:R-:W-:Y:S01]  /*e430*/  UIADD3.64 UR40, UPT, UPT, UR46, 0x500, URZ ;  /* 0x000005002e287897 */ /* 0x000fe2000fffe0ff */
[----:B------:R-:W-:Y:S01]  /*e440*/  UMOV UR16, 0x0 ;  /* 0x0000000000107882 */ /* 0x000fe20000000000 */
[----:B------:R-:W-:Y:S01]  /*e450*/  UMOV UR17, 0x8088010 ;  /* 0x0808801000117882 */ /* 0x000fe20000000000 */
[----:B------:R-:W-:Y:S01]  /*e460*/  UIADD3 UR50, UPT, UPT, UR8, 0x60, URZ ;  /* 0x0000006008327890 */ /* 0x000fe2000fffe0ff */
[----:B------:R-:W-:Y:S01]  /*e470*/  UMOV UR13, 0x40004040 ;  /* 0x40004040000d7882 */ /* 0x000fe20000000000 */
[----:B------:R-:W-:Y:S01]  /*e480*/  UIADD3.64 UR44, UPT, UPT, UR46, 0x600, URZ ;  /* 0x000006002e2c7897 */ /* 0x000fe2000fffe0ff */
[----:B------:R-:W-:Y:S01]  /*e490*/  UMOV UR7, 0x80004020 ;  /* 0x8000402000077882 */ /* 0x000fe20000000000 */
[----:B------:R-:W-:Y:S01]  /*e4a0*/  UMOV UR20, 0x0 ;  /* 0x0000000000147882 */ /* 0x000fe20000000000 */
[----:B------:R-:W-:Y:S01]  /*e4b0*/  UMOV UR21, 0x8088010 ;  /* 0x0808801000157882 */ /* 0x000fe20000000000 */
[----:B------:R-:W-:Y:S01]  /*e4c0*/  UMOV UR28, 0x0 ;  /* 0x00000000001c7882 */ /* 0x000fe20000000000 */
[----:B------:R-:W-:Y:S01]  /*e4d0*/  UMOV UR29, 0x8088010 ;  /* 0x08088010001d7882 */ /* 0x000fe20000000000 */
[----:B------:R0:W-:Y:S01]  /*e4e0*/  UTCQMMA gdesc[UR12], gdesc[UR6], tmem[UR8], tmem[UR16], idesc[UR17], !UPT ;  /* 0x00ff10060c0075ea */ /* 0x0001e2000f800308 */
[----:B------:R-:W-:Y:S01]  /*e4f0*/  UMOV UR30, 0x0 ;  /* 0x00000000001e7882 */ /* 0x000fe20000000000 */
[----:B------:R-:W-:Y:S01]  /*e500*/  UMOV UR31, 0x8088010 ;  /* 0x08088010001f7882 */ /* 0x000fe20000000000 */
[----:B------:R0:W-:Y:S01]  /*e510*/  UTCQMMA gdesc[UR46], gdesc[UR4], tmem[UR8], tmem[UR20], idesc[UR21], UPT ;  /* 0x00ff14042e0075ea */ /* 0x0001e2000b800308 */
        /* <DEDUP_REMOVED lines=12> */
[----:B------:R0:W-:Y:S01]  /*e5e0*/  UTCQMMA gdesc[UR40], gdesc[UR6], tmem[UR42], tmem[UR18], idesc[UR19], !UPT ;  /* 0x00ff1206280075ea */ /* 0x0001e2000f80032a */
[----:B------:R0:W-:Y:S01]  /*e5f0*/  UTCQMMA gdesc[UR44], gdesc[UR4], tmem[UR50], tmem[UR52], idesc[UR53], UPT ;  /* 0x00ff34042c0075ea */ /* 0x0001e2000b800332 */
[----:B------:R0:W-:Y:S01]  /*e600*/  UTCBAR [UR43], URZ ;  /* 0x000000ff2b0073e9 */ /* 0x0001e200080000ff */
[----:B------:R-:W-:Y:S01]  /*e610*/  NOP ;  /* 0x0000000000007918 */ /* 0x000fe20000000000 */
.L_x_6:
[----:B0-----:R-:W-:Y:S01]  /*e620*/  UMOV UR4, URZ ;  /* 0x000000ff00047c82 */ /* 0x001fe20008000000 */
[----:B------:R-:W-:Y:S05]  /*e630*/  @!P2 BRA `(.L_x_7) ;  /* 0x000000f400c8a947 */ /* 0x000fea0003800000 */
[----:B------:R-:W-:Y:S01]  /*e640*/  UIADD3 UR4, UPT, UPT, UR9, 0x8000, URZ ;  /* 0x0000800009047890 */ /* 0x000fe2000fffe0ff */
[----:B------:R-:W-:Y:S01]  /*e650*/  IMAD.MOV.U32 R58, RZ, RZ, RZ ;  /* 0x000000ffff3a7224 */ /* 0x000fe200078e00ff */
[----:B------:R-:W-:Y:S01]  /*e660*/  UIADD3 UR6, UPT, UPT, UR9, 0x10800, URZ ;  /* 0x0001080009067890 */ /* 0x000fe2000fffe0ff */
[----:B------:R-:W-:Y:S01]  /*e670*/  IMAD.MOV.U32 R57, RZ, RZ, RZ ;  /* 0x000000ffff397224 */ /* 0x000fe200078e00ff */
[----:B------:R-:W-:Y:S02]  /*e680*/  USHF.R.U32.HI UR4, URZ, 0x4, UR4 ;  /* 0x00000004ff047899 */ /* 0x000fe40008011604 */
[----:B------:R-:W-:Y:S02]  /*e690*/  USHF.R.U32.HI UR6, URZ, 0x4, UR6 ;  /* 0x00000004ff067899 */ /* 0x000fe40008011606 */
[----:B------:R-:W-:Y:S02]  /*e6a0*/  USGXT.U32 UR16, UR4, 0xe ;  /* 0x0000000e0410789a */ /* 0x000fe40008000000 */
[----:B------:R-:W-:-:S02]  /*e6b0*/  USGXT.U32 UR4, UR6, 0xe ;  /* 0x0000000e0604789a */ /* 0x000fc40008000000 */
[----:B------:R-:W-:Y:S01]  /*e6c0*/  UIADD3 UR24, UP1, UPT, UR16, 0x100, URZ ;  /* 0x0000010010187890 */ /* 0x000fe2000ff3e0ff */
[----:B------:R-:W-:Y:S01]  /*e6d0*/  UMOV UR5, URZ ;  /* 0x000000ff00057c82 */ /* 0x000fe20008000000 */
[----:B------:R-:W-:Y:S02]  /*e6e0*/  UMOV UR12, 0xfffffffe ;  /* 0xfffffffe000c7882 */ /* 0x000fe40000000000 */
[----:B------:R-:W-:Y:S01]  /*e6f0*/  UIADD3.X UR25, UPT, UPT, UR5, 0x40004040, URZ, UP1, !UPT ;  /* 0x4000404005197890 */ /* 0x000fe20008ffe4ff */
[----:B------:R-:W-:Y:S01]  /*e700*/  UMOV UR13, 0x7fffbfdf ;  /* 0x7fffbfdf000d7882 */ /* 0x000fe20000000000 */
[----:B------:R-:W0:Y:S01]  /*e710*/  LDCU UR21, c[0x0][0x3a0] ;  /* 0x00007400ff1577ac */ /* 0x000e220008000800 */
[----:B------:R-:W1:Y:S01]  /*e720*/  LDCU.64 UR26, c[0x0][0x3a8] ;  /* 0x00007500ff1a77ac */ /* 0x000e620008000a00 */
[----:B------:R-:W-:Y:S02]  /*e730*/  UIADD3.64 UR12, UPT, UPT, UR4, -UR12, URZ ;  /* 0x8000000c040c7297 */ /* 0x000fe4000fffe0ff */
[----:B------:R-:W-:-:S02]  /*e740*/  UIADD3.64 UR28, UPT, UPT, UR24, 0x100, URZ ;  /* 0x00000100181c7897 */ /* 0x000fc4000fffe0ff */
[----:B------:R-:W-:Y:S02]  /*e750*/  UIADD3.64 UR30, UPT, UPT, UR24, 0x200, URZ ;  /* 0x00000200181e7897 */ /* 0x000fe4000fffe0ff */
[----:B------:R-:W-:Y:S02]  /*e760*/  UIADD3.64 UR32, UPT, UPT, UR24, 0x300, URZ ;  /* 0x0000030018207897 */ /* 0x000fe4000fffe0ff */
[----:B------:R-:W-:Y:S02]  /*e770*/  UIADD3.64 UR34, UPT, UPT, UR24, 0x400, URZ ;  /* 0x0000040018227897 */ /* 0x000fe4000fffe0ff */
[----:B------:R-:W-:Y:S02]  /*e780*/  UIADD3.64 UR36, UPT, UPT, UR24, 0x500, URZ ;  /* 0x0000050018247897 */ /* 0x000fe4000fffe0ff */
[----:B------:R-:W-:Y:S01]  /*e790*/  UIADD3.64 UR38, UPT, UPT, UR24, 0x600, URZ ;  /* 0x0000060018267897 */ /* 0x000fe2000fffe0ff */
[----:B------:R-:W-:Y:S01]  /*e7a0*/  UMOV UR20, 0x1 ;  /* 0x0000000100147882 */ /* 0x000fe20000000000 */
[----:B------:R-:W-:Y:S01]  /*e7b0*/  UMOV UR14, UR4 ;  /* 0x00000004000e7c82 */ /* 0x000fe20008000000 */
[----:B------:R-:W-:-:S09]  /*e7c0*/  UMOV UR15, 0x80004020 ;  /* 0x80004020000f7882 */ /* 0x000fd20000000000 */
.L_x_10:
[----:B------:R-:W2:Y:S01]  /*e7d0*/  LDL.LU R63, [R1+0x368] ;  /* 0x00036800013f7983 */ /* 0x000ea20000300800 */
[----:B------:R-:W3:Y:S03]  /*e7e0*/  LDC R59, c[0x0][0x3a0] ;  /* 0x0000e800ff3b7b82 */ /* 0x000ee60000000800 */
[----:B------:R-:W4:Y:S04]  /*e7f0*/  LDL.LU R62, [R1+0x360] ;  /* 0x00036000013e7983 */ /* 0x000f280000300800 */
        /* <DEDUP_REMOVED lines=24> */
[----:B------:R-:W4:Y:S01]  /*e980*/  LDL.LU R60, [R1+0x2f0] ;  /* 0x0002f000013c7983 */ /* 0x000f220000300800 */
[----:B-1----:R-:W-:Y:S01]  /*e990*/  USHF.L.U32 UR6, UR27, 0x6, URZ ;  /* 0x000000061b067899 */ /* 0x002fe200080006ff */
[----:B------:R-:W-:Y:S01]  /*e9a0*/  IMAD.U32 R58, R58, -0x80000000, RZ ;  /* 0x800000003a3a7824 */ /* 0x000fe200078e00ff */
[----:B------:R-:W-:Y:S01]  /*e9b0*/  USHF.L.U32 UR4, UR26, 0x6, URZ ;  /* 0x000000061a047899 */ /* 0x000fe200080006ff */
[----:B------:R-:W-:Y:S01]  /*e9c0*/  VIADD R88, R57, 0x1 ;  /* 0x0000000139587836 */ /* 0x000fe20000000000 */
[----:B------:R-:W-:-:S03]  /*e9d0*/  USHF.R.S32.HI UR7, URZ, 0x1f, UR6 ;  /* 0x0000001fff077899 */ /* 0x000fc60008011406 */
[----:B---3--:R-:W-:Y:S01]  /*e9e0*/  IMAD R88, R88, -0x40, R59 ;  /* 0xffffffc058587824 */ /* 0x008fe200078e023b */
[----:B--2---:R-:W-:-:S05]  /*e9f0*/  IADD3 R63, P1, PT, R63, UR6, RZ ;  /* 0x000000063f3f7c10 */ /* 0x004fca000ff3e0ff */
[----:B------:R1:W-:Y:S04]  /*ea00*/  STL [R1+0x368], R63 ;  /* 0x0003683f01007387 */ /* 0x0003e80000100800 */
[----:B-1----:R-:W2:Y:S01]  /*ea10*/  LDL.LU R63, [R1+0x30c] ;  /* 0x00030c00013f7983 */ /* 0x002ea20000300800 */
[----:B----4-:R-:W-:Y:S02]  /*ea20*/  IADD3 R62, P2, PT, R62, UR6, RZ ;  /* 0x000000063e3e7c10 */ /* 0x010fe4000ff5e0ff */
[----:B------:R-:W-:-:S03]  /*ea30*/  IADD3 R61, P3, PT, R61, UR6, RZ ;  /* 0x000000063d3d7c10 */ /* 0x000fc6000ff7e0ff */
[----:B------:R1:W-:Y:S01]  /*ea40*/  STL [R1+0x360], R62 ;  /* 0x0003603e01007387 */ /* 0x0003e20000100800 */
[----:B------:R-:W-:Y:S02]  /*ea50*/  IADD3 R86, P5, PT, R86, UR6, RZ ;  /* 0x0000000656567c10 */ /* 0x000fe4000ffbe0ff */
[----:B------:R-:W-:Y:S01]  /*ea60*/  IADD3 R85, P6, PT, R85, UR6, RZ ;  /* 0x0000000655557c10 */ /* 0x000fe2000ffde0ff */
[----:B-1----:R-:W3:Y:S01]  /*ea70*/  LDL.LU R62, [R1+0x3a8] ;  /* 0x0003a800013e7983 */ /* 0x002ee20000300800 */
[----:B------:R-:W-:-:S03]  /*ea80*/  IADD3.X R84, PT, PT, R84, UR7, RZ, P1, !PT ;  /* 0x0000000754547c10 */ /* 0x000fc60008ffe4ff */
[----:B------:R1:W-:Y:S01]  /*ea90*/  STL [R1+0x358], R61 ;  /* 0x0003583d01007387 */ /* 0x0003e20000100800 */
[----:B------:R-:W-:Y:S02]  /*eaa0*/  IADD3 R83, P1, PT, R83, UR6, RZ ;  /* 0x0000000653537c10 */ /* 0x000fe4000ff3e0ff */
[----:B------:R-:W-:Y:S02]  /*eab0*/  IADD3.X R82, PT, PT, R82, UR7, RZ, P2, !PT ;  /* 0x0000000752527c10 */ /* 0x000fe400097fe4ff */
[----:B------:R-:W-:Y:S01]  /*eac0*/  IADD3 R81, P2, PT, R81, UR6, RZ ;  /* 0x0000000651517c10 */ /* 0x000fe2000ff5e0ff */
[----:B-1----:R-:W4:Y:S01]  /*ead0*/  LDL.LU R61, [R1+0x304] ;  /* 0x00030400013d7983 */ /* 0x002f220000300800 */
[----:B------:R-:W-:Y:S02]  /*eae0*/  IADD3.X R80, PT, PT, R80, UR7, RZ, P3, !PT ;  /* 0x0000000750507c10 */ /* 0x000fe40009ffe4ff */
[----:B------:R-:W-:Y:S01]  /*eaf0*/  IADD3 R79, P3, PT, R79, UR6, RZ ;  /* 0x000000064f4f7c10 */ /* 0x000fe2000ff7e0ff */
[----:B------:R-:W-:Y:S01]  /*eb00*/  STL [R1+0x350], R86 ;  /* 0x0003505601007387 */ /* 0x000fe20000100800 */
[----:B------:R-:W-:-:S02]  /*eb10*/  IADD3.X R78, PT, PT, R78, UR7, RZ, P5, !PT ;  /* 0x000000074e4e7c10 */ /* 0x000fc4000affe4ff */
[----:B------:R-:W-:Y:S01]  /*eb20*/  IADD3 R77, P5, PT, R77, UR6, RZ ;  /* 0x000000064d4d7c10 */ /* 0x000fe2000ffbe0ff */
[----:B------:R-:W-:Y:S01]  /*eb30*/  STL [R1+0x348], R85 ;  /* 0x0003485501007387 */ /* 0x000fe20000100800 */
[----:B------:R-:W-:Y:S02]  /*eb40*/  IADD3.X R76, PT, PT, R76, UR7, RZ, P6, !PT ;  /* 0x000000074c4c7c10 */ /* 0x000fe4000b7fe4ff */
[----:B------:R-:W-:Y:S01]  /*eb50*/  IADD3 R75, P6, PT, R75, UR6, RZ ;  /* 0x000000064b4b7c10 */ /* 0x000fe2000ffde0ff */
[----:B------:R-:W-:Y:S01]  /*eb60*/  STL [R1+0x364], R84 ;  /* 0x0003645401007387 */ /* 0x000fe20000100800 */
[----:B------:R-:W-:-:S03]  /*eb70*/  IADD3.X R74, PT, PT, R74, UR7, RZ, P1, !PT ;  /* 0x000000074a4a7c10 */ /* 0x000fc60008ffe4ff */
[----:B------:R-:W-:Y:S01]  /*eb80*/  STL [R1+0x340], R83 ;  /* 0x0003405301007387 */ /* 0x000fe20000100800 */
[----:B------:R-:W-:-:S03]  /*eb90*/  IADD3 R73, P1, PT, R73, UR6, RZ ;  /* 0x0000000649497c10 */ /* 0x000fc6000ff3e0ff */
        /* <DEDUP_REMOVED lines=20> */
[----:B------:R-:W-:Y:S04]  /*ece0*/  STL [R1+0x334], R72 ;  /* 0x0003344801007387 */ /* 0x000fe80000100800 */
[----:B------:R-:W-:Y:S04]  /*ecf0*/  STL [R1+0x310], R71 ;  /* 0x0003104701007387 */ /* 0x000fe80000100800 */
[----:B------:R-:W-:Y:S04]  /*ed00*/  STL [R1+0x32c], R70 ;  /* 0x00032c4601007387 */ /* 0x000fe80000100800 */
[----:B------:R-:W-:Y:S04]  /*ed10*/  STL [R1+0x308], R69 ;  /* 0x0003084501007387 */ /* 0x000fe80000100800 */
[----:B------:R-:W-:Y:S04]  /*ed20*/  STL [R1+0x324], R68 ;  /* 0x0003244401007387 */ /* 0x000fe80000100800 */
[----:B------:R-:W-:Y:S04]  /*ed30*/  STL [R1+0x300], R67 ;  /* 0x0003004301007387 */ /* 0x000fe80000100800 */
[----:B------:R-:W-:Y:S04]  /*ed40*/  STL [R1+0x31c], R66 ;  /* 0x00031c4201007387 */ /* 0x000fe80000100800 */
[----:B------:R1:W-:Y:S04]  /*ed50*/  STL [R1+0x2f0], R60 ;  /* 0x0002f03c01007387 */ /* 0x0003e80000100800 */
[----:B------:R-:W-:Y:S04]  /*ed60*/  STL [R1+0x2f8], R65 ;  /* 0x0002f84101007387 */ /* 0x000fe80000100800 */
[----:B-1----:R-:W4:Y:S01]  /*ed70*/  LDL.LU R60, [R1+0x3a0] ;  /* 0x0003a000013c7983 */ /* 0x002f220000300800 */
[----:B------:R-:W-:-:S03]  /*ed80*/  USHF.R.S32.HI UR6, URZ, 0x1f, UR4 ;  /* 0x0000001fff067899 */ /* 0x000fc60008011404 */
[----:B------:R-:W-:Y:S01]  /*ed90*/  STL [R1+0x314], R64 ;  /* 0x0003144001007387 */ /* 0x000fe20000100800 */
[----:B--2---:R-:W-:-:S05]  /*eda0*/  IADD3.X R63, PT, PT, R63, UR7, RZ, P2, !PT ;  /* 0x000000073f3f7c10 */ /* 0x004fca00097fe4ff */
[----:B------:R1:W-:Y:S04]  /*edb0*/  STL [R1+0x30c], R63 ;  /* 0x00030c3f01007387 */ /* 0x0003e80000100800 */
[----:B-1----:R-:W2:Y:S01]  /*edc0*/  LDL.LU R63, [R1+0x2fc] ;  /* 0x0002fc00013f7983 */ /* 0x002ea20000300800 */
[----:B---3--:R-:W-:-:S05]  /*edd0*/  IADD3 R62, P2, PT, R62, UR4, RZ ;  /* 0x000000043e3e7c10 */ /* 0x008fca000ff5e0ff */
[----:B------:R1:W-:Y:S01]  /*ede0*/  STL [R1+0x3a8], R62 ;  /* 0x0003a83e01007387 */ /* 0x0003e20000100800 */
[----:B----4-:R-:W-:-:S03]  /*edf0*/  IADD3.X R61, PT, PT, R61, UR7, RZ, P3, !PT ;  /* 0x000000073d3d7c10 */ /* 0x010fc60009ffe4ff */
[----:B-1----:R-:W3:Y:S04]  /*ee00*/  LDL.LU R62, [R1+0x398] ;  /* 0x00039800013e7983 */ /* 0x002ee80000300800 */
[----:B------:R-:W4:Y:S04]  /*ee10*/  LDL.LU R87, [R1+0x2f4] ;  /* 0x0002f40001577983 */ /* 0x000f280000300800 */
[----:B------:R-:W4:Y:S04]  /*ee20*/  LDL.LU R86, [R1+0x390] ;  /* 0x0003900001567983 */ /* 0x000f280000300800 */
[----:B------:R-:W4:Y:S04]  /*ee30*/  LDL.LU R85, [R1+0x2ec] ;  /* 0x0002ec0001557983 */ /* 0x000f280000300800 */
[----:B------:R1:W-:Y:S04]  /*ee40*/  STL [R1+0x304], R61 ;  /* 0x0003043d01007387 */ /* 0x0003e80000100800 */
        /* <DEDUP_REMOVED lines=20> */
[----:B------:R-:W-:-:S03]  /*ef90*/  IADD3 R60, P3, PT, R60, UR4, RZ ;  /* 0x000000043c3c7c10 */ /* 0x000fc6000ff7e0ff */
[----:B------:R-:W4:Y:S04]  /*efa0*/  LDL.LU R64, [R1+0x8c0] ;  /* 0x0008c00001407983 */ /* 0x000f280000300800 */
[----:B-1----:R-:W4:Y:S04]  /*efb0*/  LDL.LU R61, [R1+0x8dc] ;  /* 0x0008dc00013d7983 */ /* 0x002f280000300800 */
[----:B------:R1:W-:Y:S04]  /*efc0*/  STL [R1+0x3a0], R60 ;  /* 0x0003a03c01007387 */ /* 0x0003e80000100800 */
[----:B-1----:R-:W4:Y:S01]  /*efd0*/  LDL.LU R60, [R1+0x8b8] ;  /* 0x0008b800013c7983 */ /* 0x002f220000300800 */
[----:B--2---:R-:W-:-:S05]  /*efe0*/  IADD3.X R63, PT, PT, R63, UR7, RZ, P5, !PT ;  /* 0x000000073f3f7c10 */ /* 0x004fca000affe4ff */
[----:B------:R1:W-:Y:S04]  /*eff0*/  STL [R1+0x2fc], R63 ;  /* 0x0002fc3f01007387 */ /* 0x0003e80000100800 */
[----:B-1----:R-:W2:Y:S01]  /*f000*/  LDL.LU R63, [R1+0x8d4] ;  /* 0x0008d400013f7983 */ /* 0x002ea20000300800 */
[----:B---3--:R-:W-:Y:S02]  /*f010*/  IADD3 R62, P5, PT, R62, UR4, RZ ;  /* 0x000000043e3e7c10 */ /* 0x008fe4000ffbe0ff */
[----:B----4-:R-:W-:-:S03]  /*f020*/  IADD3.X R87, PT, PT, R87, UR7, RZ, P6, !PT ;  /* 0x0000000757577c10 */ /* 0x010fc6000b7fe4ff */
[----:B------:R1:W-:Y:S01]  /*f030*/  STL [R1+0x398], R62 ;  /* 0x0003983e01007387 */ /* 0x0003e20000100800 */
[----:B------:R-:W-:Y:S02]  /*f040*/  IADD3 R86, P6, PT, R86, UR4, RZ ;  /* 0x0000000456567c10 */ /* 0x000fe4000ffde0ff */
[----:B------:R-:W-:Y:S01]  /*f050*/  IADD3.X R85, PT, PT, R85, UR7, RZ, P1, !PT ;  /* 0x0000000755557c10 */ /* 0x000fe20008ffe4ff */
[----:B-1----:R-:W3:Y:S04]  /*f060*/  LDL.LU R62, [R1+0x8b0] ;  /* 0x0008b000013e7983 */ /* 0x002ee80000300800 */
        /* <DEDUP_REMOVED lines=43> */
[----:B------:R-:W-:-:S05]  /*f320*/  IADD3.X R61, PT, PT, R61, UR6, RZ, P2, !PT ;  /* 0x000000063d3d7c10 */ /* 0x000fca00097fe4ff */
[----:B------:R1:W-:Y:S04]  /*f330*/  STL [R1+0x8dc], R61 ;  /* 0x0008dc3d01007387 */ /* 0x0003e80000100800 */
[----:B------:R-:W-:Y:S01]  /*f340*/  STL [R1+0x8e4], R65 ;  /* 0x0008e44101007387 */ /* 0x000fe20000100800 */
[----:B------:R-:W-:-:S03]  /*f350*/  IADD3 R60, P2, PT, R60, UR4, RZ ;  /* 0x000000043c3c7c10 */ /* 0x000fc6000ff5e0ff */
[----:B-1----:R-:W4:Y:S04]  /*f360*/  LDL.LU R61, [R1+0x8cc] ;  /* 0x0008cc00013d7983 */ /* 0x002f280000300800 */
[----:B------:R-:W-:Y:S04]  /*f370*/  STL [R1+0x8c0], R64 ;  /* 0x0008c04001007387 */ /* 0x000fe80000100800 */
[----:B------:R1:W-:Y:S04]  /*f380*/  STL [R1+0x8b8], R60 ;  /* 0x0008b83c01007387 */ /* 0x0003e80000100800 */
[----:B-1----:R-:W4:Y:S01]  /*f390*/  LDL.LU R60, [R1+0x8a8] ;  /* 0x0008a800013c7983 */ /* 0x002f220000300800 */
[----:B--2---:R-:W-:-:S05]  /*f3a0*/  IADD3.X R63, PT, PT, R63, UR6, RZ, P3, !PT ;  /* 0x000000063f3f7c10 */ /* 0x004fca0009ffe4ff */
[----:B------:R1:W-:Y:S04]  /*f3b0*/  STL [R1+0x8d4], R63 ;  /* 0x0008d43f01007387 */ /* 0x0003e80000100800 */
[----:B-1----:R-:W2:Y:S01]  /*f3c0*/  LDL.LU R63, [R1+0x8c4] ;  /* 0x0008c400013f7983 */ /* 0x002ea20000300800 */
[----:B---3--:R-:W-:-:S03]  /*f3d0*/  IADD3 R62, P3, PT, R62, UR4, RZ ;  /* 0x000000043e3e7c10 */ /* 0x008fc6000ff7e0ff */
[----:B------:R-:W3:Y:S04]  /*f3e0*/  LDL.LU R87, [R1+0x8a0] ;  /* 0x0008a00001577983 */ /* 0x000ee80000300800 */
[----:B------:R-:W3:Y:S04]  /*f3f0*/  LDL.LU R86, [R1+0x8bc] ;  /* 0x0008bc0001567983 */ /* 0x000ee80000300800 */
[----:B------:R-:W3:Y:S04]  /*f400*/  LDL.LU R85, [R1+0x898] ;  /* 0x0008980001557983 */ /* 0x000ee80000300800 */
[----:B------:R1:W-:Y:S04]  /*f410*/  STL [R1+0x8b0], R62 ;  /* 0x0008b03e01007387 */ /* 0x0003e80000100800 */
        /* <DEDUP_REMOVED lines=21> */
[----:B-1----:R-:W3:Y:S01]  /*f570*/  LDL.LU R62, [R1+0x840] ;  /* 0x00084000013e7983 */ /* 0x002ee20000300800 */
[----:B----4-:R-:W-:-:S05]  /*f580*/  IADD3.X R61, PT, PT, R61, UR6, RZ, P5, !PT ;  /* 0x000000063d3d7c10 */ /* 0x010fca000affe4ff */
[----:B------:R1:W-:Y:S04]  /*f590*/  STL [R1+0x8cc], R61 ;  /* 0x0008cc3d01007387 */ /* 0x0003e80000100800 */
[----:B-1----:R-:W4:Y:S01]  /*f5a0*/  LDL.LU R61, [R1+0x85c] ;  /* 0x00085c00013d7983 */ /* 0x002f220000300800 */
[----:B------:R-:W-:-:S05]  /*f5b0*/  IADD3 R60, P5, PT, R60, UR4, RZ ;  /* 0x000000043c3c7c10 */ /* 0x000fca000ffbe0ff */
[----:B------:R1:W-:Y:S04]  /*f5c0*/  STL [R1+0x8a8], R60 ;  /* 0x0008a83c01007387 */ /* 0x0003e80000100800 */
[----:B-1----:R-:W4:Y:S01]  /*f5d0*/  LDL.LU R60, [R1+0x838] ;  /* 0x00083800013c7983 */ /* 0x002f220000300800 */
[----:B--2---:R-:W-:-:S05]  /*f5e0*/  IADD3.X R63, PT, PT, R63, UR6, RZ, P6, !PT ;  /* 0x000000063f3f7c10 */ /* 0x004fca000b7fe4ff */
[----:B------:R1:W-:Y:S01]  /*f5f0*/  STL [R1+0x8c4], R63 ;  /* 0x0008c43f01007387 */ /* 0x0003e20000100800 */
[----:B---3--:R-:W-:-:S03]  /*f600*/  IADD3 R87, P6, PT, R87, UR4, RZ ;  /* 0x0000000457577c10 */ /* 0x008fc6000ffde0ff */
[----:B-1----:R-:W2:Y:S01]  /*f610*/  LDL.LU R63, [R1+0x854] ;  /* 0x00085400013f7983 */ /* 0x002ea20000300800 */
        /* <DEDUP_REMOVED lines=45> */
[----:B------:R-:W-:-:S05]  /*f8f0*/  IADD3 R62, P2, PT, R62, UR4, RZ ;  /* 0x000000043e3e7c10 */ /* 0x000fca000ff5e0ff */
[----:B------:R1:W-:Y:S04]  /*f900*/  STL [R1+0x840], R62 ;  /* 0x0008403e01007387 */ /* 0x0003e80000100800 */
[----:B------:R-:W-:Y:S04]  /*f910*/  STL [R1+0x848], R65 ;  /* 0x0008484101007387 */ /* 0x000fe80000100800 */
[----:B-1----:R-:W3:Y:S01]  /*f920*/  LDL.LU R62, [R1+0x830] ;  /* 0x00083000013e7983 */ /* 0x002ee20000300800 */
[----:B----4-:R-:W-:-:S03]  /*f930*/  IADD3.X R61, PT, PT, R61, UR6, RZ, P3, !PT ;  /* 0x000000063d3d7c10 */ /* 0x010fc60009ffe4ff */
[----:B------:R-:W-:Y:S04]  /*f940*/  STL [R1+0x864], R64 ;  /* 0x0008644001007387 */ /* 0x000fe80000100800 */
[----:B------:R1:W-:Y:S04]  /*f950*/  STL [R1+0x85c], R61 ;  /* 0x00085c3d01007387 */ /* 0x0003e80000100800 */
[----:B-1----:R-:W4:Y:S01]  /*f960*/  LDL.LU R61, [R1+0x84c] ;  /* 0x00084c00013d7983 */ /* 0x002f220000300800 */
[----:B------:R-:W-:-:S05]  /*f970*/  IADD3 R60, P3, PT, R60, UR4, RZ ;  /* 0x000000043c3c7c10 */ /* 0x000fca000ff7e0ff */
[----:B------:R1:W-:Y:S04]  /*f980*/  STL [R1+0x838], R60 ;  /* 0x0008383c01007387 */ /* 0x0003e80000100800 */
[----:B-1----:R-:W4:Y:S04]  /*f990*/  LDL.LU R60, [R1+0x828] ;  /* 0x00082800013c7983 */ /* 0x002f280000300800 */
[----:B------:R-:W4:Y:S04]  /*f9a0*/  LDL.LU R87, [R1+0x844] ;  /* 0x0008440001577983 */ /* 0x000f280000300800 */
[----:B------:R-:W4:Y:S04]  /*f9b0*/  LDL.LU R86, [R1+0x820] ;  /* 0x0008200001567983 */ /* 0x000f280000300800 */
[----:B------:R-:W4:Y:S01]  /*f9c0*/  LDL.LU R85, [R1+0x83c] ;  /* 0x00083c0001557983 */ /* 0x000f220000300800 */
[----:B--2---:R-:W-:-:S05]  /*f9d0*/  IADD3.X R63, PT, PT, R63, UR6, RZ, P5, !PT ;  /* 0x000000063f3f7c10 */ /* 0x004fca000affe4ff */
[----:B------:R1:W-:Y:S04]  /*f9e0*/  STL [R1+0x854], R63 ;  /* 0x0008543f01007387 */ /* 0x0003e80000100800 */
[----:B------:R-:W2:Y:S04]  /*f9f0*/  LDL.LU R84, [R1+0x818] ;  /* 0x0008180001547983 */ /* 0x000ea80000300800 */
        /* <DEDUP_REMOVED lines=20> */
[----:B-1----:R-:W2:Y:S01]  /*fb40*/  LDL.LU R63, [R1+0x7e4] ;  /* 0x0007e400013f7983 */ /* 0x002ea20000300800 */
[----:B---3--:R-:W-:-:S05]  /*fb50*/  IADD3 R62, P5, PT, R62, UR4, RZ ;  /* 0x000000043e3e7c10 */ /* 0x008fca000ffbe0ff */
[----:B------:R1:W-:Y:S04]  /*fb60*/  STL [R1+0x830], R62 ;  /* 0x0008303e01007387 */ /* 0x0003e80000100800 */
[----:B-1----:R-:W3:Y:S01]  /*fb70*/  LDL.LU R62, [R1+0x7c0] ;  /* 0x0007c000013e7983 */ /* 0x002ee20000300800 */
[----:B----4-:R-:W-:-:S05]  /*fb80*/  IADD3.X R61, PT, PT, R61, UR6, RZ, P6, !PT ;  /* 0x000000063d3d7c10 */ /* 0x010fca000b7fe4ff */
[----:B------:R1:W-:Y:S04]  /*fb90*/  STL [R1+0x84c], R61 ;  /* 0x00084c3d01007387 */ /* 0x0003e80000100800 */
[----:B-1----:R-:W4:Y:S01]  /*fba0*/  LDL.LU R61, [R1+0x7dc] ;  /* 0x0007dc00013d7983 */ /* 0x002f220000300800 */
[----:B------:R-:W-:-:S05]  /*fbb0*/  IADD3 R60, P6, PT, R60, UR4, RZ ;  /* 0x000000043c3c7c10 */ /* 0x000fca000ffde0ff */
[----:B------:R1:W-:Y:S04]  /*fbc0*/  STL [R1+0x828], R60 ;  /* 0x0008283c01007387 */ /* 0x0003e80000100800 */
[----:B-1----:R-:W4:Y:S01]  /*fbd0*/  LDL.LU R60, [R1+0x7b8] ;  /* 0x0007b800013c7983 */ /* 0x002f220000300800 */
[----:B------:R-:W-:Y:S02]  /*fbe0*/  IADD3.X R87, PT, PT, R87, UR6, RZ, P1, !PT ;  /* 0x0000000657577c10 */ /* 0x000fe40008ffe4ff */
[----:B------:R-:W-:Y:S02]  /*fbf0*/  IADD3 R86, P1, PT, R86, UR4, RZ ;  /* 0x0000000456567c10 */ /* 0x000fe4000ff3e0ff */
[----:B------:R-:W-:Y:S01]  /*fc00*/  IADD3.X R85, PT, PT, R85, UR6, RZ, P2, !PT ;  /* 0x0000000655557c10 */ /* 0x000fe200097fe4ff */
[----:B------:R-:W-:Y:S04]  /*fc10*/  STL [R1+0x844], R87 ;  /* 0x0008445701007387 */ /* 0x000fe80000100800 */
[----:B------:R-:W-:Y:S04]  /*fc20*/  STL [R1+0x820], R86 ;  /* 0x0008205601007387 */ /* 0x000fe80000100800 */
[----:B------:R-:W-:Y:S01]  /*fc30*/  STL [R1+0x83c], R85 ;  /* 0x00083c5501007387 */ /* 0x000fe20000100800 */
[----:B--2---:R-:W-:-:S02]  /*fc40*/  IADD3 R84, P2, PT, R84, UR4, RZ ;  /* 0x0000000454547c10 */ /* 0x004fc4000ff5e0ff */
        /* <DEDUP_REMOVED lines=38> */
[----:B------:R-:W-:-:S05]  /*feb0*/  IADD3.X R63, PT, PT, R63, UR6, RZ, P3, !PT ;  /* 0x000000063f3f7c10 */ /* 0x000fca0009ffe4ff */
[----:B------:R1:W-:Y:S04]  /*fec0*/  STL [R1+0x7e4], R63 ;  /* 0x0007e43f01007387 */ /* 0x0003e80000100800 */
[----:B------:R-:W-:Y:S04]  /*fed0*/  STL [R1+0x7ec], R65 ;  /* 0x0007ec4101007387 */ /* 0x000fe80000100800 */
[----:B-1----:R-:W2:Y:S01]  /*fee0*/  LDL.LU R63, [R1+0x7d4] ;  /* 0x0007d400013f7983 */ /* 0x002ea20000300800 */
[----:B------:R-:W-:-:S05]  /*fef0*/  IADD3 R64, P2, PT, R64, UR4, RZ ;  /* 0x0000000440407c10 */ /* 0x000fca000ff5e0ff */
[----:B------:R-:W-:Y:S01]  /*ff00*/  STL [R1+0x7c8], R64 ;  /* 0x0007c84001007387 */ /* 0x000fe20000100800 */
[----:B---3--:R-:W-:-:S05]  /*ff10*/  IADD3 R62, P3, PT, R62, UR4, RZ ;  /* 0x000000043e3e7c10 */ /* 0x008fca000ff7e0ff */
[----:B------:R1:W-:Y:S04]  /*ff20*/  STL [R1+0x7c0], R62 ;  /* 0x0007c03e01007387 */ /* 0x0003e80000100800 */
[----:B-1----:R-:W3:Y:S01]  /*ff30*/  LDL.LU R62, [R1+0x7b0] ;  /* 0x0007b000013e7983 */ /* 0x002ee20000300800 */
[----:B----4-:R-:W-:-:S05]  /*ff40*/  IADD3.X R61, PT, PT, R61, UR6, RZ, P5, !PT ;  /* 0x000000063d3d7c10 */ /* 0x010fca000affe4ff */
[----:B------:R1:W-:Y:S04]  /*ff50*/  STL [R1+0x7dc], R61 ;  /* 0x0007dc3d01007387 */ /* 0x0003e80000100800 */
[----:B-1----:R-:W4:Y:S01]  /*ff60*/  LDL.LU R61, [R1+0x7cc] ;  /* 0x0007cc00013d7983 */ /* 0x002f220000300800 */
[----:B------:R-:W-:-:S03]  /*ff70*/  IADD3 R60, P5, PT, R60, UR4, RZ ;  /* 0x000000043c3c7c10 */ /* 0x000fc6000ffbe0ff */
        /* <DEDUP_REMOVED lines=25> */
[----:B-1----:R-:W4:Y:S01]  /*10110*/  LDL.LU R60, [R1+0x748] ;  /* 0x00074800013c7983 */ /* 0x002f220000300800 */
[----:B--2---:R-:W-:-:S05]  /*10120*/  IADD3.X R63, PT, PT, R63, UR6, RZ, P6, !PT ;  /* 0x000000063f3f7c10 */ /* 0x004fca000b7fe4ff */
[----:B------:R1:W-:Y:S04]  /*10130*/  STL [R1+0x7d4], R63 ;  /* 0x0007d43f01007387 */ /* 0x0003e80000100800 */
[----:B-1----:R-:W2:Y:S01]  /*10140*/  LDL.LU R63, [R1+0x764] ;  /* 0x00076400013f7983 */ /* 0x002ea20000300800 */
[----:B---3--:R-:W-:-:S05]  /*10150*/  IADD3 R62, P6, PT, R62, UR4, RZ ;  /* 0x000000043e3e7c10 */ /* 0x008fca000ffde0ff */
[----:B------:R1:W-:Y:S04]  /*10160*/  STL [R1+0x7b0], R62 ;  /* 0x0007b03e01007387 */ /* 0x0003e80000100800 */
[----:B-1----:R-:W3:Y:S01]  /*10170*/  LDL.LU R62, [R1+0x740] ;  /* 0x00074000013e7983 */ /* 0x002ee20000300800 */
[----:B----4-:R-:W-:Y:S02]  /*10180*/  IADD3.X R61, PT, PT, R61, UR6, RZ, P1, !PT ;  /* 0x000000063d3d7c10 */ /* 0x010fe40008ffe4ff */
[----:B------:R-:W-:-:S03]  /*10190*/  IADD3 R87, P1, PT, R87, UR4, RZ ;  /* 0x0000000457577c10 */ /* 0x000fc6000ff3e0ff */
[----:B------:R1:W-:Y:S01]  /*101a0*/  STL [R1+0x7cc], R61 ;  /* 0x0007cc3d01007387 */ /* 0x0003e20000100800 */
[----:B------:R-:W-:Y:S02]  /*101b0*/  IADD3.X R86, PT, PT, R86, UR6, RZ, P2, !PT ;  /* 0x0000000656567c10 */ /* 0x000fe400097fe4ff */
[----:B------:R-:W-:Y:S01]  /*101c0*/  IADD3 R85, P2, PT, R85, UR4, RZ ;  /* 0x0000000455557c10 */ /* 0x000fe2000ff5e0ff */
[----:B-1----:R-:W4:Y:S01]  /*101d0*/  LDL.LU R61, [R1+0x75c] ;  /* 0x00075c00013d7983 */ /* 0x002f220000300800 */
        /* <DEDUP_REMOVED lines=44> */
[----:B------:R1:W-:Y:S04]  /*104a0*/  STL [R1+0x748], R60 ;  /* 0x0007483c01007387 */ /* 0x0003e80000100800 */
[----:B------:R-:W-:Y:S04]  /*104b0*/  STL [R1+0x750], R65 ;  /* 0x0007504101007387 */ /* 0x000fe80000100800 */
[----:B-1----:R-:W4:Y:S04]  /*104c0*/  LDL.LU R60, [R1+0x738] ;  /* 0x00073800013c7983 */ /* 0x002f280000300800 */
[----:B------:R-:W-:Y:S01]  /*104d0*/  STL [R1+0x76c], R64 ;  /* 0x00076c4001007387 */ /* 0x000fe20000100800 */
[----:B--2---:R-:W-:-:S05]  /*104e0*/  IADD3.X R63, PT, PT, R63, UR6, RZ, P5, !PT ;  /* 0x000000063f3f7c10 */ /* 0x004fca000affe4ff */
[----:B------:R1:W-:Y:S04]  /*104f0*/  STL [R1+0x764], R63 ;  /* 0x0007643f01007387 */ /* 0x0003e80000100800 */
[----:B-1----:R-:W2:Y:S01]  /*10500*/  LDL.LU R63, [R1+0x754] ;  /* 0x00075400013f7983 */ /* 0x002ea20000300800 */
[----:B---3--:R-:W-:-:S05]  /*10510*/  IADD3 R62, P5, PT, R62, UR4, RZ ;  /* 0x000000043e3e7c10 */ /* 0x008fca000ffbe0ff */
[----:B------:R1:W-:Y:S04]  /*10520*/  STL [R1+0x740], R62 ;  /* 0x0007403e01007387 */ /* 0x0003e80000100800 */
[----:B-1----:R-:W3:Y:S01]  /*10530*/  LDL.LU R62, [R1+0x730] ;  /* 0x00073000013e7983 */ /* 0x002ee20000300800 */
[----:B----4-:R-:W-:-:S03]  /*10540*/  IADD3.X R61, PT, PT, R61, UR6, RZ, P6, !PT ;  /* 0x000000063d3d7c10 */ /* 0x010fc6000b7fe4ff */
        /* <DEDUP_REMOVED lines=26> */
[----:B------:R-:W-:-:S05]  /*106f0*/  IADD3 R60, P6, PT, R60, UR4, RZ ;  /* 0x000000043c3c7c10 */ /* 0x000fca000ffde0ff */
        /* <DEDUP_REMOVED lines=10> */
[----:B-1----:R-:W3:Y:S01]  /*107a0*/  LDL.LU R62, [R1+0x6c0] ;  /* 0x0006c000013e7983 */ /* 0x002ee20000300800 */
        /* <DEDUP_REMOVED lines=39> */
[----:B------:R-:W-:Y:S04]  /*10a20*/  STL [R1+0x6e0], R68 ;  /* 0x0006e04401007387 */ /* 0x000fe80000100800 */
[----:B------:R-:W-:Y:S01]  /*10a30*/  STL [R1+0x6fc], R67 ;  /* 0x0006fc4301007387 */ /* 0x000fe20000100800 */
[----:B------:R-:W-:-:S03]  /*10a40*/  IADD3.X R61, PT, PT, R61, UR6, RZ, P5, !PT ;  /* 0x000000063d3d7c10 */ /* 0x000fc6000affe4ff */
[----:B------:R-:W-:Y:S01]  /*10a50*/  STL [R1+0x6d8], R66 ;  /* 0x0006d84201007387 */ /* 0x000fe20000100800 */
[----:B------:R-:W-:-:S03]  /*10a60*/  IADD3 R64, P3, PT, R64, UR4, RZ ;  /* 0x0000000440407c10 */ /* 0x000fc6000ff7e0ff */
[----:B------:R1:W-:Y:S04]  /*10a70*/  STL [R1+0x6ec], R61 ;  /* 0x0006ec3d01007387 */ /* 0x0003e80000100800 */
[----:B------:R-:W-:Y:S04]  /*10a80*/  STL [R1+0x6f4], R65 ;  /* 0x0006f44101007387 */ /* 0x000fe80000100800 */
[----:B-1----:R-:W4:Y:S01]  /*10a90*/  LDL.LU R61, [R1+0x6dc] ;  /* 0x0006dc00013d7983 */ /* 0x002f220000300800 */
[----:B------:R-:W-:-:S03]  /*10aa0*/  IADD3 R60, P5, PT, R60, UR4, RZ ;  /* 0x000000043c3c7c10 */ /* 0x000fc6000ffbe0ff */
[----:B------:R-:W-:Y:S04]  /*10ab0*/  STL [R1+0x6d0], R64 ;  /* 0x0006d04001007387 */ /* 0x000fe80000100800 */
[----:B------:R1:W-:Y:S04]  /*10ac0*/  STL [R1+0x6c8], R60 ;  /* 0x0006c83c01007387 */ /* 0x0003e80000100800 */
[----:B-1----:R-:W4:Y:S01]  /*10ad0*/  LDL.LU R60, [R1+0x6b8] ;  /* 0x0006b800013c7983 */ /* 0x002f220000300800 */
[----:B--2---:R-:W-:-:S05]  /*10ae0*/  IADD3.X R63, PT, PT, R63, UR6, RZ, P6, !PT ;  /* 0x000000063f3f7c10 */ /* 0x004fca000b7fe4ff */
[----:B------:R1:W-:Y:S04]  /*10af0*/  STL [R1+0x6e4], R63 ;  /* 0x0006e43f01007387 */ /* 0x0003e80000100800 */
[----:B-1----:R-:W2:Y:S04]  /*10b00*/  LDL.LU R63, [R1+0x6d4] ;  /* 0x0006d400013f7983 */ /* 0x002ea80000300800 */
[----:B------:R-:W2:Y:S04]  /*10b10*/  LDL.LU R87, [R1+0x6b0] ;  /* 0x0006b00001577983 */ /* 0x000ea80000300800 */
[----:B------:R-:W2:Y:S01]  /*10b20*/  LDL.LU R86, [R1+0x6cc] ;  /* 0x0006cc0001567983 */ /* 0x000ea20000300800 */
[----:B---3--:R-:W-:-:S03]  /*10b30*/  IADD3 R62, P6, PT, R62, UR4, RZ ;  /* 0x000000043e3e7c10 */ /* 0x008fc6000ffde0ff */
        /* <DEDUP_REMOVED lines=32> */
[----:B------:R-:W-:-:S03]  /*10d40*/  IADD3 R87, P2, PT, R87, UR4, RZ ;  /* 0x0000000457577c10 */ /* 0x000fc6000ff5e0ff */
[----:B-1----:R-:W2:Y:S01]  /*10d50*/  LDL.LU R63, [R1+0x664] ;  /* 0x00066400013f7983 */ /* 0x002ea20000300800 */
[----:B------:R-:W-:Y:S02]  /*10d60*/  IADD3.X R86, PT, PT, R86, UR6, RZ, P3, !PT ;  /* 0x0000000656567c10 */ /* 0x000fe40009ffe4ff */
[----:B---3--:R-:W-:Y:S02]  /*10d70*/  IADD3 R85, P3, PT, R85, UR4, RZ ;  /* 0x0000000455557c10 */ /* 0x008fe4000ff7e0ff */
[----:B------:R-:W-:Y:S01]  /*10d80*/  IADD3.X R84, PT, PT, R84, UR6, RZ, P5, !PT ;  /* 0x0000000654547c10 */ /* 0x000fe2000affe4ff */
        /* <DEDUP_REMOVED lines=45> */
[----:B-1----:R-:W3:Y:S04]  /*11060*/  LDL.LU R62, [R1+0x640] ;  /* 0x00064000013e7983 */ /* 0x002ee80000300800 */
[----:B------:R-:W-:Y:S01]  /*11070*/  STL [R1+0x674], R64 ;  /* 0x0006744001007387 */ /* 0x000fe20000100800 */
[----:B----4-:R-:W-:-:S05]  /*11080*/  IADD3.X R61, PT, PT, R61, UR6, RZ, P6, !PT ;  /* 0x000000063d3d7c10 */ /* 0x010fca000b7fe4ff */
        /* <DEDUP_REMOVED lines=190> */
[----:B-1----:R-:W3:Y:S04]  /*11c70*/  LDL.LU R62, [R1+0x540] ;  /* 0x00054000013e7983 */ /* 0x002ee80000300800 */
[----:B------:R-:W3:Y:S04]  /*11c80*/  LDL.LU R87, [R1+0x55c] ;  /* 0x00055c0001577983 */ /* 0x000ee80000300800 */
[----:B------:R-:W3:Y:S01]  /*11c90*/  LDL.LU R86, [R1+0x538] ;  /* 0x0005380001567983 */ /* 0x000ee20000300800 */
[----:B----4-:R-:W-:-:S03]  /*11ca0*/  IADD3.X R61, PT, PT, R61, UR6, RZ, P2, !PT ;  /* 0x000000063d3d7c10 */ /* 0x010fc600097fe4ff */
        /* <DEDUP_REMOVED lines=31> */
[----:B------:R-:W-:-:S03]  /*11ea0*/  IADD3.X R87, PT, PT, R87, UR6, RZ, P5, !PT ;  /* 0x0000000657577c10 */ /* 0x000fc6000affe4ff */
[----:B------:R1:W-:Y:S01]  /*11eb0*/  STL [R1+0x540], R62 ;  /* 0x0005403e01007387 */ /* 0x0003e20000100800 */
[----:B------:R-:W-:Y:S02]  /*11ec0*/  IADD3 R86, P5, PT, R86, UR4, RZ ;  /* 0x0000000456567c10 */ /* 0x000fe4000ffbe0ff */
[----:B----4-:R-:W-:Y:S01]  /*11ed0*/  IADD3.X R85, PT, PT, R85, UR6, RZ, P6, !PT ;  /* 0x0000000655557c10 */ /* 0x010fe2000b7fe4ff */
        /* <DEDUP_REMOVED lines=47> */
[----:B-1----:R-:W4:Y:S04]  /*121d0*/  LDL.LU R61, [R1+0x4ec] ;  /* 0x0004ec00013d7983 */ /* 0x002f280000300800 */
[----:B------:R-:W-:Y:S01]  /*121e0*/  STL [R1+0x4e0], R64 ;  /* 0x0004e04001007387 */ /* 0x000fe20000100800 */
[----:B------:R-:W-:-:S05]  /*121f0*/  IADD3 R60, P1, PT, R60, UR4, RZ ;  /* 0x000000043c3c7c10 */ /* 0x000fca000ff3e0ff */
        /* <DEDUP_REMOVED lines=39> */
[----:B------:R1:W-:Y:S04]  /*12470*/  STL [R1+0x4e4], R63 ;  /* 0x0004e43f01007387 */ /* 0x0003e80000100800 */
[----:B-1----:R-:W2:Y:S01]  /*12480*/  LDL.LU R63, [R1+0x474] ;  /* 0x00047400013f7983 */ /* 0x002ea20000300800 */
[----:B------:R-:W-:Y:S02]  /*12490*/  IADD3 R87, P5, PT, R87, UR4, RZ ;  /* 0x0000000457577c10 */ /* 0x000fe4000ffbe0ff */
        /* <DEDUP_REMOVED lines=40> */
[----:B------:R-:W-:Y:S02]  /*12720*/  IADD3 R65, P6, PT, R65, UR4, RZ ;  /* 0x0000000441417c10 */ /* 0x000fe4000ffde0ff */
[----:B------:R-:W-:Y:S01]  /*12730*/  IADD3.X R64, PT, PT, R64, UR6, RZ, P1, !PT ;  /* 0x0000000640407c10 */ /* 0x000fe20008ffe4ff */
[----:B------:R-:W-:Y:S01]  /*12740*/  STL [R1+0x494], R68 ;  /* 0x0004944401007387 */ /* 0x000fe20000100800 */
[----:B------:R-:W-:-:S03]  /*12750*/  IADD3 R62, P1, PT, R62, UR4, RZ ;  /* 0x000000043e3e7c10 */ /* 0x000fc6000ff3e0ff */
[----:B------:R-:W-:Y:S04]  /*12760*/  STL [R1+0x470], R67 ;  /* 0x0004704301007387 */ /* 0x000fe80000100800 */
[----:B------:R-:W-:Y:S04]  /*12770*/  STL [R1+0x48c], R66 ;  /* 0x00048c4201007387 */ /* 0x000fe80000100800 */
        /* <DEDUP_REMOVED lines=102> */
[----:B-1----:R-:W4:Y:S04]  /*12de0*/  LDL.LU R61, [R1+0x3ec] ;  /* 0x0003ec00013d7983 */ /* 0x002f280000300800 */
[----:B------:R-:W4:Y:S04]  /*12df0*/  LDL.LU R87, [R1+0x3c8] ;  /* 0x0003c80001577983 */ /* 0x000f280000300800 */
[----:B------:R-:W4:Y:S01]  /*12e00*/  LDL.LU R86, [R1+0x3e4] ;  /* 0x0003e40001567983 */ /* 0x000f220000300800 */
[----:B------:R-:W-:-:S03]  /*12e10*/  IADD3 R60, P3, PT, R60, UR4, RZ ;  /* 0x000000043c3c7c10 */ /* 0x000fc6000ff7e0ff */
        /* <DEDUP_REMOVED lines=90> */
[----:B------:R-:W3:Y:S01]  /*133c0*/  LDL.LU R87, [R1+0x2ac] ;  /* 0x0002ac0001577983 */ /* 0x000ee20000300800 */
[----:B----4-:R-:W-:-:S03]  /*133d0*/  IADD3.X R61, PT, PT, R61, UR6, RZ, P5, !PT ;  /* 0x000000063d3d7c10 */ /* 0x010fc6000affe4ff */
        /* <DEDUP_REMOVED lines=34> */
[----:B----4-:R-:W-:Y:S02]  /*13600*/  IADD3 R86, P1, PT, R86, UR4, RZ ;  /* 0x0000000456567c10 */ /* 0x010fe4000ff3e0ff */
        /* <DEDUP_REMOVED lines=57> */
[----:B------:R-:W2:Y:S04]  /*139a0*/  LDL.LU R86, [R1+0x22c] ;  /* 0x00022c0001567983 */ /* 0x000ea80000300800 */
[----:B------:R-:W2:Y:S01]  /*139b0*/  LDL.LU R85, [R1+0x208] ;  /* 0x0002080001557983 */ /* 0x000ea20000300800 */
[----:B---3--:R-:W-:-:S05]  /*139c0*/  IADD3 R62, P5, PT, R62, UR4, RZ ;  /* 0x000000043e3e7c10 */ /* 0x008fca000ffbe0ff */
        /* <DEDUP_REMOVED lines=34> */
[----:B------:R-:W-:Y:S01]  /*13bf0*/  IADD3 R85, P2, PT, R85, UR4, RZ ;  /* 0x0000000455557c10 */ /* 0x000fe2000ff5e0ff */
[----:B------:R-:W-:Y:S01]  /*13c00*/  STL [R1+0x210], R87 ;  /* 0x0002105701007387 */ /* 0x000fe20000100800 */
[----:B---3--:R-:W-:-:S03]  /*13c10*/  IADD3.X R84, PT, PT, R84, UR6, RZ, P3, !PT ;  /* 0x0000000654547c10 */ /* 0x008fc60009ffe4ff */
        /* <DEDUP_REMOVED lines=91> */
[----:B------:R1:W-:Y:S04]  /*141d0*/  STL [R1+0x1b4], R87 ;  /* 0x0001b45701007387 */ /* 0x0003e80000100800 */
[----:B------:R1:W-:Y:S04]  /*141e0*/  STL [R1+0x70], R86 ;  /* 0x0000705601007387 */ /* 0x0003e80000100800 */
[----:B------:R1:W-:Y:S01]  /*141f0*/  STL [R1+0x1ac], R85 ;  /* 0x0001ac5501007387 */ /* 0x0003e20000100800 */
[----:B------:R-:W-:-:S02]  /*14200*/  PRMT R59, RZ, 0x7610, R59 ;  /* 0x00007610ff3b7816 */ /* 0x000fc4000000003b */
[----:B--2---:R-:W-:Y:S02]  /*14210*/  IADD3.X R83, PT, PT, R83, UR6, RZ, P5, !PT ;  /* 0x0000000653537c10 */ /* 0x004fe4000affe4ff */
[----:B------:R-:W-:Y:S02]  /*14220*/  IADD3 R82, P5, PT, R82, UR4, RZ ;  /* 0x0000000452527c10 */ /* 0x000fe4000ffbe0ff */
[----:B------:R-:W-:Y:S02]  /*14230*/  IADD3 R84, P3, PT, R84, UR4, RZ ;  /* 0x0000000454547c10 */ /* 0x000fe4000ff7e0ff */
[----:B------:R-:W-:-:S03]  /*14240*/  IADD3.X R81, PT, PT, R81, UR6, RZ, P6, !PT ;  /* 0x0000000651517c10 */ /* 0x000fc6000b7fe4ff */
[----:B------:R1:W-:Y:S01]  /*14250*/  STL [R1+0x68], R84 ;  /* 0x0000685401007387 */ /* 0x0003e20000100800 */
[----:B------:R-:W-:-:S03]  /*14260*/  IADD3 R80, P6, PT, R80, UR4, RZ ;  /* 0x0000000450507c10 */ /* 0x000fc6000ffde0ff */
[----:B------:R1:W-:Y:S01]  /*14270*/  STL [R1+0x1a4], R83 ;  /* 0x0001a45301007387 */ /* 0x0003e20000100800 */
[----:B------:R-:W-:Y:S02]  /*14280*/  IADD3.X R79, PT, PT, R79, UR6, RZ, P1, !PT ;  /* 0x000000064f4f7c10 */ /* 0x000fe40008ffe4ff */
[----:B------:R-:W-:Y:S02]  /*14290*/  IADD3.X R73, PT, PT, R73, UR6, RZ, P5, !PT ;  /* 0x0000000649497c10 */ /* 0x000fe4000affe4ff */
[----:B------:R-:W-:Y:S01]  /*142a0*/  IADD3 R72, P5, PT, R72, UR4, RZ ;  /* 0x0000000448487c10 */ /* 0x000fe2000ffbe0ff */
[----:B------:R1:W-:Y:S01]  /*142b0*/  STL [R1+0x60], R82 ;  /* 0x0000605201007387 */ /* 0x0003e20000100800 */
[----:B------:R-:W-:Y:S02]  /*142c0*/  IADD3 R78, P1, PT, R78, UR4, RZ ;  /* 0x000000044e4e7c10 */ /* 0x000fe4000ff3e0ff */
[----:B------:R-:W-:Y:S01]  /*142d0*/  IADD3.X R77, PT, PT, R77, UR6, RZ, P2, !PT ;  /* 0x000000064d4d7c10 */ /* 0x000fe200097fe4ff */
[----:B------:R1:W-:Y:S01]  /*142e0*/  STL [R1+0x19c], R81 ;  /* 0x00019c5101007387 */ /* 0x0003e20000100800 */
[----:B------:R-:W-:-:S02]  /*142f0*/  IADD3 R76, P2, PT, R76, UR4, RZ ;  /* 0x000000044c4c7c10 */ /* 0x000fc4000ff5e0ff */
[----:B------:R-:W-:Y:S01]  /*14300*/  IADD3.X R75, PT, PT, R75, UR6, RZ, P3, !PT ;  /* 0x000000064b4b7c10 */ /* 0x000fe20009ffe4ff */
[----:B------:R1:W-:Y:S01]  /*14310*/  STL [R1+0x58], R80 ;  /* 0x0000585001007387 */ /* 0x0003e20000100800 */
[----:B------:R-:W-:-:S03]  /*14320*/  IADD3 R74, P3, PT, R74, UR4, RZ ;  /* 0x000000044a4a7c10 */ /* 0x000fc6000ff7e0ff */
[----:B------:R1:W-:Y:S01]  /*14330*/  STL [R1+0x194], R79 ;  /* 0x0001944f01007387 */ /* 0x0003e20000100800 */
[----:B------:R-:W-:Y:S02]  /*14340*/  IADD3.X R71, PT, PT, R71, UR6, RZ, P6, !PT ;  /* 0x0000000647477c10 */ /* 0x000fe4000b7fe4ff */
[----:B------:R-:W-:Y:S02]  /*14350*/  IADD3.X R63, PT, PT, R63, UR6, RZ, P5, !PT ;  /* 0x000000063f3f7c10 */ /* 0x000fe4000affe4ff */
[----:B------:R-:W-:-:S04]  /*14360*/  IADD3 R47, P5, PT, R47, UR4, RZ ;  /* 0x000000042f2f7c10 */ /* 0x000fc8000ffbe0ff */
[----:B------:R-:W-:Y:S02]  /*14370*/  IADD3.X R48, PT, PT, R48, UR6, RZ, P5, !PT ;  /* 0x0000000630307c10 */ /* 0x000fe4000affe4ff */
[----:B------:R-:W-:-:S04]  /*14380*/  IADD3 R37, P5, PT, R37, UR4, RZ ;  /* 0x0000000425257c10 */ /* 0x000fc8000ffbe0ff */
[----:B------:R-:W-:Y:S01]  /*14390*/  IADD3.X R38, PT, PT, R38, UR6, RZ, P5, !PT ;  /* 0x0000000626267c10 */ /* 0x000fe2000affe4ff */
[----:B------:R1:W-:Y:S01]  /*143a0*/  STL [R1+0x50], R78 ;  /* 0x0000504e01007387 */ /* 0x0003e20000100800 */
[----:B------:R-:W-:-:S06]  /*143b0*/  IADD3.X R67, PT, PT, R67, UR6, RZ, P2, !PT ;  /* 0x0000000643437c10 */ /* 0x000fcc00097fe4ff */
[----:B------:R-:W2:Y:S01]  /*143c0*/  SYNCS.PHASECHK.TRANS64.TRYWAIT P5, [UR11], R58 ;  /* 0x0000003aff0075a7 */ /* 0x000ea200080a110b */
[----:B------:R1:W-:Y:S01]  /*143d0*/  STL [R1+0x6c], R77 ;  /* 0x00006c4d01007387 */ /* 0x0003e20000100800 */
[----:B------:R-:W-:Y:S02]  /*143e0*/  IADD3 R70, P6, PT, R70, UR4, RZ ;  /* 0x0000000446467c10 */ /* 0x000fe4000ffde0ff */
[----:B------:R-:W-:Y:S01]  /*143f0*/  IADD3 R66, P2, PT, R66, UR4, RZ ;  /* 0x0000000442427c10 */ /* 0x000fe2000ff5e0ff */
[----:B------:R1:W-:Y:S01]  /*14400*/  STL [R1+0x48], R76 ;  /* 0x0000484c01007387 */ /* 0x0003e20000100800 */
[----:B------:R-:W-:-:S03]  /*14410*/  IADD3.X R69, PT, PT, R69, UR6, RZ, P1, !PT ;  /* 0x0000000645457c10 */ /* 0x000fc60008ffe4ff */
[----:B------:R1:W-:Y:S01]  /*14420*/  STL [R1+0x64], R75 ;  /* 0x0000644b01007387 */ /* 0x0003e20000100800 */
[----:B------:R-:W-:-:S03]  /*14430*/  IADD3 R68, P1, PT, R68, UR4, RZ ;  /* 0x0000000444447c10 */ /* 0x000fc6000ff3e0ff */
[----:B------:R1:W-:Y:S01]  /*14440*/  STL [R1+0x3c], R74 ;  /* 0x00003c4a01007387 */ /* 0x0003e20000100800 */
[----:B------:R-:W-:Y:S02]  /*14450*/  IADD3.X R65, PT, PT, R65, UR6, RZ, P3, !PT ;  /* 0x0000000641417c10 */ /* 0x000fe40009ffe4ff */
[----:B---3--:R-:W-:Y:S01]  /*14460*/  IADD3.X R62, PT, PT, R62, UR6, RZ, P6, !PT ;  /* 0x000000063e3e7c10 */ /* 0x008fe2000b7fe4ff */
[----:B------:R1:W-:Y:S01]  /*14470*/  STL [R1+0x5c], R73 ;  /* 0x00005c4901007387 */ /* 0x0003e20000100800 */
[----:B------:R-:W-:Y:S02]  /*14480*/  IADD3 R64, P3, PT, R64, UR4, RZ ;  /* 0x0000000440407c10 */ /* 0x000fe4000ff7e0ff */
[----:B------:R-:W-:Y:S01]  /*14490*/  IADD3 R45, P6, PT, R45, UR4, RZ ;  /* 0x000000042d2d7c10 */ /* 0x000fe2000ffde0ff */
[----:B------:R1:W-:Y:S04]  /*144a0*/  STL [R1+0x2c], R72 ;  /* 0x00002c4801007387 */ /* 0x0003e80000100800 */
[----:B------:R1:W-:Y:S01]  /*144b0*/  STL [R1+0x54], R71 ;  /* 0x0000544701007387 */ /* 0x0003e20000100800 */
[----:B------:R-:W-:-:S03]  /*144c0*/  IADD3.X R49, PT, PT, R49, UR6, RZ, P3, !PT ;  /* 0x0000000631317c10 */ /* 0x000fc60009ffe4ff */
[----:B------:R1:W-:Y:S01]  /*144d0*/  STL [R1+0x20], R70 ;  /* 0x0000204601007387 */ /* 0x0003e20000100800 */
[----:B------:R-:W-:-:S03]  /*144e0*/  IADD3.X R46, PT, PT, R46, UR6, RZ, P6, !PT ;  /* 0x000000062e2e7c10 */ /* 0x000fc6000b7fe4ff */
[----:B------:R1:W-:Y:S01]  /*144f0*/  STL [R1+0x4c], R69 ;  /* 0x00004c4501007387 */ /* 0x0003e20000100800 */
[----:B------:R-:W-:Y:S02]  /*14500*/  IADD3 R39, P3, PT, R39, UR4, RZ ;  /* 0x0000000427277c10 */ /* 0x000fe4000ff7e0ff */
[----:B----4-:R-:W-:Y:S01]  /*14510*/  IADD3.X R61, PT, PT, R61, UR6, RZ, P1, !PT ;  /* 0x000000063d3d7c10 */ /* 0x010fe20008ffe4ff */
[----:B------:R1:W-:Y:S01]  /*14520*/  STL [R1+0x14], R68 ;  /* 0x0000144401007387 */ /* 0x0003e20000100800 */
[----:B------:R-:W-:Y:S02]  /*14530*/  IADD3 R42, P1, PT, R42, UR4, RZ ;  /* 0x000000042a2a7c10 */ /* 0x000fe4000ff3e0ff */
[----:B------:R-:W-:Y:S01]  /*14540*/  IADD3 R35, P6, PT, R35, UR4, RZ ;  /* 0x0000000423237c10 */ /* 0x000fe2000ffde0ff */
[----:B------:R1:W-:Y:S04]  /*14550*/  STL [R1+0x44], R67 ;  /* 0x0000444301007387 */ /* 0x0003e80000100800 */
[----:B------:R1:W-:Y:S01]  /*14560*/  STL [R1+0xc], R66 ;  /* 0x00000c4201007387 */ /* 0x0003e20000100800 */
[----:B------:R-:W-:-:S03]  /*14570*/  IADD3.X R44, PT, PT, R44, UR6, RZ, P1, !PT ;  /* 0x000000062c2c7c10 */ /* 0x000fc60008ffe4ff */
[----:B------:R1:W-:Y:S01]  /*14580*/  STL [R1+0x34], R65 ;  /* 0x0000344101007387 */ /* 0x0003e20000100800 */
[----:B------:R-:W-:Y:S02]  /*14590*/  IADD3.X R60, PT, PT, R60, UR6, RZ, P2, !PT ;  /* 0x000000063c3c7c10 */ /* 0x000fe400097fe4ff */
[----:B------:R-:W-:Y:S01]  /*145a0*/  IADD3 R41, P2, PT, R41, UR4, RZ ;  /* 0x0000000429297c10 */ /* 0x000fe2000ff5e0ff */
[----:B------:R1:W-:Y:S03]  /*145b0*/  STL [R1+0x4], R64 ;  /* 0x0000044001007387 */ /* 0x0003e60000100800 */
[----:B------:R-:W-:Y:S02]  /*145c0*/  IADD3.X R43, PT, PT, R43, UR6, RZ, P2, !PT ;  /* 0x000000062b2b7c10 */ /* 0x000fe400097fe4ff */
[----:B------:R-:W-:Y:S01]  /*145d0*/  IADD3 R31, P2, PT, R31, UR4, RZ ;  /* 0x000000041f1f7c10 */ /* 0x000fe2000ff5e0ff */
[----:B------:R1:W-:Y:S01]  /*145e0*/  STL [R1+0x28], R63 ;  /* 0x0000283f01007387 */ /* 0x0003e20000100800 */
[----:B------:R-:W-:-:S02]  /*145f0*/  IADD3.X R40, PT, PT, R40, UR6, RZ, P3, !PT ;  /* 0x0000000628287c10 */ /* 0x000fc40009ffe4ff */
[----:B------:R-:W-:Y:S01]  /*14600*/  IADD3.X R36, PT, PT, R36, UR6, RZ, P6, !PT ;  /* 0x0000000624247c10 */ /* 0x000fe2000b7fe4ff */
[----:B------:R1:W-:Y:S01]  /*14610*/  STL [R1+0x18], R62 ;  /* 0x0000183e01007387 */ /* 0x0003e20000100800 */
[----:B------:R-:W-:Y:S02]  /*14620*/  IADD3.X R32, PT, PT, R32, UR6, RZ, P2, !PT ;  /* 0x0000000620207c10 */ /* 0x000fe400097fe4ff */
[----:B------:R-:W-:Y:S01]  /*14630*/  IADD3 R33, P1, PT, R33, UR4, RZ ;  /* 0x0000000421217c10 */ /* 0x000fe2000ff3e0ff */
[----:B------:R1:W-:Y:S01]  /*14640*/  STL [R1+0x10], R61 ;  /* 0x0000103d01007387 */ /* 0x0003e20000100800 */
[----:B------:R-:W-:Y:S02]  /*14650*/  IADD3 R29, P3, PT, R29, UR4, RZ ;  /* 0x000000041d1d7c10 */ /* 0x000fe4000ff7e0ff */
[----:B------:R-:W-:Y:S01]  /*14660*/  IADD3 R26, P6, PT, R26, UR4, RZ ;  /* 0x000000041a1a7c10 */ /* 0x000fe2000ffde0ff */
[----:B------:R1:W-:Y:S01]  /*14670*/  STL [R1+0x8], R60 ;  /* 0x0000083c01007387 */ /* 0x0003e20000100800 */
[----:B-----5:R-:W-:-:S03]  /*14680*/  IADD3 R23, P2, PT, R23, UR4, RZ ;  /* 0x0000000417177c10 */ /* 0x020fc6000ff5e0ff */
[----:B------:R1:W-:Y:S01]  /*14690*/  STL.S16 [R1+0x940], R59 ;  /* 0x0009403b01007387 */ /* 0x0003e20000100600 */
[----:B------:R-:W-:Y:S02]  /*146a0*/  IADD3.X R34, PT, PT, R34, UR6, RZ, P1, !PT ;  /* 0x0000000622227c10 */ /* 0x000fe40008ffe4ff */
[----:B------:R-:W-:Y:S02]  /*146b0*/  IADD3.X R30, PT, PT, R30, UR6, RZ, P3, !PT ;  /* 0x000000061e1e7c10 */ /* 0x000fe40009ffe4ff */
[----:B------:R-:W-:Y:S02]  /*146c0*/  IADD3.X R28, PT, PT, R28, UR6, RZ, P6, !PT ;  /* 0x000000061c1c7c10 */ /* 0x000fe4000b7fe4ff */
[----:B------:R-:W-:Y:S02]  /*146d0*/  IADD3.X R24, PT, PT, R24, UR6, RZ, P2, !PT ;  /* 0x0000000618187c10 */ /* 0x000fe400097fe4ff */
[----:B------:R-:W-:Y:S02]  /*146e0*/  IADD3 R25, P1, PT, R25, UR4, RZ ;  /* 0x0000000419197c10 */ /* 0x000fe4000ff3e0ff */
[----:B------:R-:W-:-:S02]  /*146f0*/  IADD3 R21, P3, PT, R21, UR4, RZ ;  /* 0x0000000415157c10 */ /* 0x000fc4000ff7e0ff */
[----:B------:R-:W-:Y:S02]  /*14700*/  IADD3 R18, P6, PT, R18, UR4, RZ ;  /* 0x0000000412127c10 */ /* 0x000fe4000ffde0ff */
[----:B------:R-:W-:Y:S02]  /*14710*/  IADD3 R15, P2, PT, R15, UR4, RZ ;  /* 0x000000040f0f7c10 */ /* 0x000fe4000ff5e0ff */
[----:B------:R-:W-:Y:S02]  /*14720*/  IADD3.X R27, PT, PT, R27, UR6, RZ, P1, !PT ;  /* 0x000000061b1b7c10 */ /* 0x000fe40008ffe4ff */
[----:B------:R-:W-:Y:S02]  /*14730*/  IADD3.X R22, PT, PT, R22, UR6, RZ, P3, !PT ;  /* 0x0000000616167c10 */ /* 0x000fe40009ffe4ff */
[----:B------:R-:W-:Y:S02]  /*14740*/  IADD3.X R20, PT, PT, R20, UR6, RZ, P6, !PT ;  /* 0x0000000614147c10 */ /* 0x000fe4000b7fe4ff */
[----:B------:R-:W-:-:S02]  /*14750*/  IADD3.X R16, PT, PT, R16, UR6, RZ, P2, !PT ;  /* 0x0000000610107c10 */ /* 0x000fc400097fe4ff */
[----:B------:R-:W-:Y:S02]  /*14760*/  IADD3 R17, P1, PT, R17, UR4, RZ ;  /* 0x0000000411117c10 */ /* 0x000fe4000ff3e0ff */
[----:B------:R-:W-:Y:S02]  /*14770*/  IADD3 R13, P3, PT, R13, UR4, RZ ;  /* 0x000000040d0d7c10 */ /* 0x000fe4000ff7e0ff */
[----:B------:R-:W-:Y:S02]  /*14780*/  IADD3 R11, P6, PT, R11, UR4, RZ ;  /* 0x000000040b0b7c10 */ /* 0x000fe4000ffde0ff */
[----:B------:R-:W-:Y:S02]  /*14790*/  IADD3 R7, P2, PT, R7, UR4, RZ ;  /* 0x0000000407077c10 */ /* 0x000fe4000ff5e0ff */
[----:B------:R-:W-:Y:S02]  /*147a0*/  IADD3.X R19, PT, PT, R19, UR6, RZ, P1, !PT ;  /* 0x0000000613137c10 */ /* 0x000fe40008ffe4ff */
[----:B------:R-:W-:-:S02]  /*147b0*/  IADD3.X R14, PT, PT, R14, UR6, RZ, P3, !PT ;  /* 0x000000060e0e7c10 */ /* 0x000fc40009ffe4ff */
[----:B------:R-:W-:Y:S02]  /*147c0*/  IADD3.X R12, PT, PT, R12, UR6, RZ, P6, !PT ;  /* 0x000000060c0c7c10 */ /* 0x000fe4000b7fe4ff */
[----:B------:R-:W-:Y:S02]  /*147d0*/  IADD3.X R8, PT, PT, R8, UR6, RZ, P2, !PT ;  /* 0x0000000608087c10 */ /* 0x000fe400097fe4ff */
[----:B------:R-:W-:Y:S02]  /*147e0*/  IADD3 R9, P1, PT, R9, UR4, RZ ;  /* 0x0000000409097c10 */ /* 0x000fe4000ff3e0ff */
[----:B------:R-:W-:Y:S02]  /*147f0*/  IADD3 R5, P3, PT, R5, UR4, RZ ;  /* 0x0000000405057c10 */ /* 0x000fe4000ff7e0ff */
[----:B------:R-:W-:Y:S02]  /*14800*/  IADD3 R3, P6, PT, R3, UR4, RZ ;  /* 0x0000000403037c10 */ /* 0x000fe4000ffde0ff */
[----:B------:R-:W-:-:S02]  /*14810*/  IADD3 R0, P2, PT, R0, UR4, RZ ;  /* 0x0000000400007c10 */ /* 0x000fc4000ff5e0ff */
[----:B------:R-:W-:Y:S02]  /*14820*/  IADD3.X R10, PT, PT, R10, UR6, RZ, P1, !PT ;  /* 0x000000060a0a7c10 */ /* 0x000fe40008ffe4ff */
[----:B------:R-:W-:Y:S02]  /*14830*/  IADD3.X R6, PT, PT, R6, UR6, RZ, P3, !PT ;  /* 0x0000000606067c10 */ /* 0x000fe40009ffe4ff */
[----:B------:R-:W-:Y:S02]  /*14840*/  IADD3.X R4, PT, PT, R4, UR6, RZ, P6, !PT ;  /* 0x0000000604047c10 */ /* 0x000fe4000b7fe4ff */
[----:B------:R-:W-:Y:S02]  /*14850*/  IADD3.X R2, PT, PT, R2, UR6, RZ, P2, !PT ;  /* 0x0000000602027c10 */ /* 0x000fe400097fe4ff */
[----:B------:R-:W-:Y:S01]  /*14860*/  ISETP.GT.AND P1, PT, R88, RZ, PT ;  /* 0x000000ff5800720c */ /* 0x000fe20003f24270 */
[----:B-12---:R-:W-:-:S12]  /*14870*/  @!P5 BRA `(.L_x_8) ;  /* 0x000000d400a4d947 */ /* 0x006fd80003800000 */
.L_x_16:
[----:B------:R1:W-:Y:S04]  /*14880*/  STL [R1+0xb60], R103 ;  /* 0x000b606701007387 */ /* 0x0003e80000100800 */
[----:B-1----:R-:W2:Y:S01]  /*14890*/  LDL R103, [R1+0x940] ;  /* 0x0009400001677983 */ /* 0x002ea20000100800 */
[----:B------:R-:W-:Y:S01]  /*148a0*/  @P1 IMAD.MOV.U32 R58, RZ, RZ, R0 ;  /* 0x000000ffff3a1224 */ /* 0x000fe200078e0000 */
[----:B------:R-:W-:Y:S01]  /*148b0*/  ISETP.GT.AND P2, PT, R88, 0x1, PT ;  /* 0x000000015800780c */ /* 0x000fe20003f44270 */
[----:B------:R-:W-:Y:S01]  /*148c0*/  @P1 IMAD.MOV.U32 R59, RZ, RZ, R2 ;  /* 0x000000ffff3b1224 */ /* 0x000fe200078e0002 */
[----:B------:R1:W-:Y:S04]  /*148d0*/  STL [R1+0xb5c], R105 ;  /* 0x000b5c6901007387 */ /* 0x0003e80000100800 */
[----:B------:R3:W-:Y:S04]  /*148e0*/  STL [R1+0xb58], R107 ;  /* 0x000b586b01007387 */ /* 0x0007e80000100800 */
[----:B------:R4:W-:Y:S01]  /*148f0*/  STL [R1+0xb54], R109 ;  /* 0x000b546d01007387 */ /* 0x0009e20000100800 */
[----:B-1----:R-:W-:-:S03]  /*14900*/  PRMT R105, RZ, 0x7610, R105 ;  /* 0x00007610ff697816 */ /* 0x002fc60000000069 */
[----:B------:R1:W-:Y:S04]  /*14910*/  STL [R1+0xb50], R111 ;  /* 0x000b506f01007387 */ /* 0x0003e80000100800 */
[----:B------:R0:W-:Y:S04]  /*14920*/  STL [R1+0xb4c], R113 ;  /* 0x000b4c7101007387 */ /* 0x0001e80000100800 */
[----:B------:R0:W-:Y:S04]  /*14930*/  STL [R1+0xb48], R115 ;  /* 0x000b487301007387 */ /* 0x0001e80000100800 */
[----:B------:R0:W-:Y:S04]  /*14940*/  STL [R1+0xb44], R117 ;  /* 0x000b447501007387 */ /* 0x0001e80000100800 */
[----:B--2---:R2:W4:Y:S01]  /*14950*/  @P1 LDG.E.U8 R103, desc[UR22][R58.64] ;  /* 0x000000163a671981 */ /* 0x004522000c1e1100 */
[----:B---3--:R-:W-:-:S03]  /*14960*/  PRMT R107, RZ, 0x7610, R107 ;  /* 0x00007610ff6b7816 */ /* 0x008fc6000000006b */
[----:B------:R3:W-:Y:S04]  /*14970*/  STL [R1+0xb40], R119 ;  /* 0x000b407701007387 */ /* 0x0007e80000100800 */
[----:B------:R0:W-:Y:S01]  /*14980*/  STL [R1+0xb3c], R121 ;  /* 0x000b3c7901007387 */ /* 0x0001e20000100800 */
[----:B--2---:R-:W-:Y:S02]  /*14990*/  @P1 IMAD.MOV.U32 R58, RZ, RZ, R3 ;  /* 0x000000ffff3a1224 */ /* 0x004fe400078e0003 */
[----:B------:R-:W-:Y:S01]  /*149a0*/  @P1 IMAD.MOV.U32 R59, RZ, RZ, R4 ;  /* 0x000000ffff3b1224 */ /* 0x000fe200078e0004 */
[----:B------:R2:W-:Y:S04]  /*149b0*/  STL [R1+0xb38], R123 ;  /* 0x000b387b01007387 */ /* 0x0005e80000100800 */
[----:B------:R0:W-:Y:S04]  /*149c0*/  STL [R1+0xb34], R125 ;  /* 0x000b347d01007387 */ /* 0x0001e80000100800 */
[----:B------:R0:W4:Y:S04]  /*149d0*/  @P1 LDG.E.U8 R105, desc[UR22][R58.64] ;  /* 0x000000163a691981 */ /* 0x000128000c1e1100 */
[----:B------:R1:W-:Y:S04]  /*149e0*/  STL [R1+0xb30], R127 ;  /* 0x000b307f01007387 */ /* 0x0003e80000100800 */
[----:B------:R1:W-:Y:S01]  /*149f0*/  STL [R1+0xb2c], R129 ;  /* 0x000b2c8101007387 */ /* 0x0003e20000100800 */
[----:B0-----:R-:W-:-:S02]  /*14a00*/  @P1 IMAD.MOV.U32 R58, RZ, RZ, R5 ;  /* 0x000000ffff3a1224 */ /* 0x001fc400078e0005 */
[----:B------:R-:W-:Y:S01]  /*14a10*/  @P1 IMAD.MOV.U32 R59, RZ, RZ, R6 ;  /* 0x000000ffff3b1224 */ /* 0x000fe200078e0006 */
[----:B------:R0:W-:Y:S01]  /*14a20*/  STL [R1+0xb28], R131 ;  /* 0x000b288301007387 */ /* 0x0001e20000100800 */
[----:B----4-:R-:W-:-:S03]  /*14a30*/  PRMT R109, RZ, 0x7610, R109 ;  /* 0x00007610ff6d7816 */ /* 0x010fc6000000006d */
[----:B------:R4:W-:Y:S04]  /*14a40*/  STL [R1+0xb24], R133 ;  /* 0x000b248501007387 */ /* 0x0009e80000100800 */
        /* <DEDUP_REMOVED lines=8> */
[----:B-1----:R-:W-:-:S03]  /*14ad0*/  PRMT R111, RZ, 0x7610, R111 ;  /* 0x00007610ff6f7816 */ /* 0x002fc6000000006f */
[----:B------:R1:W-:Y:S04]  /*14ae0*/  STL [R1+0xb0c], R145 ;  /* 0x000b0c9101007387 */ /* 0x0003e80000100800 */
[----:B------:R0:W-:Y:S04]  /*14af0*/  STL [R1+0xb08], R147 ;  /* 0x000b089301007387 */ /* 0x0001e80000100800 */
[----:B------:R-:W-:Y:S04]  /*14b00*/  STL [R1+0xb04], R149 ;  /* 0x000b049501007387 */ /* 0x000fe80000100800 */
[----:B------:R0:W4:Y:S04]  /*14b10*/  @P1 LDG.E.U8 R109, desc[UR22][R58.64] ;  /* 0x000000163a6d1981 */ /* 0x000128000c1e1100 */
[----:B------:R-:W-:Y:S04]  /*14b20*/  STL [R1+0xb00], R151 ;  /* 0x000b009701007387 */ /* 0x000fe80000100800 */
[----:B------:R-:W-:Y:S01]  /*14b30*/  STL [R1+0xafc], R153 ;  /* 0x000afc9901007387 */ /* 0x000fe20000100800 */
[----:B0-----:R-:W-:-:S02]  /*14b40*/  @P2 IMAD.MOV.U32 R58, RZ, RZ, R9 ;  /* 0x000000ffff3a2224 */ /* 0x001fc400078e0009 */
[----:B------:R-:W-:Y:S01]  /*14b50*/  @P2 IMAD.MOV.U32 R59, RZ, RZ, R10 ;  /* 0x000000ffff3b2224 */ /* 0x000fe200078e000a */
[----:B------:R-:W-:Y:S01]  /*14b60*/  STL [R1+0xaf8], R157 ;  /* 0x000af89d01007387 */ /* 0x000fe20000100800 */
[----:B------:R-:W-:-:S03]  /*14b70*/  PRMT R113, RZ, 0x7610, R113 ;  /* 0x00007610ff717816 */ /* 0x000fc60000000071 */
[----:B------:R-:W-:Y:S04]  /*14b80*/  STL [R1+0xaf4], R159 ;  /* 0x000af49f01007387 */ /* 0x000fe80000100800 */
[----:B------:R-:W-:Y:S04]  /*14b90*/  STL [R1+0xaf0], R161 ;  /* 0x000af0a101007387 */ /* 0x000fe80000100800 */
        /* <DEDUP_REMOVED lines=9> */
[----:B------:R0:W4:Y:S01]  /*14c30*/  @P2 LDG.E.U8 R113, desc[UR22][R58.64] ;  /* 0x000000163a712981 */ /* 0x000122000c1e1100 */
[----:B------:R-:W-:Y:S01]  /*14c40*/  PRMT R117, RZ, 0x7610, R117 ;  /* 0x00007610ff757816 */ /* 0x000fe20000000075 */
[----:B0-----:R-:W-:Y:S02]  /*14c50*/  @P2 IMAD.MOV.U32 R58, RZ, RZ, R13 ;  /* 0x000000ffff3a2224 */ /* 0x001fe400078e000d */
[----:B------:R-:W-:-:S05]  /*14c60*/  @P2 IMAD.MOV.U32 R59, RZ, RZ, R14 ;  /* 0x000000ffff3b2224 */ /* 0x000fca00078e000e */
[----:B------:R0:W4:Y:S01]  /*14c70*/  @P2 LDG.E.U8 R115, desc[UR22][R58.64] ;  /* 0x000000163a732981 */ /* 0x000122000c1e1100 */
[----:B---3--:R-:W-:Y:S01]  /*14c80*/  PRMT R119, RZ, 0x7610, R119 ;  /* 0x00007610ff777816 */ /* 0x008fe20000000077 */
[----:B0-----:R-:W-:Y:S02]  /*14c90*/  @P2 IMAD.MOV.U32 R58, RZ, RZ, R15 ;  /* 0x000000ffff3a2224 */ /* 0x001fe400078e000f */
[----:B------:R-:W-:-:S05]  /*14ca0*/  @P2 IMAD.MOV.U32 R59, RZ, RZ, R16 ;  /* 0x000000ffff3b2224 */ /* 0x000fca00078e0010 */
[----:B------:R0:W3:Y:S01]  /*14cb0*/  @P2 LDG.E.U8 R117, desc[UR22][R58.64] ;  /* 0x000000163a752981 */ /* 0x0000e2000c1e1100 */
[----:B------:R-:W-:Y:S02]  /*14cc0*/  PRMT R121, RZ, 0x7610, R121 ;  /* 0x00007610ff797816 */ /* 0x000fe40000000079 */
[----:B------:R-:W-:Y:S02]  /*14cd0*/  ISETP.GT.AND P2, PT, R88, 0x3, PT ;  /* 0x000000035800780c */ /* 0x000fe40003f44270 */
[----:B--2---:R-:W-:Y:S02]  /*14ce0*/  PRMT R123, RZ, 0x7610, R123 ;  /* 0x00007610ff7b7816 */ /* 0x004fe4000000007b */
[----:B------:R-:W-:Y:S02]  /*14cf0*/  PRMT R125, RZ, 0x7610, R125 ;  /* 0x00007610ff7d7816 */ /* 0x000fe4000000007d */
[----:B------:R-:W-:Y:S02]  /*14d00*/  PRMT R127, RZ, 0x7610, R127 ;  /* 0x00007610ff7f7816 */ /* 0x000fe4000000007f */
[----:B------:R-:W-:-:S02]  /*14d10*/  PRMT R129, RZ, 0x7610, R129 ;  /* 0x00007610ff817816 */ /* 0x000fc40000000081 */
[----:B------:R-:W-:Y:S02]  /*14d20*/  PRMT R131, RZ, 0x7610, R131 ;  /* 0x00007610ff837816 */ /* 0x000fe40000000083 */
[----:B----4-:R-:W-:Y:S02]  /*14d30*/  PRMT R133, RZ, 0x7610, R133 ;  /* 0x00007610ff857816 */ /* 0x010fe40000000085 */
[----:B------:R-:W-:Y:S02]  /*14d40*/  PRMT R135, RZ, 0x7610, R135 ;  /* 0x00007610ff877816 */ /* 0x000fe40000000087 */
[----:B------:R-:W-:Y:S02]  /*14d50*/  PRMT R137, RZ, 0x7610, R137 ;  /* 0x00007610ff897816 */ /* 0x000fe40000000089 */
[----:B------:R-:W-:Y:S02]  /*14d60*/  PRMT R139, RZ, 0x7610, R139 ;  /* 0x00007610ff8b7816 */ /* 0x000fe4000000008b */
[----:B------:R-:W-:-:S02]  /*14d70*/  PRMT R141, RZ, 0x7610, R141 ;  /* 0x00007610ff8d7816 */ /* 0x000fc4000000008d */
[----:B------:R-:W-:Y:S02]  /*14d80*/  PRMT R143, RZ, 0x7610, R143 ;  /* 0x00007610ff8f7816 */ /* 0x000fe4000000008f */
[----:B------:R-:W-:Y:S02]  /*14d90*/  PRMT R61, RZ, 0x7610, R61 ;  /* 0x00007610ff3d7816 */ /* 0x000fe4000000003d */
[----:B-1----:R-:W-:Y:S02]  /*14da0*/  PRMT R145, RZ, 0x7610, R145 ;  /* 0x00007610ff917816 */ /* 0x002fe40000000091 */
[----:B------:R-:W-:Y:S01]  /*14db0*/  PRMT R147, RZ, 0x7610, R147 ;  /* 0x00007610ff937816 */ /* 0x000fe20000000093 */
[----:B------:R1:W-:Y:S01]  /*14dc0*/  @P1 STL [R1+0x940], R103 ;  /* 0x0009406701001387 */ /* 0x0003e20000100800 */
[----:B------:R-:W-:-:S03]  /*14dd0*/  ISETP.GT.AND P1, PT, R88, 0x2, PT ;  /* 0x000000025800780c */ /* 0x000fc60003f24270 */
[----:B-1----:R-:W2:Y:S10]  /*14de0*/  LDL.LU R103, [R1+0xb60] ;  /* 0x000b600001677983 */ /* 0x002eb40000300800 */
[----:B0-----:R-:W-:-:S02]  /*14df0*/  @P1 IMAD.MOV.U32 R58, RZ, RZ, R17 ;  /* 0x000000ffff3a1224 */ /* 0x001fc400078e0011 */
[----:B------:R-:W-:-:S05]  /*14e00*/  @P1 IMAD.MOV.U32 R59, RZ, RZ, R19 ;  /* 0x000000ffff3b1224 */ /* 0x000fca00078e0013 */
[----:B------:R0:W4:Y:S02]  /*14e10*/  @P1 LDG.E.U8 R119, desc[UR22][R58.64] ;  /* 0x000000163a771981 */ /* 0x000124000c1e1100 */
[----:B0-----:R-:W-:Y:S02]  /*14e20*/  @P1 IMAD.MOV.U32 R58, RZ, RZ, R18 ;  /* 0x000000ffff3a1224 */ /* 0x001fe400078e0012 */
[----:B------:R-:W-:-:S05]  /*14e30*/  @P1 IMAD.MOV.U32 R59, RZ, RZ, R20 ;  /* 0x000000ffff3b1224 */ /* 0x000fca00078e0014 */
[----:B------:R0:W2:Y:S02]  /*14e40*/  @P1 LDG.E.U8 R121, desc[UR22][R58.64] ;  /* 0x000000163a791981 */ /* 0x0000a4000c1e1100 */
        /* <DEDUP_REMOVED lines=8> */
[----:B------:R0:W2:Y:S01]  /*14ed0*/  @P2 LDG.E.U8 R127, desc[UR22][R58.64] ;  /* 0x000000163a7f2981 */ /* 0x0000a2000c1e1100 */
[----:B------:R-:W-:Y:S01]  /*14ee0*/  ISETP.GT.AND P1, PT, R88, 0x4, PT ;  /* 0x000000045800780c */ /* 0x000fe20003f24270 */
        /* <DEDUP_REMOVED lines=33> */
[----:B------:R-:W2:Y:S04]  /*15100*/  @P2 LDG.E.U8 R147, desc[UR22][R58.64] ;  /* 0x000000163a932981 */ /* 0x000ea8000c1e1100 */
[----:B------:R-:W-:Y:S04]  /*15110*/  STL [R1+0x96c], R3 ;  /* 0x00096c0301007387 */ /* 0x000fe80000100800 */
[----:B------:R-:W-:Y:S04]  /*15120*/  STL [R1+0x968], R4 ;  /* 0x0009680401007387 */ /* 0x000fe80000100800 */
[----:B------:R0:W-:Y:S04]  /*15130*/  STL [R1+0x93c], R105 ;  /* 0x00093c6901007387 */ /* 0x0001e80000100800 */
[----:B0-----:R-:W2:Y:S04]  /*15140*/  LDL.LU R105, [R1+0xb5c] ;  /* 0x000b5c0001697983 */ /* 0x001ea80000300800 */
        /* <DEDUP_REMOVED lines=22> */
[----:B---3--:R0:W-:Y:S04]  /*152b0*/  STL [R1+0x918], R117 ;  /* 0x0009187501007387 */ /* 0x0081e80000100800 */
[----:B0-----:R-:W3:Y:S04]  /*152c0*/  LDL.LU R117, [R1+0xb44] ;  /* 0x000b440001757983 */ /* 0x001ee80000300800 */
[----:B------:R-:W-:Y:S04]  /*152d0*/  STL [R1+0x9a4], R17 ;  /* 0x0009a41101007387 */ /* 0x000fe80000100800 */
[----:B------:R-:W-:Y:S04]  /*152e0*/  STL [R1+0x9a0], R19 ;  /* 0x0009a01301007387 */ /* 0x000fe80000100800 */
[----:B----4-:R0:W-:Y:S04]  /*152f0*/  STL [R1+0x910], R119 ;  /* 0x0009107701007387 */ /* 0x0101e80000100800 */
[----:B0-----:R-:W4:Y:S04]  /*15300*/  LDL.LU R119, [R1+0xb40] ;  /* 0x000b400001777983 */ /* 0x001f280000300800 */
[----:B------:R-:W-:Y:S04]  /*15310*/  STL [R1+0x9ac], R18 ;  /* 0x0009ac1201007387 */ /* 0x000fe80000100800 */
[----:B------:R-:W-:Y:S04]  /*15320*/  STL [R1+0x9a8], R20 ;  /* 0x0009a81401007387 */ /* 0x000fe80000100800 */
[----:B--2---:R0:W-:Y:S04]  /*15330*/  STL [R1+0x90c], R121 ;  /* 0x00090c7901007387 */ /* 0x0041e80000100800 */
        /* <DEDUP_REMOVED lines=48> */
[----:B0-----:R-:W2:Y:S04]  /*15640*/  LDL R61, [R1+0xc] ;  /* 0x00000c00013d7983 */ /* 0x001ea80000100800 */
        /* <DEDUP_REMOVED lines=8> */
[----:B------:R-:W2:Y:S01]  /*156d0*/  LDL R59, [R1+0x4] ;  /* 0x00000400013b7983 */ /* 0x000ea20000100800 */
[----:B------:R-:W-:-:S02]  /*156e0*/  ISETP.GT.AND P1, PT, R88, 0x6, PT ;  /* 0x000000065800780c */ /* 0x000fc40003f24270 */
[----:B------:R-:W-:Y:S01]  /*156f0*/  PRMT R37, RZ, 0x7610, R37 ;  /* 0x00007610ff257816 */ /* 0x000fe20000000025 */
[----:B------:R-:W-:Y:S10]  /*15700*/  STL [R1+0xa20], R49 ;  /* 0x000a203101007387 */ /* 0x000ff40000100800 */
[----:B--2---:R-:W-:-:S02]  /*15710*/  @P1 IMAD.MOV.U32 R58, RZ, RZ, R59 ;  /* 0x000000ffff3a1224 */ /* 0x004fc400078e003b */
[----:B------:R-:W-:-:S05]  /*15720*/  @P1 IMAD.MOV.U32 R59, RZ, RZ, R49 ;  /* 0x000000ffff3b1224 */ /* 0x000fca00078e0031 */
[----:B------:R0:W2:Y:S04]  /*15730*/  @P1 LDG.E.U8 R37, desc[UR22][R58.64] ;  /* 0x000000163a251981 */ /* 0x0000a8000c1e1100 */
[----:B------:R-:W3:Y:S01]  /*15740*/  LDL R59, [R1+0x8] ;  /* 0x00000800013b7983 */ /* 0x000ee20000100800 */
[----:B------:R-:W-:Y:S01]  /*15750*/  PRMT R38, RZ, 0x7610, R38 ;  /* 0x00007610ff267816 */ /* 0x000fe20000000026 */
[----:B0-----:R-:W-:Y:S02]  /*15760*/  @P1 IMAD.MOV.U32 R58, RZ, RZ, R61 ;  /* 0x000000ffff3a1224 */ /* 0x001fe400078e003d */
[----:B--2---:R-:W-:Y:S01]  /*15770*/  STL [R1+0xa24], R37 ;  /* 0x000a242501007387 */ /* 0x004fe20000100800 */
[----:B------:R-:W-:-:S03]  /*15780*/  PRMT R35, RZ, 0x7610, R35 ;  /* 0x00007610ff237816 */ /* 0x000fc60000000023 */
[----:B------:R-:W2:Y:S04]  /*15790*/  LDL R61, [R1+0x3c] ;  /* 0x00003c00013d7983 */ /* 0x000ea80000100800 */
[----:B---3--:R-:W3:Y:S04]  /*157a0*/  @P1 LDG.E.U8 R38, desc[UR22][R58.64] ;  /* 0x000000163a261981 */ /* 0x008ee8000c1e1100 */
[----:B------:R-:W2:Y:S04]  /*157b0*/  LDL R58, [R1+0x10] ;  /* 0x00001000013a7983 */ /* 0x000ea80000100800 */
[----:B------:R-:W2:Y:S04]  /*157c0*/  LDL R59, [R1+0x14] ;  /* 0x00001400013b7983 */ /* 0x000ea80000100800 */
[----:B---3--:R-:W-:Y:S01]  /*157d0*/  STL [R1+0xa28], R38 ;  /* 0x000a282601007387 */ /* 0x008fe20000100800 */
[----:B--2---:R-:W-:-:S04]  /*157e0*/  @P1 LOP3.LUT R59, R59, R58, RZ, 0x3c, !PT ;  /* 0x0000003a3b3b1212 */ /* 0x004fc800078e3cff */
[----:B------:R-:W-:-:S04]  /*157f0*/  @P1 LOP3.LUT R58, R59, R58, RZ, 0x3c, !PT ;  /* 0x0000003a3b3a1212 */ /* 0x000fc800078e3cff */
[----:B------:R-:W-:-:S05]  /*15800*/  @P1 LOP3.LUT R59, R59, R58, RZ, 0x3c, !PT ;  /* 0x0000003a3b3b1212 */ /* 0x000fca00078e3cff */
[----:B------:R-:W2:Y:S04]  /*15810*/  @P1 LDG.E.U8 R35, desc[UR22][R58.64] ;  /* 0x000000163a231981 */ /* 0x000ea8000c1e1100 */
[----:B------:R-:W3:Y:S04]  /*15820*/  LDL R58, [R1+0x18] ;  /* 0x00001800013a7983 */ /* 0x000ee80000100800 */
[----:B------:R-:W3:Y:S01]  /*15830*/  LDL R59, [R1+0x20] ;  /* 0x00002000013b7983 */ /* 0x000ee20000100800 */
[----:B------:R-:W-:-:S03]  /*15840*/  PRMT R36, RZ, 0x7610, R36 ;  /* 0x00007610ff247816 */ /* 0x000fc60000000024 */
[----:B--2---:R-:W-:Y:S01]  /*15850*/  STL [R1+0xa2c], R35 ;  /* 0x000a2c2301007387 */ /* 0x004fe20000100800 */
[----:B---3--:R-:W-:-:S04]  /*15860*/  @P1 LOP3.LUT R59, R59, R58, RZ, 0x3c, !PT ;  /* 0x0000003a3b3b1212 */ /* 0x008fc800078e3cff */
[----:B------:R-:W-:-:S04]  /*15870*/  @P1 LOP3.LUT R58, R59, R58, RZ, 0x3c, !PT ;  /* 0x0000003a3b3a1212 */ /* 0x000fc800078e3cff */
[----:B------:R-:W-:-:S05]  /*15880*/  @P1 LOP3.LUT R59, R59, R58, RZ, 0x3c, !PT ;  /* 0x0000003a3b3b1212 */ /* 0x000fca00078e3cff */
[----:B------:R-:W2:Y:S04]  /*15890*/  @P1 LDG.E.U8 R36, desc[UR22][R58.64] ;  /* 0x000000163a241981 */ /* 0x000ea8000c1e1100 */
[----:B------:R-:W3:Y:S04]  /*158a0*/  LDL R58, [R1+0x28] ;  /* 0x00002800013a7983 */ /* 0x000ee80000100800 */
[----:B------:R-:W3:Y:S01]  /*158b0*/  LDL R59, [R1+0x2c] ;  /* 0x00002c00013b7983 */ /* 0x000ee20000100800 */
[----:B------:R-:W-:Y:S02]  /*158c0*/  ISETP.GT.AND P2, PT, R88, 0x7, PT ;  /* 0x000000075800780c */ /* 0x000fe40003f44270 */
[----:B------:R-:W-:Y:S01]  /*158d0*/  PRMT R20, RZ, 0x7610, R20 ;  /* 0x00007610ff147816 */ /* 0x000fe20000000014 */
[----:B--2---:R-:W-:Y:S10]  /*158e0*/  STL [R1+0xa30], R36 ;  /* 0x000a302401007387 */ /* 0x004ff40000100800 */
[----:B---3--:R-:W-:-:S04]  /*158f0*/  @P2 LOP3.LUT R59, R59, R58, RZ, 0x3c, !PT ;  /* 0x0000003a3b3b2212 */ /* 0x008fc800078e3cff */
[----:B------:R-:W-:-:S04]  /*15900*/  @P2 LOP3.LUT R58, R59, R58, RZ, 0x3c, !PT ;  /* 0x0000003a3b3a2212 */ /* 0x000fc800078e3cff */
[----:B------:R-:W-:-:S05]  /*15910*/  @P2 LOP3.LUT R59, R59, R58, RZ, 0x3c, !PT ;  /* 0x0000003a3b3b2212 */ /* 0x000fca00078e3cff */
        /* <DEDUP_REMOVED lines=22> */
[----:B------:R0:W2:Y:S04]  /*15a80*/  @P2 LDG.E.U8 R15, desc[UR22][R58.64] ;  /* 0x000000163a0f2981 */ /* 0x0000a8000c1e1100 */
[----:B------:R-:W0:Y:S04]  /*15a90*/  LDL R58, [R1+0x54] ;  /* 0x00005400013a7983 */ /* 0x000e280000100800 */
[----:B------:R-:W0:Y:S01]  /*15aa0*/  LDL R59, [R1+0x58] ;  /* 0x00005800013b7983 */ /* 0x000e220000100800 */
[----:B------:R-:W-:Y:S02]  /*15ab0*/  ISETP.GT.AND P1, PT, R88, 0x8, PT ;  /* 0x000000085800780c */ /* 0x000fe40003f24270 */
[----:B------:R-:W-:-:S11]  /*15ac0*/  PRMT R149, RZ, 0x7610, R149 ;  /* 0x00007610ff957816 */ /* 0x000fd60000000095 */
[----:B0-----:R-:W-:-:S04]  /*15ad0*/  @P1 LOP3.LUT R59, R59, R58, RZ, 0x3c, !PT ;  /* 0x0000003a3b3b1212 */ /* 0x001fc800078e3cff */
[----:B------:R-:W-:-:S04]  /*15ae0*/  @P1 LOP3.LUT R58, R59, R58, RZ, 0x3c, !PT ;  /* 0x0000003a3b3a1212 */ /* 0x000fc800078e3cff */
[----:B------:R-:W-:-:S05]  /*15af0*/  @P1 LOP3.LUT R59, R59, R58, RZ, 0x3c, !PT ;  /* 0x0000003a3b3b1212 */ /* 0x000fca00078e3cff */
[----:B------:R-:W3:Y:S04]  /*15b00*/  @P1 LDG.E.U8 R149, desc[UR22][R58.64] ;  /* 0x000000163a951981 */ /* 0x000ee8000c1e1100 */
[----:B--2---:R-:W-:Y:S04]  /*15b10*/  STL [R1+0xa40], R15 ;  /* 0x000a400f01007387 */ /* 0x004fe80000100800 */
[----:B---3--:R0:W-:Y:S04]  /*15b20*/  STL [R1+0x170], R149 ;  /* 0x0001709501007387 */ /* 0x0081e80000100800 */
[----:B0-----:R-:W2:Y:S04]  /*15b30*/  LDL.LU R149, [R1+0xb04] ;  /* 0x000b040001957983 */ /* 0x001ea80000300800 */
[----:B------:R-:W3:Y:S04]  /*15b40*/  LDL R58, [R1+0x5c] ;  /* 0x00005c00013a7983 */ /* 0x000ee80000100800 */
[----:B------:R-:W3:Y:S01]  /*15b50*/  LDL R59, [R1+0x60] ;  /* 0x00006000013b7983 */ /* 0x000ee20000100800 */
[----:B------:R-:W-:-:S02]  /*15b60*/  PRMT R151, RZ, 0x7610, R151 ;  /* 0x00007610ff977816 */ /* 0x000fc40000000097 */
[----:B---3--:R-:W-:-:S04]  /*15b70*/  @P1 LOP3.LUT R59, R59, R58, RZ, 0x3c, !PT ;  /* 0x0000003a3b3b1212 */ /* 0x008fc800078e3cff */
[----:B------:R-:W-:-:S04]  /*15b80*/  @P1 LOP3.LUT R58, R59, R58, RZ, 0x3c, !PT ;  /* 0x0000003a3b3a1212 */ /* 0x000fc800078e3cff */
[----:B------:R-:W-:-:S05]  /*15b90*/  @P1 LOP3.LUT R59, R59, R58, RZ, 0x3c, !PT ;  /* 0x0000003a3b3b1212 */ /* 0x000fca00078e3cff */
[----:B------:R-:W3:Y:S01]  /*15ba0*/  @P1 LDG.E.U8 R151, desc[UR22][R58.64] ;  /* 0x000000163a971981 */ /* 0x000ee2000c1e1100 */
[----:B------:R-:W-:-:S03]  /*15bb0*/  PRMT R153, RZ, 0x7610, R153 ;  /* 0x00007610ff997816 */ /* 0x000fc60000000099 */
[----:B---3--:R0:W-:Y:S04]  /*15bc0*/  STL [R1+0x16c], R151 ;  /* 0x00016c9701007387 */ /* 0x0081e80000100800 */
[----:B0-----:R-:W3:Y:S04]  /*15bd0*/  LDL.LU R151, [R1+0xb00] ;  /* 0x000b000001977983 */ /* 0x001ee80000300800 */
[----:B------:R-:W2:Y:S01]  /*15be0*/  LDL R59, [R1+0x64] ;  /* 0x00006400013b7983 */ /* 0x000ea20000100800 */
[----:B------:R-:W-:-:S03]  /*15bf0*/  @P1 IMAD.MOV.U32 R58, RZ, RZ, R61 ;  /* 0x000000ffff3a1224 */ /* 0x000fc600078e003d */
[----:B------:R-:W3:Y:S04]  /*15c00*/  LDL R61, [R1+0x1b0] ;  /* 0x0001b000013d7983 */ /* 0x000ee80000100800 */
[----:B--2---:R-:W2:Y:S04]  /*15c10*/  @P1 LDG.E.U8 R153, desc[UR22][R58.64] ;  /* 0x000000163a991981 */ /* 0x004ea8000c1e1100 */
[----:B--2---:R0:W-:Y:S04]  /*15c20*/  STL [R1+0x168], R153 ;  /* 0x0001689901007387 */ /* 0x0041e80000100800 */
[----:B0-----:R-:W2:Y:S04]  /*15c30*/  LDL.LU R153, [R1+0xafc] ;  /* 0x000afc0001997983 */ /* 0x001ea80000300800 */
[----:B------:R-:W2:Y:S04]  /*15c40*/  LDL R58, [R1+0x6c] ;  /* 0x00006c00013a7983 */ /* 0x000ea80000100800 */
[----:B------:R-:W2:Y:S01]  /*15c50*/  LDL R59, [R1+0x70] ;  /* 0x00007000013b7983 */ /* 0x000ea20000100800 */
[----:B------:R-:W-:-:S02]  /*15c60*/  PRMT R157, RZ, 0x7610, R157 ;  /* 0x00007610ff9d7816 */ /* 0x000fc4000000009d */
[----:B--2---:R-:W-:-:S04]  /*15c70*/  @P1 LOP3.LUT R59, R59, R58, RZ, 0x3c, !PT ;  /* 0x0000003a3b3b1212 */ /* 0x004fc800078e3cff */
[----:B------:R-:W-:-:S04]  /*15c80*/  @P1 LOP3.LUT R58, R59, R58, RZ, 0x3c, !PT ;  /* 0x0000003a3b3a1212 */ /* 0x000fc800078e3cff */
[----:B------:R-:W-:-:S05]  /*15c90*/  @P1 LOP3.LUT R59, R59, R58, RZ, 0x3c, !PT ;  /* 0x0000003a3b3b1212 */ /* 0x000fca00078e3cff */
[----:B------:R-:W2:Y:S01]  /*15ca0*/  @P1 LDG.E.U8 R157, desc[UR22][R58.64] ;  /* 0x000000163a9d1981 */ /* 0x000ea2000c1e1100 */
[----:B------:R-:W-:-:S03]  /*15cb0*/  ISETP.GT.AND P2, PT, R88, 0x9, PT ;  /* 0x000000095800780c */ /* 0x000fc60003f44270 */
        /* <DEDUP_REMOVED lines=8> */
[----:B------:R0:W2:Y:S04]  /*15d40*/  @P2 LDG.E.U8 R78, desc[UR22][R58.64] ;  /* 0x000000163a4e2981 */ /* 0x0000a8000c1e1100 */
[----:B------:R-:W0:Y:S04]  /*15d50*/  LDL R58, [R1+0x19c] ;  /* 0x00019c00013a7983 */ /* 0x000e280000100800 */
[----:B------:R-:W0:Y:S01]  /*15d60*/  LDL R59, [R1+0x1a0] ;  /* 0x0001a000013b7983 */ /* 0x000e220000100800 */
[----:B------:R-:W-:Y:S02]  /*15d70*/  PRMT R159, RZ, 0x7610, R159 ;  /* 0x00007610ff9f7816 */ /* 0x000fe4000000009f */
[----:B0-----:R-:W-:-:S04]  /*15d80*/  @P2 LOP3.LUT R59, R59, R58, RZ, 0x3c, !PT ;  /* 0x0000003a3b3b2212 */ /* 0x001fc800078e3cff */
[----:B------:R-:W-:-:S04]  /*15d90*/  @P2 LOP3.LUT R58, R59, R58, RZ, 0x3c, !PT ;  /* 0x0000003a3b3a2212 */ /* 0x000fc800078e3cff */
[----:B------:R-:W-:-:S05]  /*15da0*/  @P2 LOP3.LUT R59, R59, R58, RZ, 0x3c, !PT ;  /* 0x0000003a3b3b2212 */ /* 0x000fca00078e3cff */
[----:B------:R-:W3:Y:S04]  /*15db0*/  @P2 LDG.E.U8 R159, desc[UR22][R58.64] ;  /* 0x000000163a9f2981 */ /* 0x000ee8000c1e1100 */
[----:B--2---:R0:W-:Y:S04]  /*15dc0*/  STL [R1+0x160], R78 ;  /* 0x0001604e01007387 */ /* 0x0041e80000100800 */
[----:B0-----:R-:W2:Y:S04]  /*15dd0*/  LDL R78, [R1+0x1c0] ;  /* 0x0001c000014e7983 */ /* 0x001ea80000100800 */
[----:B---3--:R0:W-:Y:S04]  /*15de0*/  STL [R1+0x15c], R159 ;  /* 0x00015c9f01007387 */ /* 0x0081e80000100800 */
[----:B0-----:R-:W3:Y:S04]  /*15df0*/  LDL.LU R159, [R1+0xaf4] ;  /* 0x000af400019f7983 */ /* 0x001ee80000300800 */
[----:B------:R-:W2:Y:S04]  /*15e00*/  LDL R58, [R1+0x1a4] ;  /* 0x0001a400013a7983 */ /* 0x000ea80000100800 */
[----:B------:R-:W2:Y:S01]  /*15e10*/  LDL R59, [R1+0x1a8] ;  /* 0x0001a800013b7983 */ /* 0x000ea20000100800 */
[----:B------:R-:W-:-:S02]  /*15e20*/  PRMT R161, RZ, 0x7610, R161 ;  /* 0x00007610ffa17816 */ /* 0x000fc400000000a1 */
[----:B--2---:R-:W-:-:S04]  /*15e30*/  @P2 LOP3.LUT R59, R59, R58, RZ, 0x3c, !PT ;  /* 0x0000003a3b3b2212 */ /* 0x004fc800078e3cff */
[----:B------:R-:W-:-:S04]  /*15e40*/  @P2 LOP3.LUT R58, R59, R58, RZ, 0x3c, !PT ;  /* 0x0000003a3b3a2212 */ /* 0x000fc800078e3cff */
[----:B------:R-:W-:-:S05]  /*15e50*/  @P2 LOP3.LUT R59, R59, R58, RZ, 0x3c, !PT ;  /* 0x0000003a3b3b2212 */ /* 0x000fca00078e3cff */
[----:B------:R-:W2:Y:S01]  /*15e60*/  @P2 LDG.E.U8 R161, desc[UR22][R58.64] ;  /* 0x000000163aa12981 */ /* 0x000ea2000c1e1100 */
[----:B------:R-:W-:-:S03]  /*15e70*/  PRMT R163, RZ, 0x7610, R163 ;  /* 0x00007610ffa37816 */ /* 0x000fc600000000a3 */
[----:B--2---:R0:W-:Y:S04]  /*15e80*/  STL [R1+0x158], R161 ;  /* 0x000158a101007387 */ /* 0x0041e80000100800 */
[----:B0-----:R-:W2:Y:S04]  /*15e90*/  LDL.LU R161, [R1+0xaf0] ;  /* 0x000af00001a17983 */ /* 0x001ea80000300800 */
[----:B------:R-:W2:Y:S01]  /*15ea0*/  LDL R59, [R1+0x1ac] ;  /* 0x0001ac00013b7983 */ /* 0x000ea20000100800 */
[----:B------:R-:W-:-:S03]  /*15eb0*/  @P2 IMAD.MOV.U32 R58, RZ, RZ, R61 ;  /* 0x000000ffff3a2224 */ /* 0x000fc600078e003d */
[----:B------:R-:W3:Y:S04]  /*15ec0*/  LDL R61, [R1+0x1d0] ;  /* 0x0001d000013d7983 */ /* 0x000ee80000100800 */
[----:B--2---:R-:W2:Y:S01]  /*15ed0*/  @P2 LDG.E.U8 R163, desc[UR22][R58.64] ;  /* 0x000000163aa32981 */ /* 0x004ea2000c1e1100 */
        /* <DEDUP_REMOVED lines=10> */
[----:B------:R-:W3:Y:S01]  /*15f80*/  LDL R59, [R1+0x1bc] ;  /* 0x0001bc00013b7983 */ /* 0x000ee20000100800 */
[----:B------:R-:W-:Y:S01]  /*15f90*/  PRMT R66, RZ, 0x7610, R66 ;  /* 0x00007610ff427816 */ /* 0x000fe20000000042 */
[----:B0-----:R-:W-:Y:S02]  /*15fa0*/  @P1 IMAD.MOV.U32 R58, RZ, RZ, R78 ;  /* 0x000000ffff3a1224 */ /* 0x001fe400078e004e */
[----:B--2---:R0:W-:Y:S01]  /*15fb0*/  STL [R1+0x150], R82 ;  /* 0x0001505201007387 */ /* 0x0041e20000100800 */
[----:B------:R-:W-:-:S03]  /*15fc0*/  PRMT R80, RZ, 0x7610, R80 ;  /* 0x00007610ff507816 */ /* 0x000fc60000000050 */
[----:B------:R-:W2:Y:S04]  /*15fd0*/  LDL R78, [R1+0x1dc] ;  /* 0x0001dc00014e7983 */ /* 0x000ea80000100800 */
[----:B---3--:R-:W3:Y:S04]  /*15fe0*/  @P1 LDG.E.U8 R66, desc[UR22][R58.64] ;  /* 0x000000163a421981 */ /* 0x008ee8000c1e1100 */
[----:B0-----:R-:W2:Y:S04]  /*15ff0*/  LDL R82, [R1+0x1d8] ;  /* 0x0001d80001527983 */ /* 0x001ea80000100800 */
[----:B------:R-:W2:Y:S04]  /*16000*/  LDL R58, [R1+0x1c4] ;  /* 0x0001c400013a7983 */ /* 0x000ea80000100800 */
[----:B------:R-:W2:Y:S04]  /*16010*/  LDL R59, [R1+0x1c8] ;  /* 0x0001c800013b7983 */ /* 0x000ea80000100800 */
[----:B---3--:R0:W-:Y:S01]  /*16020*/  STL [R1+0x14c], R66 ;  /* 0x00014c4201007387 */ /* 0x0081e20000100800 */
[----:B------:R-:W-:-:S03]  /*16030*/  PRMT R60, RZ, 0x7610, R60 ;  /* 0x00007610ff3c7816 */ /* 0x000fc6000000003c */
[----:B0-----:R-:W3:Y:S01]  /*16040*/  LDL R66, [R1+0x1e0] ;  /* 0x0001e00001427983 */ /* 0x001ee20000100800 */
[----:B--2---:R-:W-:-:S04]  /*16050*/  @P1 LOP3.LUT R59, R59, R58, RZ, 0x3c, !PT ;  /* 0x0000003a3b3b1212 */ /* 0x004fc800078e3cff */
[----:B------:R-:W-:-:S04]  /*16060*/  @P1 LOP3.LUT R58, R59, R58, RZ, 0x3c, !PT ;  /* 0x0000003a3b3a1212 */ /* 0x000fc800078e3cff */
[----:B------:R-:W-:-:S05]  /*16070*/  @P1 LOP3.LUT R59, R59, R58, RZ, 0x3c, !PT ;  /* 0x0000003a3b3b1212 */ /* 0x000fca00078e3cff */
[----:B------:R0:W2:Y:S04]  /*16080*/  @P1 LDG.E.U8 R80, desc[UR22][R58.64] ;  /* 0x000000163a501981 */ /* 0x0000a8000c1e1100 */
[----:B------:R-:W3:Y:S01]  /*16090*/  LDL R59, [R1+0x1cc] ;  /* 0x0001cc00013b7983 */ /* 0x000ee20000100800 */
[----:B0-----:R-:W-:Y:S01]  /*160a0*/  @P1 IMAD.MOV.U32 R58, RZ, RZ, R61 ;  /* 0x000000ffff3a1224 */ /* 0x001fe200078e003d */
[----:B------:R-:W-:Y:S02]  /*160b0*/  ISETP.GT.AND P2, PT, R88, 0xb, PT ;  /* 0x0000000b5800780c */ /* 0x000fe40003f44270 */
[----:B--2---:R0:W-:Y:S01]  /*160c0*/  STL [R1+0x148], R80 ;  /* 0x0001485001007387 */ /* 0x0041e20000100800 */
[----:B------:R-:W-:Y:S02]  /*160d0*/  PRMT R81, RZ, 0x7610, R81 ;  /* 0x00007610ff517816 */ /* 0x000fe40000000051 */
[----:B------:R-:W-:Y:S01]  /*160e0*/  PRMT R165, RZ, 0x7610, R165 ;  /* 0x00007610ffa57816 */ /* 0x000fe200000000a5 */
[----:B------:R-:W2:Y:S04]  /*160f0*/  LDL R61, [R1+0x1ec] ;  /* 0x0001ec00013d7983 */ /* 0x000ea80000100800 */
[----:B---3--:R1:W3:Y:S04]  /*16100*/  @P1 LDG.E.U8 R60, desc[UR22][R58.64] ;  /* 0x000000163a3c1981 */ /* 0x0082e8000c1e1100 */
[----:B0-----:R-:W2:Y:S04]  /*16110*/  LDL R80, [R1+0x1e8] ;  /* 0x0001e80001507983 */ /* 0x001ea80000100800 */
[----:B------:R-:W2:Y:S01]  /*16120*/  LDL R59, [R1+0x1d4] ;  /* 0x0001d400013b7983 */ /* 0x000ea20000100800 */
[----:B-1----:R-:W-:-:S05]  /*16130*/  @P2 IMAD.MOV.U32 R58, RZ, RZ, R82 ;  /* 0x000000ffff3a2224 */ /* 0x002fca00078e0052 */
[----:B--2---:R0:W2:Y:S02]  /*16140*/  @P2 LDG.E.U8 R81, desc[UR22][R58.64] ;  /* 0x000000163a512981 */ /* 0x0040a4000c1e1100 */
[----:B0-----:R-:W-:Y:S02]  /*16150*/  @P2 IMAD.MOV.U32 R58, RZ, RZ, R66 ;  /* 0x000000ffff3a2224 */ /* 0x001fe400078e0042 */
[----:B------:R-:W-:-:S05]  /*16160*/  @P2 IMAD.MOV.U32 R59, RZ, RZ, R78 ;  /* 0x000000ffff3b2224 */ /* 0x000fca00078e004e */
[----:B------:R-:W4:Y:S04]  /*16170*/  @P2 LDG.E.U8 R165, desc[UR22][R58.64] ;  /* 0x000000163aa52981 */ /* 0x000f28000c1e1100 */
[----:B---3--:R0:W-:Y:S04]  /*16180*/  STL [R1+0x144], R60 ;  /* 0x0001443c01007387 */ /* 0x0081e80000100800 */
[----:B------:R-:W3:Y:S04]  /*16190*/  LDL R82, [R1+0x1f4] ;  /* 0x0001f40001527983 */ /* 0x000ee80000100800 */
[----:B0-----:R-:W3:Y:S04]  /*161a0*/  LDL R60, [R1+0x1f0] ;  /* 0x0001f000013c7983 */ /* 0x001ee80000100800 */
[----:B--2---:R0:W-:Y:S04]  /*161b0*/  STL [R1+0x140], R81 ;  /* 0x0001405101007387 */ /* 0x0041e80000100800 */
[----:B------:R-:W2:Y:S04]  /*161c0*/  LDL R78, [R1+0x1fc] ;  /* 0x0001fc00014e7983 */ /* 0x000ea80000100800 */
[----:B------:R-:W2:Y:S04]  /*161d0*/  LDL R66, [R1+0x200] ;  /* 0x0002000001427983 */ /* 0x000ea80000100800 */
[----:B0-----:R-:W2:Y:S04]  /*161e0*/  LDL R81, [R1+0x1f8] ;  /* 0x0001f80001517983 */ /* 0x001ea80000100800 */
[----:B----4-:R0:W-:Y:S04]  /*161f0*/  STL [R1+0x13c], R165 ;  /* 0x00013ca501007387 */ /* 0x0101e80000100800 */
[----:B0-----:R-:W4:Y:S04]  /*16200*/  LDL.LU R165, [R1+0xae8] ;  /* 0x000ae80001a57983 */ /* 0x001f280000300800 */
[----:B------:R-:W2:Y:S01]  /*16210*/  LDL R59, [R1+0x1e4] ;  /* 0x0001e400013b7983 */ /* 0x000ea20000100800 */
[----:B------:R-:W-:Y:S01]  /*16220*/  PRMT R64, RZ, 0x7610, R64 ;  /* 0x00007610ff407816 */ /* 0x000fe20000000040 */
[----:B------:R-:W-:Y:S01]  /*16230*/  @P2 IMAD.MOV.U32 R58, RZ, RZ, R80 ;  /* 0x000000ffff3a2224 */ /* 0x000fe200078e0050 */
[----:B------:R-:W-:Y:S01]  /*16240*/  ISETP.GT.AND P1, PT, R88, 0xc, PT ;  /* 0x0000000c5800780c */ /* 0x000fe20003f24270 */
[----:B------:R-:W3:Y:S01]  /*16250*/  LDL R80, [R1+0x204] ;  /* 0x0002040001507983 */ /* 0x000ee20000100800 */
[----:B------:R-:W-:-:S02]  /*16260*/  PRMT R83, RZ, 0x7610, R83 ;  /* 0x00007610ff537816 */ /* 0x000fc40000000053 */
[----:B------:R-:W-:Y:S01]  /*16270*/  PRMT R79, RZ, 0x7610, R79 ;  /* 0x00007610ff4f7816 */ /* 0x000fe2000000004f */
[----:B--2---:R3:W2:Y:S02]  /*16280*/  @P2 LDG.E.U8 R64, desc[UR22][R58.64] ;  /* 0x000000163a402981 */ /* 0x0046a4000c1e1100 */
[----:B---3--:R-:W-:Y:S02]  /*16290*/  @P2 IMAD.MOV.U32 R58, RZ, RZ, R60 ;  /* 0x000000ffff3a2224 */ /* 0x008fe400078e003c */
[----:B------:R-:W-:-:S05]  /*162a0*/  @P2 IMAD.MOV.U32 R59, RZ, RZ, R61 ;  /* 0x000000ffff3b2224 */ /* 0x000fca00078e003d */
[----:B------:R0:W3:Y:S02]  /*162b0*/  @P2 LDG.E.U8 R83, desc[UR22][R58.64] ;  /* 0x000000163a532981 */ /* 0x0000e4000c1e1100 */
[----:B0-----:R-:W-:Y:S02]  /*162c0*/  @P1 IMAD.MOV.U32 R58, RZ, RZ, R81 ;  /* 0x000000ffff3a1224 */ /* 0x001fe400078e0051 */
[----:B------:R-:W-:-:S05]  /*162d0*/  @P1 IMAD.MOV.U32 R59, RZ, RZ, R82 ;  /* 0x000000ffff3b1224 */ /* 0x000fca00078e0052 */
[----:B------:R0:W3:Y:S01]  /*162e0*/  @P1 LDG.E.U8 R79, desc[UR22][R58.64] ;  /* 0x000000163a4f1981 */ /* 0x0000e2000c1e1100 */
[----:B------:R-:W-:Y:S01]  /*162f0*/  PRMT R65, RZ, 0x7610, R65 ;  /* 0x00007610ff417816 */ /* 0x000fe20000000041 */
[----:B0-----:R-:W-:Y:S02]  /*16300*/  @P1 IMAD.MOV.U32 R58, RZ, RZ, R66 ;  /* 0x000000ffff3a1224 */ /* 0x001fe400078e0042 */
[----:B------:R-:W-:-:S05]  /*16310*/  @P1 IMAD.MOV.U32 R59, RZ, RZ, R78 ;  /* 0x000000ffff3b1224 */ /* 0x000fca00078e004e */
[----:B------:R0:W4:Y:S04]  /*16320*/  @P1 LDG.E.U8 R65, desc[UR22][R58.64] ;  /* 0x000000163a411981 */ /* 0x000128000c1e1100 */
[----:B--2---:R1:W-:Y:S04]  /*16330*/  STL [R1+0x138], R64 ;  /* 0x0001384001007387 */ /* 0x0043e80000100800 */
[----:B------:R-:W2:Y:S04]  /*16340*/  LDL R61, [R1+0x20c] ;  /* 0x00020c00013d7983 */ /* 0x000ea80000100800 */
[----:B------:R-:W2:Y:S04]  /*16350*/  LDL R60, [R1+0x210] ;  /* 0x00021000013c7983 */ /* 0x000ea80000100800 */
[----:B-1----:R-:W2:Y:S04]  /*16360*/  LDL R64, [R1+0x208] ;  /* 0x0002080001407983 */ /* 0x002ea80000100800 */
[----:B---3--:R1:W-:Y:S04]  /*16370*/  STL [R1+0x130], R79 ;  /* 0x0001304f01007387 */ /* 0x0083e80000100800 */
[----:B------:R-:W3:Y:S01]  /*16380*/  LDL R78, [R1+0x218] ;  /* 0x00021800014e7983 */ /* 0x000ee20000100800 */
[----:B------:R-:W-:Y:S01]  /*16390*/  PRMT R63, RZ, 0x7610, R63 ;  /* 0x00007610ff3f7816 */ /* 0x000fe2000000003f */
[----:B0-----:R-:W-:-:S02]  /*163a0*/  @P1 IMAD.MOV.U32 R59, RZ, RZ, R80 ;  /* 0x000000ffff3b1224 */ /* 0x001fc400078e0050 */
[----:B------:R-:W3:Y:S04]  /*163b0*/  LDL R66, [R1+0x21c] ;  /* 0x00021c0001427983 */ /* 0x000ee80000100800 */
[----:B-1----:R-:W3:Y:S01]  /*163c0*/  LDL R79, [R1+0x214] ;  /* 0x00021400014f7983 */ /* 0x002ee20000100800 */
[----:B------:R-:W-:-:S03]  /*163d0*/  ISETP.GT.AND P2, PT, R88, 0xd, PT ;  /* 0x0000000d5800780c */ /* 0x000fc60003f44270 */
[----:B----4-:R0:W-:Y:S01]  /*163e0*/  STL [R1+0x12c], R65 ;  /* 0x00012c4101007387 */ /* 0x0101e20000100800 */
[----:B------:R-:W-:-:S03]  /*163f0*/  PRMT R15, RZ, 0x7610, R15 ;  /* 0x00007610ff0f7816 */ /* 0x000fc6000000000f */
[----:B0-----:R-:W4:Y:S01]  /*16400*/  LDL R65, [R1+0x220] ;  /* 0x0002200001417983 */ /* 0x001f220000100800 */
[----:B------:R-:W-:Y:S01]  /*16410*/  PRMT R49, RZ, 0x7610, R49 ;  /* 0x00007610ff317816 */ /* 0x000fe20000000031 */
[----:B--2---:R-:W-:Y:S01]  /*16420*/  @P1 IMAD.MOV.U32 R58, RZ, RZ, R64 ;  /* 0x000000ffff3a1224 */ /* 0x004fe200078e0040 */
[----:B------:R-:W-:Y:S01]  /*16430*/  PRMT R47, RZ, 0x7610, R47 ;  /* 0x00007610ff2f7816 */ /* 0x000fe2000000002f */
[----:B------:R-:W2:Y:S04]  /*16440*/  LDL R64, [R1+0x224] ;  /* 0x0002240001407983 */ /* 0x000ea80000100800 */
[----:B------:R0:W2:Y:S02]  /*16450*/  @P1 LDG.E.U8 R63, desc[UR22][R58.64] ;  /* 0x000000163a3f1981 */ /* 0x0000a4000c1e1100 */
[----:B0-----:R-:W-:-:S02]  /*16460*/  @P1 IMAD.MOV.U32 R58, RZ, RZ, R60 ;  /* 0x000000ffff3a1224 */ /* 0x001fc400078e003c */
[----:B------:R-:W-:-:S05]  /*16470*/  @P1 IMAD.MOV.U32 R59, RZ, RZ, R61 ;  /* 0x000000ffff3b1224 */ /* 0x000fca00078e003d */
[----:B------:R3:W2:Y:S02]  /*16480*/  @P1 LDG.E.U8 R15, desc[UR22][R58.64] ;  /* 0x000000163a0f1981 */ /* 0x0006a4000c1e1100 */
[----:B---3--:R-:W-:Y:S02]  /*16490*/  @P2 IMAD.MOV.U32 R58, RZ, RZ, R78 ;  /* 0x000000ffff3a2224 */ /* 0x008fe400078e004e */
[----:B------:R-:W-:-:S05]  /*164a0*/  @P2 IMAD.MOV.U32 R59, RZ, RZ, R79 ;  /* 0x000000ffff3b2224 */ /* 0x000fca00078e004f */
[----:B------:R4:W3:Y:S02]  /*164b0*/  @P2 LDG.E.U8 R49, desc[UR22][R58.64] ;  /* 0x000000163a312981 */ /* 0x0008e4000c1e1100 */
[----:B----4-:R-:W-:Y:S02]  /*164c0*/  @P2 IMAD.MOV.U32 R58, RZ, RZ, R65 ;  /* 0x000000ffff3a2224 */ /* 0x010fe400078e0041 */
[----:B------:R-:W-:-:S05]  /*164d0*/  @P2 IMAD.MOV.U32 R59, RZ, RZ, R66 ;  /* 0x000000ffff3b2224 */ /* 0x000fca00078e0042 */
[----:B------:R0:W4:Y:S04]  /*164e0*/  @P2 LDG.E.U8 R47, desc[UR22][R58.64] ;  /* 0x000000163a2f2981 */ /* 0x000128000c1e1100 */
[----:B--2---:R1:W-:Y:S04]  /*164f0*/  STL [R1+0x128], R63 ;  /* 0x0001283f01007387 */ /* 0x0043e80000100800 */
[----:B------:R-:W2:Y:S04]  /*16500*/  LDL R61, [R1+0x22c] ;  /* 0x00022c00013d7983 */ /* 0x000ea80000100800 */
[----:B------:R-:W2:Y:S04]  /*16510*/  LDL R60, [R1+0x230] ;  /* 0x00023000013c7983 */ /* 0x000ea80000100800 */
[----:B-1----:R-:W2:Y:S04]  /*16520*/  LDL R63, [R1+0x228] ;  /* 0x00022800013f7983 */ /* 0x002ea80000100800 */
[----:B------:R-:W-:Y:S04]  /*16530*/  STL [R1+0xa44], R15 ;  /* 0x000a440f01007387 */ /* 0x000fe80000100800 */
[----:B---3--:R-:W-:Y:S04]  /*16540*/  STL [R1+0xa48], R49 ;  /* 0x000a483101007387 */ /* 0x008fe80000100800 */
[----:B------:R-:W-:Y:S04]  /*16550*/  STL [R1+0x134], R83 ;  /* 0x0001345301007387 */ /* 0x000fe80000100800 */
[----:B------:R-:W3:Y:S04]  /*16560*/  LDL R79, [R1+0x234] ;  /* 0x00023400014f7983 */ /* 0x000ee80000100800 */
[----:B------:R-:W3:Y:S01]  /*16570*/  LDL R78, [R1+0x238] ;  /* 0x00023800014e7983 */ /* 0x000ee20000100800 */
[----:B------:R-:W-:Y:S01]  /*16580*/  PRMT R48, RZ, 0x7610, R48 ;  /* 0x00007610ff307816 */ /* 0x000fe20000000030 */
[----:B0-----:R-:W-:-:S02]  /*16590*/  @P2 IMAD.MOV.U32 R59, RZ, RZ, R64 ;  /* 0x000000ffff3b2224 */ /* 0x001fc400078e0040 */
[----:B----4-:R-:W-:Y:S04]  /*165a0*/  STL [R1+0xa4c], R47 ;  /* 0x000a4c2f01007387 */ /* 0x010fe80000100800 */
[----:B------:R-:W4:Y:S04]  /*165b0*/  LDL R66, [R1+0x23c] ;  /* 0x00023c0001427983 */ /* 0x000f280000100800 */
[----:B------:R-:W4:Y:S01]  /*165c0*/  LDL R65, [R1+0x240] ;  /* 0x0002400001417983 */ /* 0x000f220000100800 */
[----:B------:R-:W-:Y:S02]  /*165d0*/  ISETP.GT.AND P1, PT, R88, 0xe, PT ;  /* 0x0000000e5800780c */ /* 0x000fe40003f24270 */
[----:B------:R-:W-:-:S02]  /*165e0*/  PRMT R45, RZ, 0x7610, R45 ;  /* 0x00007610ff2d7816 */ /* 0x000fc4000000002d */
[----:B------:R-:W-:Y:S01]  /*165f0*/  PRMT R33, RZ, 0x7610, R33 ;  /* 0x00007610ff217816 */ /* 0x000fe20000000021 */
[----:B--2---:R-:W-:-:S05]  /*16600*/  @P2 IMAD.MOV.U32 R58, RZ, RZ, R63 ;  /* 0x000000ffff3a2224 */ /* 0x004fca00078e003f */
[----:B------:R0:W2:Y:S02]  /*16610*/  @P2 LDG.E.U8 R48, desc[UR22][R58.64] ;  /* 0x000000163a302981 */ /* 0x0000a4000c1e1100 */
[----:B0-----:R-:W-:Y:S02]  /*16620*/  @P2 IMAD.MOV.U32 R58, RZ, RZ, R60 ;  /* 0x000000ffff3a2224 */ /* 0x001fe400078e003c */
[----:B------:R-:W-:-:S05]  /*16630*/  @P2 IMAD.MOV.U32 R59, RZ, RZ, R61 ;  /* 0x000000ffff3b2224 */ /* 0x000fca00078e003d */
[----:B------:R3:W2:Y:S02]  /*16640*/  @P2 LDG.E.U8 R45, desc[UR22][R58.64] ;  /* 0x000000163a2d2981 */ /* 0x0006a4000c1e1100 */
[----:B---3--:R-:W-:Y:S02]  /*16650*/  @P1 IMAD.MOV.U32 R59, RZ, RZ, R79 ;  /* 0x000000ffff3b1224 */ /* 0x008fe400078e004f */
[----:B------:R-:W-:-:S05]  /*16660*/  @P1 IMAD.MOV.U32 R58, RZ, RZ, R78 ;  /* 0x000000ffff3a1224 */ /* 0x000fca00078e004e */
[----:B------:R4:W3:Y:S01]  /*16670*/  @P1 LDG.E.U8 R33, desc[UR22][R58.64] ;  /* 0x000000163a211981 */ /* 0x0008e2000c1e1100 */
[----:B------:R-:W-:Y:S01]  /*16680*/  PRMT R34, RZ, 0x7610, R34 ;  /* 0x00007610ff227816 */ /* 0x000fe20000000022 */
[----:B----4-:R-:W-:Y:S02]  /*16690*/  @P1 IMAD.MOV.U32 R58, RZ, RZ, R65 ;  /* 0x000000ffff3a1224 */ /* 0x010fe400078e0041 */
[----:B------:R-:W-:-:S05]  /*166a0*/  @P1 IMAD.MOV.U32 R59, RZ, RZ, R66 ;  /* 0x000000ffff3b1224 */ /* 0x000fca00078e0042 */
[----:B------:R-:W4:Y:S04]  /*166b0*/  @P1 LDG.E.U8 R34, desc[UR22][R58.64] ;  /* 0x000000163a221981 */ /* 0x000f28000c1e1100 */
[----:B--2---:R-:W-:Y:S04]  /*166c0*/  STL [R1+0xa50], R48 ;  /* 0x000a503001007387 */ /* 0x004fe80000100800 */
[----:B------:R-:W2:Y:S04]  /*166d0*/  LDL R64, [R1+0x244] ;  /* 0x0002440001407983 */ /* 0x000ea80000100800 */
[----:B------:R-:W2:Y:S04]  /*166e0*/  LDL R63, [R1+0x248] ;  /* 0x00024800013f7983 */ /* 0x000ea80000100800 */
[----:B------:R-:W2:Y:S04]  /*166f0*/  LDL R61, [R1+0x24c] ;  /* 0x00024c00013d7983 */ /* 0x000ea80000100800 */
[----:B------:R-:W2:Y:S04]  /*16700*/  LDL R60, [R1+0x250] ;  /* 0x00025000013c7983 */ /* 0x000ea80000100800 */
[----:B------:R-:W-:Y:S04]  /*16710*/  STL [R1+0xa54], R45 ;  /* 0x000a542d01007387 */ /* 0x000fe80000100800 */
[----:B---3--:R-:W-:Y:S04]  /*16720*/  STL [R1+0xa58], R33 ;  /* 0x000a582101007387 */ /* 0x008fe80000100800 */
[----:B------:R-:W3:Y:S04]  /*16730*/  LDL R79, [R1+0x254] ;  /* 0x00025400014f7983 */ /* 0x000ee80000100800 */
[----:B------:R-:W3:Y:S01]  /*16740*/  LDL R78, [R1+0x258] ;  /* 0x00025800014e7983 */ /* 0x000ee20000100800 */
[----:B------:R-:W-:-:S02]  /*16750*/  PRMT R31, RZ, 0x7610, R31 ;  /* 0x00007610ff1f7816 */ /* 0x000fc4000000001f */
[----:B------:R-:W-:Y:S01]  /*16760*/  ISETP.GT.AND P2, PT, R88, 0xf, PT ;  /* 0x0000000f5800780c */ /* 0x000fe20003f44270 */
[----:B----4-:R-:W-:Y:S04]  /*16770*/  STL [R1+0xa5c], R34 ;  /* 0x000a5c2201007387 */ /* 0x010fe80000100800 */
[----:B------:R-:W4:Y:S01]  /*16780*/  LDL R66, [R1+0x25c] ;  /* 0x00025c0001427983 */ /* 0x000f220000100800 */
[----:B------:R-:W-:Y:S02]  /*16790*/  PRMT R32, RZ, 0x7610, R32 ;  /* 0x00007610ff207816 */ /* 0x000fe40000000020 */
[----:B------:R-:W-:Y:S01]  /*167a0*/  PRMT R16, RZ, 0x7610, R16 ;  /* 0x00007610ff107816 */ /* 0x000fe20000000010 */
[----:B--2---:R-:W-:Y:S02]  /*167b0*/  @P1 IMAD.MOV.U32 R59, RZ, RZ, R64 ;  /* 0x000000ffff3b1224 */ /* 0x004fe400078e0040 */
[----:B------:R-:W-:-:S02]  /*167c0*/  @P1 IMAD.MOV.U32 R58, RZ, RZ, R63 ;  /* 0x000000ffff3a1224 */ /* 0x000fc400078e003f */
[----:B------:R-:W2:Y:S04]  /*167d0*/  LDL R63, [R1+0x260] ;  /* 0x00026000013f7983 */ /* 0x000ea80000100800 */
        /* <DEDUP_REMOVED lines=9> */
[----:B--2---:R-:W-:Y:S01]  /*16870*/  @P2 IMAD.MOV.U32 R58, RZ, RZ, R63 ;  /* 0x000000ffff3a2224 */ /* 0x004fe200078e003f */
[----:B------:R-:W-:Y:S04]  /*16880*/  STL [R1+0xa60], R31 ;  /* 0x000a601f01007387 */ /* 0x000fe80000100800 */
[----:B------:R-:W2:Y:S04]  /*16890*/  LDL R61, [R1+0x268] ;  /* 0x00026800013d7983 */ /* 0x000ea80000100800 */
[----:B------:R2:W4:Y:S04]  /*168a0*/  @P2 LDG.E.U8 R13, desc[UR22][R58.64] ;  /* 0x000000163a0d2981 */ /* 0x000528000c1e1100 */
[----:B------:R-:W4:Y:S04]  /*168b0*/  LDL R65, [R1+0x264] ;  /* 0x0002640001417983 */ /* 0x000f280000100800 */
[----:B------:R-:W4:Y:S04]  /*168c0*/  LDL R64, [R1+0x26c] ;  /* 0x00026c0001407983 */ /* 0x000f280000100800 */
[----:B------:R-:W4:Y:S04]  /*168d0*/  LDL R60, [R1+0x270] ;  /* 0x00027000013c7983 */ /* 0x000f280000100800 */
[----:B------:R-:W-:Y:S04]  /*168e0*/  STL [R1+0xa64], R32 ;  /* 0x000a642001007387 */ /* 0x000fe80000100800 */
[----:B---3--:R-:W-:Y:S04]  /*168f0*/  STL [R1+0xa68], R16 ;  /* 0x000a681001007387 */ /* 0x008fe80000100800 */
[----:B------:R-:W3:Y:S04]  /*16900*/  LDL R79, [R1+0x274] ;  /* 0x00027400014f7983 */ /* 0x000ee80000100800 */
[----:B------:R-:W3:Y:S01]  /*16910*/  LDL R63, [R1+0x278] ;  /* 0x00027800013f7983 */ /* 0x000ee20000100800 */
[----:B------:R-:W-:-:S02]  /*16920*/  ISETP.GT.AND P1, PT, R88, 0x10, PT ;  /* 0x000000105800780c */ /* 0x000fc40003f24270 */
[----:B------:R-:W-:Y:S02]  /*16930*/  PRMT R14, RZ, 0x7610, R14 ;  /* 0x00007610ff0e7816 */ /* 0x000fe4000000000e */
[----:B------:R-:W-:Y:S02]  /*16940*/  PRMT R11, RZ, 0x7610, R11 ;  /* 0x00007610ff0b7816 */ /* 0x000fe4000000000b */
[----:B------:R-:W-:Y:S01]  /*16950*/  PRMT R62, RZ, 0x7610, R62 ;  /* 0x00007610ff3e7816 */ /* 0x000fe2000000003e */
[----:B--2---:R-:W-:Y:S01]  /*16960*/  @P2 IMAD.MOV.U32 R58, RZ, RZ, R61 ;  /* 0x000000ffff3a2224 */ /* 0x004fe200078e003d */
[----:B----4-:R-:W-:Y:S04]  /*16970*/  STL [R1+0xa6c], R13 ;  /* 0x000a6c0d01007387 */ /* 0x010fe80000100800 */
[----:B------:R-:W2:Y:S04]  /*16980*/  LDL R78, [R1+0x27c] ;  /* 0x00027c00014e7983 */ /* 0x000ea80000100800 */
[----:B------:R-:W4:Y:S01]  /*16990*/  LDL R61, [R1+0x280] ;  /* 0x00028000013d7983 */ /* 0x000f220000100800 */
[----:B------:R-:W-:-:S05]  /*169a0*/  @P2 IMAD.MOV.U32 R59, RZ, RZ, R65 ;  /* 0x000000ffff3b2224 */ /* 0x000fca00078e0041 */
[----:B------:R0:W4:Y:S02]  /*169b0*/  @P2 LDG.E.U8 R14, desc[UR22][R58.64] ;  /* 0x000000163a0e2981 */ /* 0x000124000c1e1100 */
[----:B0-----:R-:W-:Y:S02]  /*169c0*/  @P2 IMAD.MOV.U32 R58, RZ, RZ, R60 ;  /* 0x000000ffff3a2224 */ /* 0x001fe400078e003c */
[----:B------:R-:W-:-:S05]  /*169d0*/  @P2 IMAD.MOV.U32 R59, RZ, RZ, R64 ;  /* 0x000000ffff3b2224 */ /* 0x000fca00078e0040 */
[----:B------:R3:W4:Y:S02]  /*169e0*/  @P2 LDG.E.U8 R11, desc[UR22][R58.64] ;  /* 0x000000163a0b2981 */ /* 0x000724000c1e1100 */
[----:B---3--:R-:W-:Y:S02]  /*169f0*/  @P1 IMAD.MOV.U32 R58, RZ, RZ, R63 ;  /* 0x000000ffff3a1224 */ /* 0x008fe400078e003f */
[----:B------:R-:W-:-:S05]  /*16a00*/  @P1 IMAD.MOV.U32 R59, RZ, RZ, R79 ;  /* 0x000000ffff3b1224 */ /* 0x000fca00078e004f */
[----:B------:R2:W3:Y:S01]  /*16a10*/  @P1 LDG.E.U8 R62, desc[UR22][R58.64] ;  /* 0x000000163a3e1981 */ /* 0x0004e2000c1e1100 */
[----:B------:R-:W-:Y:S01]  /*16a20*/  PRMT R67, RZ, 0x7610, R67 ;  /* 0x00007610ff437816 */ /* 0x000fe20000000043 */
[----:B--2---:R-:W-:Y:S02]  /*16a30*/  @P1 IMAD.MOV.U32 R59, RZ, RZ, R78 ;  /* 0x000000ffff3b1224 */ /* 0x004fe400078e004e */
[----:B----4-:R-:W-:-:S05]  /*16a40*/  @P1 IMAD.MOV.U32 R58, RZ, RZ, R61 ;  /* 0x000000ffff3a1224 */ /* 0x010fca00078e003d */
[----:B------:R-:W2:Y:S04]  /*16a50*/  @P1 LDG.E.U8 R67, desc[UR22][R58.64] ;  /* 0x000000163a431981 */ /* 0x000ea8000c1e1100 */
[----:B------:R-:W-:Y:S04]  /*16a60*/  STL [R1+0xa70], R14 ;  /* 0x000a700e01007387 */ /* 0x000fe80000100800 */
[----:B------:R-:W4:Y:S04]  /*16a70*/  LDL R66, [R1+0x284] ;  /* 0x0002840001427983 */ /* 0x000f280000100800 */
[----:B------:R-:W4:Y:S04]  /*16a80*/  LDL R60, [R1+0x288] ;  /* 0x00028800013c7983 */ /* 0x000f280000100800 */
[----:B------:R-:W4:Y:S04]  /*16a90*/  LDL R65, [R1+0x28c] ;  /* 0x00028c0001417983 */ /* 0x000f280000100800 */
[----:B------:R-:W4:Y:S04]  /*16aa0*/  LDL R64, [R1+0x290] ;  /* 0x0002900001407983 */ /* 0x000f280000100800 */
[----:B------:R-:W-:Y:S04]  /*16ab0*/  STL [R1+0xa74], R11 ;  /* 0x000a740b01007387 */ /* 0x000fe80000100800 */
[----:B------:R-:W4:Y:S04]  /*16ac0*/  LDL R63, [R1+0x294] ;  /* 0x00029400013f7983 */ /* 0x000f280000100800 */
[----:B---3--:R0:W-:Y:S04]  /*16ad0*/  STL [R1+0x124], R62 ;  /* 0x0001243e01007387 */ /* 0x0081e80000100800 */
[----:B------:R-:W3:Y:S04]  /*16ae0*/  LDL R61, [R1+0x2a0] ;  /* 0x0002a000013d7983 */ /* 0x000ee80000100800 */
[----:B0-----:R-:W3:Y:S01]  /*16af0*/  LDL R62, [R1+0x298] ;  /* 0x00029800013e7983 */ /* 0x001ee20000100800 */
[----:B------:R-:W-:-:S02]  /*16b00*/  ISETP.GT.AND P2, PT, R88, 0x11, PT ;  /* 0x000000115800780c */ /* 0x000fc40003f44270 */
[----:B------:R-:W-:Y:S02]  /*16b10*/  PRMT R77, RZ, 0x7610, R77 ;  /* 0x00007610ff4d7816 */ /* 0x000fe4000000004d */
[----:B------:R-:W-:Y:S01]  /*16b20*/  PRMT R76, RZ, 0x7610, R76 ;  /* 0x00007610ff4c7816 */ /* 0x000fe2000000004c */
[----:B--2---:R0:W-:Y:S04]  /*16b30*/  STL [R1+0x120], R67 ;  /* 0x0001204301007387 */ /* 0x0041e80000100800 */
[----:B0-----:R-:W2:Y:S01]  /*16b40*/  LDL R67, [R1+0x29c] ;  /* 0x00029c0001437983 */ /* 0x001ea20000100800 */
[----:B----4-:R-:W-:Y:S02]  /*16b50*/  @P1 IMAD.MOV.U32 R59, RZ, RZ, R66 ;  /* 0x000000ffff3b1224 */ /* 0x010fe400078e0042 */
[----:B------:R-:W-:Y:S01]  /*16b60*/  @P1 IMAD.MOV.U32 R58, RZ, RZ, R60 ;  /* 0x000000ffff3a1224 */ /* 0x000fe200078e003c */
[----:B------:R-:W4:Y:S04]  /*16b70*/  LDL R66, [R1+0x2a4] ;  /* 0x0002a40001427983 */ /* 0x000f280000100800 */
[----:B------:R-:W4:Y:S04]  /*16b80*/  LDL R60, [R1+0x2a8] ;  /* 0x0002a800013c7983 */ /* 0x000f280000100800 */
[----:B------:R0:W4:Y:S02]  /*16b90*/  @P1 LDG.E.U8 R77, desc[UR22][R58.64] ;  /* 0x000000163a4d1981 */ /* 0x000124000c1e1100 */
[----:B0-----:R-:W-:-:S02]  /*16ba0*/  @P1 IMAD.MOV.U32 R58, RZ, RZ, R64 ;  /* 0x000000ffff3a1224 */ /* 0x001fc400078e0040 */
[----:B------:R-:W-:Y:S01]  /*16bb0*/  @P1 IMAD.MOV.U32 R59, RZ, RZ, R65 ;  /* 0x000000ffff3b1224 */ /* 0x000fe200078e0041 */
[----:B------:R-:W4:Y:S04]  /*16bc0*/  LDL R64, [R1+0x2b0] ;  /* 0x0002b00001407983 */ /* 0x000f280000100800 */
[----:B------:R-:W4:Y:S04]  /*16bd0*/  LDL R65, [R1+0x2ac] ;  /* 0x0002ac0001417983 */ /* 0x000f280000100800 */
[----:B------:R3:W4:Y:S02]  /*16be0*/  @P1 LDG.E.U8 R76, desc[UR22][R58.64] ;  /* 0x000000163a4c1981 */ /* 0x000724000c1e1100 */
[----:B---3--:R-:W-:-:S02]  /*16bf0*/  @P2 IMAD.MOV.U32 R58, RZ, RZ, R62 ;  /* 0x000000ffff3a2224 */ /* 0x008fc400078e003e */
[----:B------:R-:W-:Y:S01]  /*16c00*/  @P2 IMAD.MOV.U32 R59, RZ, RZ, R63 ;  /* 0x000000ffff3b2224 */ /* 0x000fe200078e003f */
[----:B------:R-:W3:Y:S04]  /*16c10*/  LDL R62, [R1+0x2b8] ;  /* 0x0002b800013e7983 */ /* 0x000ee80000100800 */
[----:B------:R-:W3:Y:S01]  /*16c20*/  LDL R63, [R1+0x2b4] ;  /* 0x0002b400013f7983 */ /* 0x000ee20000100800 */
[----:B------:R-:W-:Y:S02]  /*16c30*/  PRMT R75, RZ, 0x7610, R75 ;  /* 0x00007610ff4b7816 */ /* 0x000fe4000000004b */
[----:B------:R-:W-:-:S04]  /*16c40*/  PRMT R74, RZ, 0x7610, R74 ;  /* 0x00007610ff4a7816 */ /* 0x000fc8000000004a */
[----:B------:R0:W3:Y:S01]  /*16c50*/  @P2 LDG.E.U8 R75, desc[UR22][R58.64] ;  /* 0x000000163a4b2981 */ /* 0x0000e2000c1e1100 */
[----:B------:R-:W-:Y:S02]  /*16c60*/  ISETP.GT.AND P1, PT, R88, 0x12, PT ;  /* 0x000000125800780c */ /* 0x000fe40003f24270 */
[----:B------:R-:W-:Y:S01]  /*16c70*/  PRMT R73, RZ, 0x7610, R73 ;  /* 0x00007610ff497816 */ /* 0x000fe20000000049 */
[----:B0-----:R-:W-:Y:S02]  /*16c80*/  @P2 IMAD.MOV.U32 R58, RZ, RZ, R61 ;  /* 0x000000ffff3a2224 */ /* 0x001fe400078e003d */
[----:B------:R-:W3:Y:S01]  /*16c90*/  LDL R61, [R1+0x2c0] ;  /* 0x0002c000013d7983 */ /* 0x000ee20000100800 */
[----:B------:R-:W-:Y:S01]  /*16ca0*/  PRMT R72, RZ, 0x7610, R72 ;  /* 0x00007610ff487816 */ /* 0x000fe20000000048 */
[----:B--2---:R-:W-:Y:S02]  /*16cb0*/  @P2 IMAD.MOV.U32 R59, RZ, RZ, R67 ;  /* 0x000000ffff3b2224 */ /* 0x004fe400078e0043 */
[----:B------:R-:W2:Y:S04]  /*16cc0*/  LDL R67, [R1+0x2bc] ;  /* 0x0002bc0001437983 */ /* 0x000ea80000100800 */
[----:B------:R4:W2:Y:S02]  /*16cd0*/  @P2 LDG.E.U8 R74, desc[UR22][R58.64] ;  /* 0x000000163a4a2981 */ /* 0x0008a4000c1e1100 */
[----:B----4-:R-:W-:-:S02]  /*16ce0*/  @P2 IMAD.MOV.U32 R58, RZ, RZ, R60 ;  /* 0x000000ffff3a2224 */ /* 0x010fc400078e003c */
        /* <DEDUP_REMOVED lines=18> */
[----:B0-----:R-:W-:Y:S01]  /*16e10*/  @P1 IMAD.MOV.U32 R58, RZ, RZ, R61 ;  /* 0x000000ffff3a1224 */ /* 0x001fe200078e003d */
[----:B------:R-:W-:Y:S02]  /*16e20*/  PRMT R68, RZ, 0x7610, R68 ;  /* 0x00007610ff447816 */ /* 0x000fe40000000044 */
[----:B------:R-:W-:Y:S01]  /*16e30*/  PRMT R32, RZ, 0x7610, R32 ;  /* 0x00007610ff207816 */ /* 0x000fe20000000020 */
[----:B------:R-:W-:Y:S04]  /*16e40*/  STL [R1+0x11c], R77 ;  /* 0x00011c4d01007387 */ /* 0x000fe80000100800 */
[----:B------:R-:W3:Y:S01]  /*16e50*/  LDL R61, [R1+0x2e0] ;  /* 0x0002e000013d7983 */ /* 0x000ee20000100800 */
[----:B--2---:R-:W-:-:S03]  /*16e60*/  @P1 IMAD.MOV.U32 R59, RZ, RZ, R67 ;  /* 0x000000ffff3b1224 */ /* 0x004fc600078e0043 */
[----:B------:R-:W2:Y:S04]  /*16e70*/  LDL R67, [R1+0x2dc] ;  /* 0x0002dc0001437983 */ /* 0x000ea80000100800 */
[----:B------:R4:W2:Y:S02]  /*16e80*/  @P1 LDG.E.U8 R70, desc[UR22][R58.64] ;  /* 0x000000163a461981 */ /* 0x0008a4000c1e1100 */
[----:B----4-:R-:W-:Y:S02]  /*16e90*/  @P1 IMAD.MOV.U32 R58, RZ, RZ, R60 ;  /* 0x000000ffff3a1224 */ /* 0x010fe400078e003c */
[----:B------:R-:W-:-:S05]  /*16ea0*/  @P1 IMAD.MOV.U32 R59, RZ, RZ, R66 ;  /* 0x000000ffff3b1224 */ /* 0x000fca00078e0042 */
[----:B------:R0:W4:Y:S02]  /*16eb0*/  @P1 LDG.E.U8 R69, desc[UR22][R58.64] ;  /* 0x000000163a451981 */ /* 0x000124000c1e1100 */
[----:B0-----:R-:W-:Y:S02]  /*16ec0*/  @P1 IMAD.MOV.U32 R58, RZ, RZ, R64 ;  /* 0x000000ffff3a1224 */ /* 0x001fe400078e0040 */
[----:B------:R-:W-:-:S05]  /*16ed0*/  @P1 IMAD.MOV.U32 R59, RZ, RZ, R65 ;  /* 0x000000ffff3b1224 */ /* 0x000fca00078e0041 */
[----:B------:R3:W4:Y:S02]  /*16ee0*/  @P1 LDG.E.U8 R68, desc[UR22][R58.64] ;  /* 0x000000163a441981 */ /* 0x000724000c1e1100 */
[----:B---3--:R-:W-:Y:S02]  /*16ef0*/  @P2 IMAD.MOV.U32 R58, RZ, RZ, R62 ;  /* 0x000000ffff3a2224 */ /* 0x008fe400078e003e */
[----:B------:R-:W-:-:S05]  /*16f00*/  @P2 IMAD.MOV.U32 R59, RZ, RZ, R63 ;  /* 0x000000ffff3b2224 */ /* 0x000fca00078e003f */
[----:B------:R0:W3:Y:S04]  /*16f10*/  @P2 LDG.E.U8 R32, desc[UR22][R58.64] ;  /* 0x000000163a202981 */ /* 0x0000e8000c1e1100 */
[----:B------:R-:W-:Y:S04]  /*16f20*/  STL [R1+0x118], R76 ;  /* 0x0001184c01007387 */ /* 0x000fe80000100800 */
[----:B------:R-:W4:Y:S04]  /*16f30*/  LDL R66, [R1+0x2e4] ;  /* 0x0002e40001427983 */ /* 0x000f280000100800 */
[----:B------:R-:W4:Y:S04]  /*16f40*/  LDL R60, [R1+0x2e8] ;  /* 0x0002e800013c7983 */ /* 0x000f280000100800 */
[----:B------:R-:W-:Y:S04]  /*16f50*/  STL [R1+0x114], R75 ;  /* 0x0001144b01007387 */ /* 0x000fe80000100800 */
[----:B------:R-:W4:Y:S04]  /*16f60*/  LDL R65, [R1+0x3ac] ;  /* 0x0003ac0001417983 */ /* 0x000f280000100800 */
[----:B------:R-:W4:Y:S04]  /*16f70*/  LDL R64, [R1+0x3b0] ;  /* 0x0003b00001407983 */ /* 0x000f280000100800 */
[----:B------:R-:W-:Y:S04]  /*16f80*/  STL [R1+0x110], R74 ;  /* 0x0001104a01007387 */ /* 0x000fe80000100800 */
[----:B------:R-:W4:Y:S04]  /*16f90*/  LDL R63, [R1+0x3b4] ;  /* 0x0003b400013f7983 */ /* 0x000f280000100800 */
[----:B------:R-:W4:Y:S04]  /*16fa0*/  LDL R62, [R1+0x3b8] ;  /* 0x0003b800013e7983 */ /* 0x000f280000100800 */
[----:B------:R-:W-:Y:S01]  /*16fb0*/  STL [R1+0x10c], R73 ;  /* 0x00010c4901007387 */ /* 0x000fe20000100800 */
[----:B------:R-:W-:Y:S01]  /*16fc0*/  PRMT R31, RZ, 0x7610, R31 ;  /* 0x00007610ff1f7816 */ /* 0x000fe2000000001f */
[----:B0-----:R-:W-:Y:S01]  /*16fd0*/  @P2 IMAD.MOV.U32 R58, RZ, RZ, R61 ;  /* 0x000000ffff3a2224 */ /* 0x001fe200078e003d */
[----:B------:R-:W-:-:S02]  /*16fe0*/  PRMT R34, RZ, 0x7610, R34 ;  /* 0x00007610ff227816 */ /* 0x000fc40000000022 */
[----:B------:R-:W-:Y:S01]  /*16ff0*/  PRMT R33, RZ, 0x7610, R33 ;  /* 0x00007610ff217816 */ /* 0x000fe20000000021 */
[----:B--2---:R-:W-:-:S05]  /*17000*/  @P2 IMAD.MOV.U32 R59, RZ, RZ, R67 ;  /* 0x000000ffff3b2224 */ /* 0x004fca00078e0043 */
[----:B------:R0:W2:Y:S04]  /*17010*/  @P2 LDG.E.U8 R31, desc[UR22][R58.64] ;  /* 0x000000163a1f2981 */ /* 0x0000a8000c1e1100 */
[----:B---3--:R-:W-:Y:S04]  /*17020*/  STL [R1+0xa78], R32 ;  /* 0x000a782001007387 */ /* 0x008fe80000100800 */
[----:B----4-:R1:W-:Y:S04]  /*17030*/  STL [R1+0xfc], R69 ;  /* 0x0000fc4501007387 */ /* 0x0103e80000100800 */
[----:B------:R-:W-:Y:S04]  /*17040*/  STL [R1+0x108], R72 ;  /* 0x0001084801007387 */ /* 0x000fe80000100800 */
[----:B-1----:R-:W3:Y:S04]  /*17050*/  LDL R69, [R1+0x3bc] ;  /* 0x0003bc0001457983 */ /* 0x002ee80000100800 */
[----:B------:R1:W-:Y:S01]  /*17060*/  STL [R1+0xf8], R68 ;  /* 0x0000f84401007387 */ /* 0x0003e20000100800 */
[----:B0-----:R-:W-:-:S02]  /*17070*/  @P2 IMAD.MOV.U32 R58, RZ, RZ, R60 ;  /* 0x000000ffff3a2224 */ /* 0x001fc400078e003c */
[----:B------:R-:W-:Y:S01]  /*17080*/  @P2 IMAD.MOV.U32 R59, RZ, RZ, R66 ;  /* 0x000000ffff3b2224 */ /* 0x000fe200078e0042 */
[----:B------:R-:W-:Y:S01]  /*17090*/  ISETP.GT.AND P1, PT, R88, 0x14, PT ;  /* 0x000000145800780c */ /* 0x000fe20003f24270 */
[----:B------:R-:W4:Y:S04]  /*170a0*/  LDL R67, [R1+0x3c4] ;  /* 0x0003c40001437983 */ /* 0x000f280000100800 */
[----:B------:R0:W4:Y:S04]  /*170b0*/  @P2 LDG.E.U8 R34, desc[UR22][R58.64] ;  /* 0x000000163a222981 */ /* 0x000128000c1e1100 */
[----:B-1----:R-:W4:Y:S01]  /*170c0*/  LDL R68, [R1+0x3c0] ;  /* 0x0003c00001447983 */ /* 0x002f220000100800 */
[----:B------:R-:W-:-:S02]  /*170d0*/  PRMT R19, RZ, 0x7610, R19 ;  /* 0x00007610ff137816 */ /* 0x000fc40000000013 */
[----:B------:R-:W-:Y:S01]  /*170e0*/  PRMT R17, RZ, 0x7610, R17 ;  /* 0x00007610ff117816 */ /* 0x000fe20000000011 */
[----:B------:R-:W4:Y:S01]  /*170f0*/  LDL R61, [R1+0x3c8] ;  /* 0x0003c800013d7983 */ /* 0x000f220000100800 */
[----:B0-----:R-:W-:Y:S02]  /*17100*/  @P2 IMAD.MOV.U32 R58, RZ, RZ, R64 ;  /* 0x000000ffff3a2224 */ /* 0x001fe400078e0040 */
[----:B------:R-:W-:-:S05]  /*17110*/  @P2 IMAD.MOV.U32 R59, RZ, RZ, R65 ;  /* 0x000000ffff3b2224 */ /* 0x000fca00078e0041 */
[----:B------:R0:W4:Y:S02]  /*17120*/  @P2 LDG.E.U8 R33, desc[UR22][R58.64] ;  /* 0x000000163a212981 */ /* 0x000124000c1e1100 */
[----:B0-----:R-:W-:Y:S02]  /*17130*/  @P1 IMAD.MOV.U32 R58, RZ, RZ, R62 ;  /* 0x000000ffff3a1224 */ /* 0x001fe400078e003e */
[----:B------:R-:W-:-:S05]  /*17140*/  @P1 IMAD.MOV.U32 R59, RZ, RZ, R63 ;  /* 0x000000ffff3b1224 */ /* 0x000fca00078e003f */
[----:B------:R3:W4:Y:S04]  /*17150*/  @P1 LDG.E.U8 R19, desc[UR22][R58.64] ;  /* 0x000000163a131981 */ /* 0x000728000c1e1100 */
[----:B------:R-:W-:Y:S04]  /*17160*/  STL [R1+0x104], R71 ;  /* 0x0001044701007387 */ /* 0x000fe80000100800 */
[----:B--2---:R-:W-:Y:S04]  /*17170*/  STL [R1+0xa7c], R31 ;  /* 0x000a7c1f01007387 */ /* 0x004fe80000100800 */
[----:B------:R-:W2:Y:S04]  /*17180*/  LDL R66, [R1+0x3cc] ;  /* 0x0003cc0001427983 */ /* 0x000ea80000100800 */
[----:B------:R-:W2:Y:S04]  /*17190*/  LDL R60, [R1+0x3d0] ;  /* 0x0003d000013c7983 */ /* 0x000ea80000100800 */
[----:B------:R-:W-:Y:S01]  /*171a0*/  STL [R1+0x100], R70 ;  /* 0x0001004601007387 */ /* 0x000fe20000100800 */
[----:B---3--:R-:W-:-:S02]  /*171b0*/  @P1 IMAD.MOV.U32 R59, RZ, RZ, R69 ;  /* 0x000000ffff3b1224 */ /* 0x008fc400078e0045 */
[----:B----4-:R-:W-:-:S05]  /*171c0*/  @P1 IMAD.MOV.U32 R58, RZ, RZ, R68 ;  /* 0x000000ffff3a1224 */ /* 0x010fca00078e0044 */
[----:B------:R0:W3:Y:S04]  /*171d0*/  @P1 LDG.E.U8 R17, desc[UR22][R58.64] ;  /* 0x000000163a111981 */ /* 0x0000e8000c1e1100 */
[----:B------:R-:W-:Y:S04]  /*171e0*/  STL [R1+0xa80], R34 ;  /* 0x000a802201007387 */ /* 0x000fe80000100800 */
[----:B------:R-:W4:Y:S04]  /*171f0*/  LDL R65, [R1+0x3d4] ;  /* 0x0003d40001417983 */ /* 0x000f280000100800 */
[----:B------:R-:W4:Y:S04]  /*17200*/  LDL R64, [R1+0x3d8] ;  /* 0x0003d80001407983 */ /* 0x000f280000100800 */
[----:B------:R-:W-:Y:S04]  /*17210*/  STL [R1+0xa84], R33 ;  /* 0x000a842101007387 */ /* 0x000fe80000100800 */
[----:B------:R-:W4:Y:S04]  /*17220*/  LDL R63, [R1+0x3dc] ;  /* 0x0003dc00013f7983 */ /* 0x000f280000100800 */
[----:B------:R-:W4:Y:S01]  /*17230*/  LDL R62, [R1+0x3e0] ;  /* 0x0003e000013e7983 */ /* 0x000f220000100800 */
[----:B------:R-:W-:Y:S01]  /*17240*/  PRMT R20, RZ, 0x7610, R20 ;  /* 0x00007610ff147816 */ /* 0x000fe20000000014 */
[----:B0-----:R-:W-:-:S02]  /*17250*/  @P1 IMAD.MOV.U32 R58, RZ, RZ, R61 ;  /* 0x000000ffff3a1224 */ /* 0x001fc400078e003d */
[----:B------:R-:W-:Y:S01]  /*17260*/  STL [R1+0xa88], R19 ;  /* 0x000a881301007387 */ /* 0x000fe20000100800 */
[----:B------:R-:W-:Y:S01]  /*17270*/  @P1 IMAD.MOV.U32 R59, RZ, RZ, R67 ;  /* 0x000000ffff3b1224 */ /* 0x000fe200078e0043 */
[----:B------:R-:W-:-:S04]  /*17280*/  ISETP.GT.AND P2, PT, R88, 0x15, PT ;  /* 0x000000155800780c */ /* 0x000fc80003f44270 */
[----:B------:R2:W4:Y:S01]  /*17290*/  @P1 LDG.E.U8 R20, desc[UR22][R58.64] ;  /* 0x000000163a141981 */ /* 0x000522000c1e1100 */
[----:B------:R-:W-:Y:S02]  /*172a0*/  PRMT R36, RZ, 0x7610, R36 ;  /* 0x00007610ff247816 */ /* 0x000fe40000000024 */
[----:B------:R-:W-:Y:S02]  /*172b0*/  PRMT R46, RZ, 0x7610, R46 ;  /* 0x00007610ff2e7816 */ /* 0x000fe4000000002e */
[----:B------:R-:W-:Y:S01]  /*172c0*/  PRMT R42, RZ, 0x7610, R42 ;  /* 0x00007610ff2a7816 */ /* 0x000fe2000000002a */
[----:B--2---:R-:W-:Y:S02]  /*172d0*/  @P1 IMAD.MOV.U32 R59, RZ, RZ, R66 ;  /* 0x000000ffff3b1224 */ /* 0x004fe400078e0042 */
[----:B------:R-:W-:-:S05]  /*172e0*/  @P1 IMAD.MOV.U32 R58, RZ, RZ, R60 ;  /* 0x000000ffff3a1224 */ /* 0x000fca00078e003c */
[----:B------:R4:W2:Y:S04]  /*172f0*/  @P1 LDG.E.U8 R36, desc[UR22][R58.64] ;  /* 0x000000163a241981 */ /* 0x0008a8000c1e1100 */
[----:B---3--:R-:W-:Y:S04]  /*17300*/  STL [R1+0xa8c], R17 ;  /* 0x000a8c1101007387 */ /* 0x008fe80000100800 */
[----:B------:R-:W3:Y:S04]  /*17310*/  LDL R67, [R1+0x3e4] ;  /* 0x0003e40001437983 */ /* 0x000ee80000100800 */
[----:B------:R-:W3:Y:S01]  /*17320*/  LDL R61, [R1+0x3e8] ;  /* 0x0003e800013d7983 */ /* 0x000ee20000100800 */
[----:B----4-:R-:W-:-:S02]  /*17330*/  @P2 IMAD.MOV.U32 R59, RZ, RZ, R65 ;  /* 0x000000ffff3b2224 */ /* 0x010fc400078e0041 */
[----:B------:R-:W-:-:S05]  /*17340*/  @P2 IMAD.MOV.U32 R58, RZ, RZ, R64 ;  /* 0x000000ffff3a2224 */ /* 0x000fca00078e0040 */
[----:B------:R0:W4:Y:S02]  /*17350*/  @P2 LDG.E.U8 R46, desc[UR22][R58.64] ;  /* 0x000000163a2e2981 */ /* 0x000124000c1e1100 */
[----:B0-----:R-:W-:Y:S02]  /*17360*/  @P2 IMAD.MOV.U32 R58, RZ, RZ, R62 ;  /* 0x000000ffff3a2224 */ /* 0x001fe400078e003e */
[----:B------:R-:W-:-:S05]  /*17370*/  @P2 IMAD.MOV.U32 R59, RZ, RZ, R63 ;  /* 0x000000ffff3b2224 */ /* 0x000fca00078e003f */
[----:B------:R3:W4:Y:S01]  /*17380*/  @P2 LDG.E.U8 R42, desc[UR22][R58.64] ;  /* 0x000000163a2a2981 */ /* 0x000722000c1e1100 */
[----:B------:R-:W-:-:S03]  /*17390*/  PRMT R44, RZ, 0x7610, R44 ;  /* 0x00007610ff2c7816 */ /* 0x000fc6000000002c */
[----:B------:R-:W-:Y:S04]  /*173a0*/  STL [R1+0xa90], R20 ;  /* 0x000a901401007387 */ /* 0x000fe80000100800 */
[----:B------:R-:W4:Y:S04]  /*173b0*/  LDL R66, [R1+0x3ec] ;  /* 0x0003ec0001427983 */ /* 0x000f280000100800 */
[----:B------:R-:W4:Y:S04]  /*173c0*/  LDL R60, [R1+0x3f0] ;  /* 0x0003f000013c7983 */ /* 0x000f280000100800 */
[----:B--2---:R-:W-:Y:S04]  /*173d0*/  STL [R1+0xa94], R36 ;  /* 0x000a942401007387 */ /* 0x004fe80000100800 */
[----:B------:R-:W2:Y:S04]  /*173e0*/  LDL R65, [R1+0x3f4] ;  /* 0x0003f40001417983 */ /* 0x000ea80000100800 */
[----:B------:R-:W2:Y:S01]  /*173f0*/  LDL R64, [R1+0x3f8] ;  /* 0x0003f80001407983 */ /* 0x000ea20000100800 */
[----:B---3--:R-:W-:-:S02]  /*17400*/  @P2 IMAD.MOV.U32 R59, RZ, RZ, R67 ;  /* 0x000000ffff3b2224 */ /* 0x008fc400078e0043 */
[----:B------:R-:W-:-:S05]  /*17410*/  @P2 IMAD.MOV.U32 R58, RZ, RZ, R61 ;  /* 0x000000ffff3a2224 */ /* 0x000fca00078e003d */
[----:B------:R0:W3:Y:S04]  /*17420*/  @P2 LDG.E.U8 R44, desc[UR22][R58.64] ;  /* 0x000000163a2c2981 */ /* 0x0000e8000c1e1100 */
[----:B----4-:R-:W-:Y:S04]  /*17430*/  STL [R1+0xa98], R46 ;  /* 0x000a982e01007387 */ /* 0x010fe80000100800 */
[----:B------:R-:W4:Y:S04]  /*17440*/  LDL R69, [R1+0x3fc] ;  /* 0x0003fc0001457983 */ /* 0x000f280000100800 */
[----:B------:R-:W4:Y:S04]  /*17450*/  LDL R68, [R1+0x400] ;  /* 0x0004000001447983 */ /* 0x000f280000100800 */
[----:B------:R-:W4:Y:S04]  /*17460*/  LDL R63, [R1+0x404] ;  /* 0x00040400013f7983 */ /* 0x000f280000100800 */
[----:B------:R-:W4:Y:S04]  /*17470*/  LDL R62, [R1+0x408] ;  /* 0x00040800013e7983 */ /* 0x000f280000100800 */
[----:B------:R-:W-:Y:S04]  /*17480*/  STL [R1+0xa9c], R42 ;  /* 0x000a9c2a01007387 */ /* 0x000fe80000100800 */
[----:B------:R-:W4:Y:S04]  /*17490*/  LDL R67, [R1+0x40c] ;  /* 0x00040c0001437983 */ /* 0x000f280000100800 */
[----:B------:R-:W4:Y:S01]  /*174a0*/  LDL R61, [R1+0x410] ;  /* 0x00041000013d7983 */ /* 0x000f220000100800 */
[----:B------:R-:W-:Y:S01]  /*174b0*/  ISETP.GT.AND P1, PT, R88, 0x16, PT ;  /* 0x000000165800780c */ /* 0x000fe20003f24270 */
[----:B0-----:R-:W-:Y:S01]  /*174c0*/  @P2 IMAD.MOV.U32 R58, RZ, RZ, R60 ;  /* 0x000000ffff3a2224 */ /* 0x001fe200078e003c */
[----:B------:R-:W-:Y:S01]  /*174d0*/  PRMT R41, RZ, 0x7610, R41 ;  /* 0x00007610ff297816 */ /* 0x000fe20000000029 */
[----:B------:R-:W-:-:S05]  /*174e0*/  @P2 IMAD.MOV.U32 R59, RZ, RZ, R66 ;  /* 0x000000ffff3b2224 */ /* 0x000fca00078e0042 */
[----:B------:R2:W4:Y:S01]  /*174f0*/  @P2 LDG.E.U8 R41, desc[UR22][R58.64] ;  /* 0x000000163a292981 */ /* 0x000522000c1e1100 */
[----:B------:R-:W-:Y:S02]  /*17500*/  PRMT R29, RZ, 0x7610, R29 ;  /* 0x00007610ff1d7816 */ /* 0x000fe4000000001d */
[----:B------:R-:W-:Y:S02]  /*17510*/  PRMT R30, RZ, 0x7610, R30 ;  /* 0x00007610ff1e7816 */ /* 0x000fe4000000001e */
[----:B------:R-:W-:Y:S02]  /*17520*/  PRMT R26, RZ, 0x7610, R26 ;  /* 0x00007610ff1a7816 */ /* 0x000fe4000000001a */
[----:B------:R-:W-:Y:S01]  /*17530*/  PRMT R28, RZ, 0x7610, R28 ;  /* 0x00007610ff1c7816 */ /* 0x000fe2000000001c */
[----:B--2---:R-:W-:Y:S02]  /*17540*/  @P1 IMAD.MOV.U32 R59, RZ, RZ, R65 ;  /* 0x000000ffff3b1224 */ /* 0x004fe400078e0041 */
[----:B------:R-:W-:-:S05]  /*17550*/  @P1 IMAD.MOV.U32 R58, RZ, RZ, R64 ;  /* 0x000000ffff3a1224 */ /* 0x000fca00078e0040 */
[----:B------:R4:W2:Y:S04]  /*17560*/  @P1 LDG.E.U8 R29, desc[UR22][R58.64] ;  /* 0x000000163a1d1981 */ /* 0x0008a8000c1e1100 */
[----:B---3--:R0:W-:Y:S04]  /*17570*/  STL [R1+0xaa0], R44 ;  /* 0x000aa02c01007387 */ /* 0x0081e80000100800 */
[----:B------:R-:W3:Y:S04]  /*17580*/  LDL R66, [R1+0x414] ;  /* 0x0004140001427983 */ /* 0x000ee80000100800 */
[----:B------:R-:W3:Y:S01]  /*17590*/  LDL R60, [R1+0x418] ;  /* 0x00041800013c7983 */ /* 0x000ee20000100800 */
[----:B----4-:R-:W-:-:S02]  /*175a0*/  @P1 IMAD.MOV.U32 R59, RZ, RZ, R69 ;  /* 0x000000ffff3b1224 */ /* 0x010fc400078e0045 */
[----:B------:R-:W-:-:S05]  /*175b0*/  @P1 IMAD.MOV.U32 R58, RZ, RZ, R68 ;  /* 0x000000ffff3a1224 */ /* 0x000fca00078e0044 */
[----:B------:R1:W4:Y:S02]  /*175c0*/  @P1 LDG.E.U8 R30, desc[UR22][R58.64] ;  /* 0x000000163a1e1981 */ /* 0x000324000c1e1100 */
[----:B-1----:R-:W-:Y:S02]  /*175d0*/  @P1 IMAD.MOV.U32 R58, RZ, RZ, R62 ;  /* 0x000000ffff3a1224 */ /* 0x002fe400078e003e */
[----:B------:R-:W-:-:S05]  /*175e0*/  @P1 IMAD.MOV.U32 R59, RZ, RZ, R63 ;  /* 0x000000ffff3b1224 */ /* 0x000fca00078e003f */
[----:B------:R1:W4:Y:S02]  /*175f0*/  @P1 LDG.E.U8 R26, desc[UR22][R58.64] ;  /* 0x000000163a1a1981 */ /* 0x000324000c1e1100 */
[----:B-1----:R-:W-:Y:S02]  /*17600*/  @P1 IMAD.MOV.U32 R58, RZ, RZ, R61 ;  /* 0x000000ffff3a1224 */ /* 0x002fe400078e003d */
[----:B------:R-:W-:-:S05]  /*17610*/  @P1 IMAD.MOV.U32 R59, RZ, RZ, R67 ;  /* 0x000000ffff3b1224 */ /* 0x000fca00078e0043 */
[----:B------:R3:W4:Y:S01]  /*17620*/  @P1 LDG.E.U8 R28, desc[UR22][R58.64] ;  /* 0x000000163a1c1981 */ /* 0x000722000c1e1100 */
[----:B------:R-:W-:Y:S02]  /*17630*/  ISETP.GT.AND P2, PT, R88, 0x17, PT ;  /* 0x000000175800780c */ /* 0x000fe40003f44270 */
[----:B------:R-:W-:Y:S01]  /*17640*/  PRMT R12, RZ, 0x7610, R12 ;  /* 0x00007610ff0c7816 */ /* 0x000fe2000000000c */
[----:B------:R-:W-:Y:S04]  /*17650*/  STL [R1+0xaa4], R41 ;  /* 0x000aa42901007387 */ /* 0x000fe80000100800 */
[----:B------:R-:W4:Y:S04]  /*17660*/  LDL R65, [R1+0x41c] ;  /* 0x00041c0001417983 */ /* 0x000f280000100800 */
[----:B------:R-:W4:Y:S04]  /*17670*/  LDL R64, [R1+0x420] ;  /* 0x0004200001407983 */ /* 0x000f280000100800 */
[----:B--2---:R-:W-:Y:S01]  /*17680*/  STL [R1+0xaa8], R29 ;  /* 0x000aa81d01007387 */ /* 0x004fe20000100800 */
[----:B---3--:R-:W-:-:S02]  /*17690*/  @P2 IMAD.MOV.U32 R59, RZ, RZ, R66 ;  /* 0x000000ffff3b2224 */ /* 0x008fc400078e0042 */
[----:B------:R-:W-:-:S05]  /*176a0*/  @P2 IMAD.MOV.U32 R58, RZ, RZ, R60 ;  /* 0x000000ffff3a2224 */ /* 0x000fca00078e003c */
[----:B------:R1:W2:Y:S04]  /*176b0*/  @P2 LDG.E.U8 R12, desc[UR22][R58.64] ;  /* 0x000000163a0c2981 */ /* 0x0002a8000c1e1100 */
[----:B----4-:R-:W-:Y:S04]  /*176c0*/  STL [R1+0xaac], R30 ;  /* 0x000aac1e01007387 */ /* 0x010fe80000100800 */
[----:B------:R-:W3:Y:S04]  /*176d0*/  LDL R63, [R1+0x424] ;  /* 0x00042400013f7983 */ /* 0x000ee80000100800 */
[----:B------:R-:W4:Y:S04]  /*176e0*/  LDL R62, [R1+0x428] ;  /* 0x00042800013e7983 */ /* 0x000f280000100800 */
[----:B------:R-:W-:Y:S04]  /*176f0*/  STL [R1+0xab0], R26 ;  /* 0x000ab01a01007387 */ /* 0x000fe80000100800 */
[----:B------:R-:W4:Y:S04]  /*17700*/  LDL R67, [R1+0x42c] ;  /* 0x00042c0001437983 */ /* 0x000f280000100800 */
[----:B------:R-:W4:Y:S04]  /*17710*/  LDL R61, [R1+0x430] ;  /* 0x00043000013d7983 */ /* 0x000f280000100800 */
[----:B------:R-:W-:Y:S04]  /*17720*/  STL [R1+0xab4], R28 ;  /* 0x000ab41c01007387 */ /* 0x000fe80000100800 */
[----:B------:R-:W4:Y:S04]  /*17730*/  LDL R66, [R1+0x434] ;  /* 0x0004340001427983 */ /* 0x000f280000100800 */
[----:B------:R-:W4:Y:S01]  /*17740*/  LDL R60, [R1+0x438] ;  /* 0x00043800013c7983 */ /* 0x000f220000100800 */
[----:B-1----:R-:W-:Y:S01]  /*17750*/  @P2 IMAD.MOV.U32 R59, RZ, RZ, R65 ;  /* 0x000000ffff3b2224 */ /* 0x002fe200078e0041 */
[----:B------:R-:W-:Y:S01]  /*17760*/  PRMT R9, RZ, 0x7610, R9 ;  /* 0x00007610ff097816 */ /* 0x000fe20000000009 */
[----:B------:R-:W-:Y:S01]  /*17770*/  @P2 IMAD.MOV.U32 R58, RZ, RZ, R64 ;  /* 0x000000ffff3a2224 */ /* 0x000fe200078e0040 */
[----:B------:R-:W-:-:S04]  /*17780*/  PRMT R10, RZ, 0x7610, R10 ;  /* 0x00007610ff0a7816 */ /* 0x000fc8000000000a */
[----:B------:R3:W4:Y:S01]  /*17790*/  @P2 LDG.E.U8 R9, desc[UR22][R58.64] ;  /* 0x000000163a092981 */ /* 0x000722000c1e1100 */
[----:B------:R-:W-:Y:S02]  /*177a0*/  PRMT R7, RZ, 0x7610, R7 ;  /* 0x00007610ff077816 */ /* 0x000fe40000000007 */
[----:B------:R-:W-:Y:S02]  /*177b0*/  ISETP.GT.AND P1, PT, R88, 0x18, PT ;  /* 0x000000185800780c */ /* 0x000fe40003f24270 */
[----:B0-----:R-:W-:Y:S01]  /*177c0*/  PRMT R44, RZ, 0x7610, R44 ;  /* 0x00007610ff2c7816 */ /* 0x001fe2000000002c */
[----:B--2---:R0:W-:Y:S04]  /*177d0*/  STL [R1+0xab8], R12 ;  /* 0x000ab80c01007387 */ /* 0x0041e80000100800 */
[----:B------:R-:W2:Y:S04]  /*177e0*/  LDL R69, [R1+0x43c] ;  /* 0x00043c0001457983 */ /* 0x000ea80000100800 */
[----:B------:R-:W2:Y:S01]  /*177f0*/  LDL R65, [R1+0x440] ;  /* 0x0004400001417983 */ /* 0x000ea20000100800 */
[----:B---3--:R-:W-:-:S02]  /*17800*/  @P2 IMAD.MOV.U32 R59, RZ, RZ, R63 ;  /* 0x000000ffff3b2224 */ /* 0x008fc400078e003f */
[----:B----4-:R-:W-:Y:S01]  /*17810*/  @P2 IMAD.MOV.U32 R58, RZ, RZ, R62 ;  /* 0x000000ffff3a2224 */ /* 0x010fe200078e003e */
[----:B0-----:R-:W-:Y:S01]  /*17820*/  PRMT R12, RZ, 0x7610, R12 ;  /* 0x00007610ff0c7816 */ /* 0x001fe2000000000c */
[----:B------:R-:W3:Y:S04]  /*17830*/  LDL R68, [R1+0x444] ;  /* 0x0004440001447983 */ /* 0x000ee80000100800 */
[----:B------:R0:W4:Y:S04]  /*17840*/  @P2 LDG.E.U8 R10, desc[UR22][R58.64] ;  /* 0x000000163a0a2981 */ /* 0x000128000c1e1100 */
[----:B------:R-:W3:Y:S01]  /*17850*/  LDL R64, [R1+0x448] ;  /* 0x0004480001407983 */ /* 0x000ee20000100800 */
[----:B0-----:R-:W-:-:S02]  /*17860*/  @P2 IMAD.MOV.U32 R59, RZ, RZ, R67 ;  /* 0x000000ffff3b2224 */ /* 0x001fc400078e0043 */
[----:B------:R-:W-:-:S05]  /*17870*/  @P2 IMAD.MOV.U32 R58, RZ, RZ, R61 ;  /* 0x000000ffff3a2224 */ /* 0x000fca00078e003d */
[----:B------:R0:W3:Y:S02]  /*17880*/  @P2 LDG.E.U8 R7, desc[UR22][R58.64] ;  /* 0x000000163a072981 */ /* 0x0000e4000c1e1100 */
[----:B0-----:R-:W-:Y:S02]  /*17890*/  @P1 IMAD.MOV.U32 R59, RZ, RZ, R66 ;  /* 0x000000ffff3b1224 */ /* 0x001fe400078e0042 */
[----:B------:R-:W-:-:S05]  /*178a0*/  @P1 IMAD.MOV.U32 R58, RZ, RZ, R60 ;  /* 0x000000ffff3a1224 */ /* 0x000fca00078e003c */
[----:B------:R2:W3:Y:S04]  /*178b0*/  @P1 LDG.E.U8 R44, desc[UR22][R58.64] ;  /* 0x000000163a2c1981 */ /* 0x0004e8000c1e1100 */
[----:B------:R-:W-:Y:S04]  /*178c0*/  STL [R1+0xabc], R9 ;  /* 0x000abc0901007387 */ /* 0x000fe80000100800 */
[----:B------:R-:W3:Y:S04]  /*178d0*/  LDL R63, [R1+0x44c] ;  /* 0x00044c00013f7983 */ /* 0x000ee80000100800 */
[----:B------:R-:W3:Y:S01]  /*178e0*/  LDL R62, [R1+0x450] ;  /* 0x00045000013e7983 */ /* 0x000ee20000100800 */
[----:B--2---:R-:W-:-:S02]  /*178f0*/  @P1 IMAD.MOV.U32 R59, RZ, RZ, R69 ;  /* 0x000000ffff3b1224 */ /* 0x004fc400078e0045 */
[----:B------:R-:W-:-:S05]  /*17900*/  @P1 IMAD.MOV.U32 R58, RZ, RZ, R65 ;  /* 0x000000ffff3a1224 */ /* 0x000fca00078e0041 */
[----:B------:R0:W2:Y:S04]  /*17910*/  @P1 LDG.E.U8 R12, desc[UR22][R58.64] ;  /* 0x000000163a0c1981 */ /* 0x0000a8000c1e1100 */
[----:B----4-:R-:W-:Y:S04]  /*17920*/  STL [R1+0xac0], R10 ;  /* 0x000ac00a01007387 */ /* 0x010fe80000100800 */
[----:B------:R-:W4:Y:S04]  /*17930*/  LDL R67, [R1+0x454] ;  /* 0x0004540001437983 */ /* 0x000f280000100800 */
[----:B------:R-:W4:Y:S04]  /*17940*/  LDL R61, [R1+0x458] ;  /* 0x00045800013d7983 */ /* 0x000f280000100800 */
[----:B---3--:R1:W-:Y:S04]  /*17950*/  STL [R1+0xac4], R7 ;  /* 0x000ac40701007387 */ /* 0x0083e80000100800 */
[----:B------:R-:W3:Y:S04]  /*17960*/  LDL R66, [R1+0x45c] ;  /* 0x00045c0001427983 */ /* 0x000ee80000100800 */
[----:B------:R-:W3:Y:S04]  /*17970*/  LDL R60, [R1+0x460] ;  /* 0x00046000013c7983 */ /* 0x000ee80000100800 */
[----:B------:R-:W-:Y:S04]  /*17980*/  STL [R1+0xac8], R44 ;  /* 0x000ac82c01007387 */ /* 0x000fe80000100800 */
[----:B------:R-:W3:Y:S04]  /*17990*/  LDL R65, [R1+0x464] ;  /* 0x0004640001417983 */ /* 0x000ee80000100800 */
[----:B-1----:R-:W3:Y:S01]  /*179a0*/  LDL R7, [R1+0x468] ;  /* 0x0004680001077983 */ /* 0x002ee20000100800 */
[----:B------:R-:W-:Y:S01]  /*179b0*/  PRMT R28, RZ, 0x7610, R28 ;  /* 0x00007610ff1c7816 */ /* 0x000fe2000000001c */
[----:B0-----:R-:W-:-:S02]  /*179c0*/  @P1 IMAD.MOV.U32 R58, RZ, RZ, R64 ;  /* 0x000000ffff3a1224 */ /* 0x001fc400078e0040 */
[----:B------:R-:W-:Y:S01]  /*179d0*/  @P1 IMAD.MOV.U32 R59, RZ, RZ, R68 ;  /* 0x000000ffff3b1224 */ /* 0x000fe200078e0044 */
[----:B------:R-:W-:-:S04]  /*179e0*/  ISETP.GT.AND P2, PT, R88, 0x19, PT ;  /* 0x000000195800780c */ /* 0x000fc80003f44270 */
[----:B------:R0:W3:Y:S01]  /*179f0*/  @P1 LDG.E.U8 R28, desc[UR22][R58.64] ;  /* 0x000000163a1c1981 */ /* 0x0000e2000c1e1100 */
[----:B------:R-:W-:Y:S02]  /*17a00*/  PRMT R26, RZ, 0x7610, R26 ;  /* 0x00007610ff1a7816 */ /* 0x000fe4000000001a */
[----:B------:R-:W-:Y:S01]  /*17a10*/  PRMT R42, RZ, 0x7610, R42 ;  /* 0x00007610ff2a7816 */ /* 0x000fe2000000002a */
[----:B0-----:R-:W-:Y:S02]  /*17a20*/  @P1 IMAD.MOV.U32 R58, RZ, RZ, R62 ;  /* 0x000000ffff3a1224 */ /* 0x001fe400078e003e */
[----:B------:R-:W-:-:S05]  /*17a30*/  @P1 IMAD.MOV.U32 R59, RZ, RZ, R63 ;  /* 0x000000ffff3b1224 */ /* 0x000fca00078e003f */
[----:B------:R4:W3:Y:S01]  /*17a40*/  @P1 LDG.E.U8 R26, desc[UR22][R58.64] ;  /* 0x000000163a1a1981 */ /* 0x0008e2000c1e1100 */
[----:B------:R-:W-:Y:S02]  /*17a50*/  PRMT R46, RZ, 0x7610, R46 ;  /* 0x00007610ff2e7816 */ /* 0x000fe4000000002e */
[----:B------:R-:W-:Y:S01]  /*17a60*/  PRMT R36, RZ, 0x7610, R36 ;  /* 0x00007610ff247816 */ /* 0x000fe20000000024 */
[----:B--2---:R-:W-:Y:S04]  /*17a70*/  STL [R1+0xacc], R12 ;  /* 0x000acc0c01007387 */ /* 0x004fe80000100800 */
[----:B------:R-:W2:Y:S04]  /*17a80*/  LDL R64, [R1+0x46c] ;  /* 0x00046c0001407983 */ /* 0x000ea80000100800 */
[----:B------:R-:W2:Y:S01]  /*17a90*/  LDL R9, [R1+0x470] ;  /* 0x0004700001097983 */ /* 0x000ea20000100800 */
[----:B----4-:R-:W-:-:S02]  /*17aa0*/  @P2 IMAD.MOV.U32 R59, RZ, RZ, R67 ;  /* 0x000000ffff3b2224 */ /* 0x010fc400078e0043 */
[----:B------:R-:W-:-:S05]  /*17ab0*/  @P2 IMAD.MOV.U32 R58, RZ, RZ, R61 ;  /* 0x000000ffff3a2224 */ /* 0x000fca00078e003d */
[----:B------:R3:W4:Y:S02]  /*17ac0*/  @P2 LDG.E.U8 R42, desc[UR22][R58.64] ;  /* 0x000000163a2a2981 */ /* 0x000724000c1e1100 */
[----:B---3--:R-:W-:Y:S02]  /*17ad0*/  @P2 IMAD.MOV.U32 R59, RZ, RZ, R66 ;  /* 0x000000ffff3b2224 */ /* 0x008fe400078e0042 */
[----:B------:R-:W-:-:S05]  /*17ae0*/  @P2 IMAD.MOV.U32 R58, RZ, RZ, R60 ;  /* 0x000000ffff3a2224 */ /* 0x000fca00078e003c */
[----:B------:R0:W3:Y:S02]  /*17af0*/  @P2 LDG.E.U8 R46, desc[UR22][R58.64] ;  /* 0x000000163a2e2981 */ /* 0x0000e4000c1e1100 */
[----:B0-----:R-:W-:Y:S02]  /*17b00*/  @P2 IMAD.MOV.U32 R59, RZ, RZ, R65 ;  /* 0x000000ffff3b2224 */ /* 0x001fe400078e0041 */
[----:B------:R-:W-:-:S05]  /*17b10*/  @P2 IMAD.MOV.U32 R58, RZ, RZ, R7 ;  /* 0x000000ffff3a2224 */ /* 0x000fca00078e0007 */
[----:B------:R2:W3:Y:S01]  /*17b20*/  @P2 LDG.E.U8 R36, desc[UR22][R58.64] ;  /* 0x000000163a242981 */ /* 0x0004e2000c1e1100 */
[----:B------:R-:W-:-:S03]  /*17b30*/  PRMT R20, RZ, 0x7610, R20 ;  /* 0x00007610ff147816 */ /* 0x000fc60000000014 */
[----:B------:R0:W-:Y:S04]  /*17b40*/  STL [R1+0xad0], R28 ;  /* 0x000ad01c01007387 */ /* 0x0001e80000100800 */
[----:B------:R-:W3:Y:S04]  /*17b50*/  LDL R63, [R1+0x474] ;  /* 0x00047400013f7983 */ /* 0x000ee80000100800 */
[----:B------:R-:W3:Y:S04]  /*17b60*/  LDL R62, [R1+0x47c] ;  /* 0x00047c00013e7983 */ /* 0x000ee80000100800 */
[----:B0-----:R-:W3:Y:S04]  /*17b70*/  LDL R28, [R1+0x478] ;  /* 0x00047800011c7983 */ /* 0x001ee80000100800 */
[----:B------:R-:W3:Y:S04]  /*17b80*/  LDL R10, [R1+0x480] ;  /* 0x00048000010a7983 */ /* 0x000ee80000100800 */
[----:B------:R0:W-:Y:S04]  /*17b90*/  STL [R1+0xad4], R26 ;  /* 0x000ad41a01007387 */ /* 0x0001e80000100800 */
[----:B------:R-:W3:Y:S04]  /*17ba0*/  LDL R61, [R1+0x484] ;  /* 0x00048400013d7983 */ /* 0x000ee80000100800 */
[----:B------:R-:W3:Y:S01]  /*17bb0*/  LDL R12, [R1+0x488] ;  /* 0x00048800010c7983 */ /* 0x000ee20000100800 */
[----:B--2---:R-:W-:-:S02]  /*17bc0*/  @P2 IMAD.MOV.U32 R59, RZ, RZ, R64 ;  /* 0x000000ffff3b2224 */ /* 0x004fc400078e0040 */
[----:B------:R-:W-:-:S05]  /*17bd0*/  @P2 IMAD.MOV.U32 R58, RZ, RZ, R9 ;  /* 0x000000ffff3a2224 */ /* 0x000fca00078e0009 */
[----:B------:R1:W2:Y:S04]  /*17be0*/  @P2 LDG.E.U8 R20, desc[UR22][R58.64] ;  /* 0x000000163a142981 */ /* 0x0002a8000c1e1100 */
[----:B----4-:R4:W-:Y:S04]  /*17bf0*/  STL [R1+0xad8], R42 ;  /* 0x000ad82a01007387 */ /* 0x0109e80000100800 */
[----:B------:R-:W2:Y:S04]  /*17c00*/  LDL R60, [R1+0x48c] ;  /* 0x00048c00013c7983 */ /* 0x000ea80000100800 */
[----:B------:R-:W2:Y:S04]  /*17c10*/  LDL R44, [R1+0x490] ;  /* 0x00049000012c7983 */ /* 0x000ea80000100800 */
[----:B---3--:R-:W-:Y:S04]  /*17c20*/  STL [R1+0xadc], R46 ;  /* 0x000adc2e01007387 */ /* 0x008fe80000100800 */
[----:B0-----:R-:W3:Y:S04]  /*17c30*/  LDL R26, [R1+0x494] ;  /* 0x00049400011a7983 */ /* 0x001ee80000100800 */
[----:B------:R-:W3:Y:S04]  /*17c40*/  LDL R7, [R1+0x498] ;  /* 0x0004980001077983 */ /* 0x000ee80000100800 */
[----:B------:R0:W-:Y:S04]  /*17c50*/  STL [R1+0xae0], R36 ;  /* 0x000ae02401007387 */ /* 0x0001e80000100800 */
[----:B----4-:R-:W4:Y:S01]  /*17c60*/  LDL R42, [R1+0x49c] ;  /* 0x00049c00012a7983 */ /* 0x010f220000100800 */
[----:B------:R-:W-:-:S03]  /*17c70*/  ISETP.GT.AND P1, PT, R88, 0x1a, PT ;  /* 0x0000001a5800780c */ /* 0x000fc60003f24270 */
[----:B------:R-:W4:Y:S01]  /*17c80*/  LDL R9, [R1+0x4a0] ;  /* 0x0004a00001097983 */ /* 0x000f220000100800 */
[----:B------:R-:W-:Y:S02]  /*17c90*/  PRMT R34, RZ, 0x7610, R34 ;  /* 0x00007610ff227816 */ /* 0x000fe40000000022 */
[----:B------:R-:W-:-:S07]  /*17ca0*/  PRMT R31, RZ, 0x7610, R31 ;  /* 0x00007610ff1f7816 */ /* 0x000fce000000001f */
[----:B-1----:R-:W-:Y:S02]  /*17cb0*/  @P1 IMAD.MOV.U32 R58, RZ, RZ, R28 ;  /* 0x000000ffff3a1224 */ /* 0x002fe400078e001c */
[----:B------:R-:W-:-:S05]  /*17cc0*/  @P1 IMAD.MOV.U32 R59, RZ, RZ, R63 ;  /* 0x000000ffff3b1224 */ /* 0x000fca00078e003f */
[----:B------:R1:W4:Y:S01]  /*17cd0*/  @P1 LDG.E.U8 R34, desc[UR22][R58.64] ;  /* 0x000000163a221981 */ /* 0x000322000c1e1100 */
[----:B------:R-:W-:Y:S02]  /*17ce0*/  ISETP.GT.AND P2, PT, R88, 0x1b, PT ;  /* 0x0000001b5800780c */ /* 0x000fe40003f44270 */
[----:B------:R-:W-:Y:S01]  /*17cf0*/  PRMT R32, RZ, 0x7610, R32 ;  /* 0x00007610ff207816 */ /* 0x000fe20000000020 */
[----:B-1----:R-:W-:Y:S02]  /*17d00*/  @P1 IMAD.MOV.U32 R58, RZ, RZ, R10 ;  /* 0x000000ffff3a1224 */ /* 0x002fe400078e000a */
[----:B------:R-:W-:-:S05]  /*17d10*/  @P1 IMAD.MOV.U32 R59, RZ, RZ, R62 ;  /* 0x000000ffff3b1224 */ /* 0x000fca00078e003e */
[----:B------:R1:W4:Y:S01]  /*17d20*/  @P1 LDG.E.U8 R31, desc[UR22][R58.64] ;  /* 0x000000163a1f1981 */ /* 0x000322000c1e1100 */
[----:B------:R-:W-:Y:S01]  /*17d30*/  PRMT R11, RZ, 0x7610, R11 ;  /* 0x00007610ff0b7816 */ /* 0x000fe2000000000b */
[----:B-1----:R-:W-:Y:S02]  /*17d40*/  @P1 IMAD.MOV.U32 R58, RZ, RZ, R12 ;  /* 0x000000ffff3a1224 */ /* 0x002fe400078e000c */
[----:B------:R-:W-:-:S05]  /*17d50*/  @P1 IMAD.MOV.U32 R59, RZ, RZ, R61 ;  /* 0x000000ffff3b1224 */ /* 0x000fca00078e003d */
[----:B------:R1:W4:Y:S01]  /*17d60*/  @P1 LDG.E.U8 R32, desc[UR22][R58.64] ;  /* 0x000000163a201981 */ /* 0x000322000c1e1100 */
[----:B------:R-:W-:-:S03]  /*17d70*/  PRMT R45, RZ, 0x7610, R45 ;  /* 0x00007610ff2d7816 */ /* 0x000fc6000000002d */
[----:B--2---:R2:W-:Y:S04]  /*17d80*/  STL [R1+0xae4], R20 ;  /* 0x000ae41401007387 */ /* 0x0045e80000100800 */
[----:B------:R-:W4:Y:S04]  /*17d90*/  LDL R28, [R1+0x4a4] ;  /* 0x0004a400011c7983 */ /* 0x000f280000100800 */
[----:B0-----:R-:W4:Y:S04]  /*17da0*/  LDL R36, [R1+0x4ac] ;  /* 0x0004ac0001247983 */ /* 0x001f280000100800 */
[----:B--2---:R-:W2:Y:S04]  /*17db0*/  LDL R20, [R1+0x4a8] ;  /* 0x0004a80001147983 */ /* 0x004ea80000100800 */
[----:B------:R-:W2:Y:S04]  /*17dc0*/  LDL R10, [R1+0x4b0] ;  /* 0x0004b000010a7983 */ /* 0x000ea80000100800 */
[----:B------:R-:W2:Y:S04]  /*17dd0*/  LDL R61, [R1+0x4b4] ;  /* 0x0004b400013d7983 */ /* 0x000ea80000100800 */
[----:B------:R-:W2:Y:S01]  /*17de0*/  LDL R46, [R1+0x4b8] ;  /* 0x0004b800012e7983 */ /* 0x000ea20000100800 */
[----:B-1----:R-:W-:-:S02]  /*17df0*/  @P1 IMAD.MOV.U32 R58, RZ, RZ, R44 ;  /* 0x000000ffff3a1224 */ /* 0x002fc400078e002c */
[----:B------:R-:W-:Y:S01]  /*17e00*/  @P1 IMAD.MOV.U32 R59, RZ, RZ, R60 ;  /* 0x000000ffff3b1224 */ /* 0x000fe200078e003c */
[----:B------:R-:W2:Y:S04]  /*17e10*/  LDL R12, [R1+0x4c0] ;  /* 0x0004c000010c7983 */ /* 0x000ea80000100800 */
[----:B------:R-:W2:Y:S04]  /*17e20*/  LDL R44, [R1+0x4bc] ;  /* 0x0004bc00012c7983 */ /* 0x000ea80000100800 */
[----:B------:R3:W2:Y:S04]  /*17e30*/  @P1 LDG.E.U8 R11, desc[UR22][R58.64] ;  /* 0x000000163a0b1981 */ /* 0x0006a8000c1e1100 */
[----:B------:R-:W2:Y:S01]  /*17e40*/  LDL R60, [R1+0x4c4] ;  /* 0x0004c400013c7983 */ /* 0x000ea20000100800 */
[----:B------:R-:W-:-:S02]  /*17e50*/  PRMT R48, RZ, 0x7610, R48 ;  /* 0x00007610ff307816 */ /* 0x000fc40000000030 */
[----:B------:R-:W-:Y:S01]  /*17e60*/  PRMT R47, RZ, 0x7610, R47 ;  /* 0x00007610ff2f7816 */ /* 0x000fe2000000002f */
[----:B------:R-:W2:Y:S01]  /*17e70*/  LDL R62, [R1+0x6f4] ;  /* 0x0006f400013e7983 */ /* 0x000ea20000100800 */
[----:B---3--:R-:W-:-:S03]  /*17e80*/  @P2 IMAD.MOV.U32 R59, RZ, RZ, R26 ;  /* 0x000000ffff3b2224 */ /* 0x008fc600078e001a */
[----:B------:R-:W3:Y:S01]  /*17e90*/  LDL R26, [R1+0x4c8] ;  /* 0x0004c800011a7983 */ /* 0x000ee20000100800 */
[----:B------:R-:W-:-:S03]  /*17ea0*/  @P2 IMAD.MOV.U32 R58, RZ, RZ, R7 ;  /* 0x000000ffff3a2224 */ /* 0x000fc600078e0007 */
[----:B------:R-:W3:Y:S04]  /*17eb0*/  LDL R7, [R1+0x4d0] ;  /* 0x0004d00001077983 */ /* 0x000ee80000100800 */
[----:B------:R4:W3:Y:S02]  /*17ec0*/  @P2 LDG.E.U8 R45, desc[UR22][R58.64] ;  /* 0x000000163a2d2981 */ /* 0x0008e4000c1e1100 */
[----:B----4-:R-:W-:Y:S02]  /*17ed0*/  @P2 IMAD.MOV.U32 R59, RZ, RZ, R42 ;  /* 0x000000ffff3b2224 */ /* 0x010fe400078e002a */
[----:B------:R-:W4:Y:S01]  /*17ee0*/  LDL R42, [R1+0x4cc] ;  /* 0x0004cc00012a7983 */ /* 0x000f220000100800 */
[----:B------:R-:W-:Y:S01]  /*17ef0*/  @P2 IMAD.MOV.U32 R58, RZ, RZ, R9 ;  /* 0x000000ffff3a2224 */ /* 0x000fe200078e0009 */
[----:B------:R-:W-:-:S02]  /*17f00*/  ISETP.GT.AND P1, PT, R88, 0x1c, PT ;  /* 0x0000001c5800780c */ /* 0x000fc40003f24270 */
[----:B------:R-:W3:Y:S04]  /*17f10*/  LDL R9, [R1+0x4d8] ;  /* 0x0004d80001097983 */ /* 0x000ee80000100800 */
[----:B------:R0:W3:Y:S01]  /*17f20*/  @P2 LDG.E.U8 R48, desc[UR22][R58.64] ;  /* 0x000000163a302981 */ /* 0x0000e2000c1e1100 */
[----:B------:R-:W-:Y:S02]  /*17f30*/  PRMT R49, RZ, 0x7610, R49 ;  /* 0x00007610ff317816 */ /* 0x000fe40000000031 */
[----:B------:R-:W-:Y:S02]  /*17f40*/  PRMT R35, RZ, 0x7610, R35 ;  /* 0x00007610ff237816 */ /* 0x000fe40000000023 */
[----:B------:R-:W-:Y:S02]  /*17f50*/  PRMT R38, RZ, 0x7610, R38 ;  /* 0x00007610ff267816 */ /* 0x000fe40000000026 */
[----:B------:R-:W-:Y:S01]  /*17f60*/  PRMT R37, RZ, 0x7610, R37 ;  /* 0x00007610ff257816 */ /* 0x000fe20000000025 */
[----:B0-----:R-:W-:-:S02]  /*17f70*/  @P2 IMAD.MOV.U32 R59, RZ, RZ, R28 ;  /* 0x000000ffff3b2224 */ /* 0x001fc400078e001c */
[----:B------:R-:W4:Y:S01]  /*17f80*/  LDL R28, [R1+0x4d4] ;  /* 0x0004d400011c7983 */ /* 0x000f220000100800 */
[----:B--2---:R-:W-:-:S03]  /*17f90*/  @P2 IMAD.MOV.U32 R58, RZ, RZ, R20 ;  /* 0x000000ffff3a2224 */ /* 0x004fc600078e0014 */
[----:B------:R-:W2:Y:S04]  /*17fa0*/  LDL R20, [R1+0x4e0] ;  /* 0x0004e00001147983 */ /* 0x000ea80000100800 */
[----:B------:R0:W2:Y:S02]  /*17fb0*/  @P2 LDG.E.U8 R47, desc[UR22][R58.64] ;  /* 0x000000163a2f2981 */ /* 0x0000a4000c1e1100 */
[----:B0-----:R-:W-:Y:S02]  /*17fc0*/  @P2 IMAD.MOV.U32 R58, RZ, RZ, R10 ;  /* 0x000000ffff3a2224 */ /* 0x001fe400078e000a */
[----:B------:R-:W-:Y:S01]  /*17fd0*/  @P2 IMAD.MOV.U32 R59, RZ, RZ, R36 ;  /* 0x000000ffff3b2224 */ /* 0x000fe200078e0024 */
[----:B------:R-:W2:Y:S04]  /*17fe0*/  LDL R10, [R1+0x4e8] ;  /* 0x0004e800010a7983 */ /* 0x000ea80000100800 */
[----:B------:R-:W2:Y:S04]  /*17ff0*/  LDL R36, [R1+0x4dc] ;  /* 0x0004dc0001247983 */ /* 0x000ea80000100800 */
[----:B------:R0:W2:Y:S02]  /*18000*/  @P2 LDG.E.U8 R49, desc[UR22][R58.64] ;  /* 0x000000163a312981 */ /* 0x0000a4000c1e1100 */
[----:B0-----:R-:W-:-:S02]  /*18010*/  @P1 IMAD.MOV.U32 R58, RZ, RZ, R46 ;  /* 0x000000ffff3a1224 */ /* 0x001fc400078e002e */
[----:B------:R-:W-:Y:S01]  /*18020*/  @P1 IMAD.MOV.U32 R59, RZ, RZ, R61 ;  /* 0x000000ffff3b1224 */ /* 0x000fe200078e003d */
[----:B------:R-:W2:Y:S04]  /*18030*/  LDL R46, [R1+0x4e4] ;  /* 0x0004e400012e7983 */ /* 0x000ea80000100800 */
[----:B------:R0:W2:Y:S04]  /*18040*/  @P1 LDG.E.U8 R35, desc[UR22][R58.64] ;  /* 0x000000163a231981 */ /* 0x0000a8000c1e1100 */
[----:B------:R-:W2:Y:S01]  /*18050*/  LDL R61, [R1+0x4ec] ;  /* 0x0004ec00013d7983 */ /* 0x000ea20000100800 */
[----:B0-----:R-:W-:-:S02]  /*18060*/  @P1 IMAD.MOV.U32 R58, RZ, RZ, R12 ;  /* 0x000000ffff3a1224 */ /* 0x001fc400078e000c */
[----:B------:R-:W-:Y:S01]  /*18070*/  @P1 IMAD.MOV.U32 R59, RZ, RZ, R44 ;  /* 0x000000ffff3b1224 */ /* 0x000fe200078e002c */
[----:B------:R-:W2:Y:S04]  /*18080*/  LDL R12, [R1+0x4f8] ;  /* 0x0004f800010c7983 */ /* 0x000ea80000100800 */
[----:B------:R-:W2:Y:S04]  /*18090*/  LDL R44, [R1+0x4f0] ;  /* 0x0004f000012c7983 */ /* 0x000ea80000100800 */
[----:B------:R3:W2:Y:S02]  /*180a0*/  @P1 LDG.E.U8 R38, desc[UR22][R58.64] ;  /* 0x000000163a261981 */ /* 0x0006a4000c1e1100 */
[----:B---3--:R-:W-:-:S02]  /*180b0*/  @P1 IMAD.MOV.U32 R58, RZ, RZ, R26 ;  /* 0x000000ffff3a1224 */ /* 0x008fc400078e001a */
[----:B------:R-:W3:Y:S01]  /*180c0*/  LDL R26, [R1+0x4f4] ;  /* 0x0004f400011a7983 */ /* 0x000ee20000100800 */
[----:B------:R-:W-:Y:S01]  /*180d0*/  @P1 IMAD.MOV.U32 R59, RZ, RZ, R60 ;  /* 0x000000ffff3b1224 */ /* 0x000fe200078e003c */
[----:B------:R-:W-:Y:S02]  /*180e0*/  ISETP.GT.AND P2, PT, R88, 0x1d, PT ;  /* 0x0000001d5800780c */ /* 0x000fe40003f44270 */
[----:B------:R-:W-:Y:S01]  /*180f0*/  PRMT R54, RZ, 0x7610, R54 ;  /* 0x00007610ff367816 */ /* 0x000fe20000000036 */
[----:B------:R-:W3:Y:S04]  /*18100*/  LDL R60, [R1+0x514] ;  /* 0x00051400013c7983 */ /* 0x000ee80000100800 */
[----:B------:R4:W3:Y:S02]  /*18110*/  @P1 LDG.E.U8 R37, desc[UR22][R58.64] ;  /* 0x000000163a251981 */ /* 0x0008e4000c1e1100 */
[----:B----4-:R-:W-:-:S02]  /*18120*/  @P1 IMAD.MOV.U32 R59, RZ, RZ, R42 ;  /* 0x000000ffff3b1224 */ /* 0x010fc400078e002a */
[----:B------:R-:W4:Y:S01]  /*18130*/  LDL R42, [R1+0x4fc] ;  /* 0x0004fc00012a7983 */ /* 0x000f220000100800 */
[----:B------:R-:W-:-:S03]  /*18140*/  @P1 IMAD.MOV.U32 R58, RZ, RZ, R7 ;  /* 0x000000ffff3a1224 */ /* 0x000fc600078e0007 */
[----:B------:R-:W4:Y:S01]  /*18150*/  LDL R7, [R1+0x500] ;  /* 0x0005000001077983 */ /* 0x000f220000100800 */
[----:B------:R-:W-:-:S03]  /*18160*/  PRMT R43, RZ, 0x7610, R43 ;  /* 0x00007610ff2b7816 */ /* 0x000fc6000000002b */
[----:B------:R0:W4:Y:S01]  /*18170*/  @P1 LDG.E.U8 R54, desc[UR22][R58.64] ;  /* 0x000000163a361981 */ /* 0x000122000c1e1100 */
[----:B------:R-:W-:Y:S01]  /*18180*/  PRMT R39, RZ, 0x7610, R39 ;  /* 0x00007610ff277816 */ /* 0x000fe20000000027 */
[----:B0-----:R-:W-:Y:S02]  /*18190*/  @P2 IMAD.MOV.U32 R58, RZ, RZ, R9 ;  /* 0x000000ffff3a2224 */ /* 0x001fe400078e0009 */
[----:B------:R-:W4:Y:S01]  /*181a0*/  LDL R9, [R1+0x508] ;  /* 0x0005080001097983 */ /* 0x000f220000100800 */
[----:B------:R-:W-:Y:S02]  /*181b0*/  ISETP.GT.AND P1, PT, R88, 0x1e, PT ;  /* 0x0000001e5800780c */ /* 0x000fe40003f24270 */
[----:B------:R-:W-:Y:S02]  /*181c0*/  PRMT R40, RZ, 0x7610, R40 ;  /* 0x00007610ff287816 */ /* 0x000fe40000000028 */
[----:B------:R-:W-:Y:S02]  /*181d0*/  PRMT R55, RZ, 0x7610, R55 ;  /* 0x00007610ff377816 */ /* 0x000fe40000000037 */
[----:B------:R-:W-:Y:S01]  /*181e0*/  PRMT R25, RZ, 0x7610, R25 ;  /* 0x00007610ff197816 */ /* 0x000fe20000000019 */
[----:B------:R-:W-:-:S02]  /*181f0*/  @P2 IMAD.MOV.U32 R59, RZ, RZ, R28 ;  /* 0x000000ffff3b2224 */ /* 0x000fc400078e001c */
[----:B------:R-:W4:Y:S04]  /*18200*/  LDL R28, [R1+0x504] ;  /* 0x00050400011c7983 */ /* 0x000f280000100800 */
[----:B------:R2:W4:Y:S02]  /*18210*/  @P2 LDG.E.U8 R43, desc[UR22][R58.64] ;  /* 0x000000163a2b2981 */ /* 0x000524000c1e1100 */
[----:B--2---:R-:W-:Y:S02]  /*18220*/  @P2 IMAD.MOV.U32 R58, RZ, RZ, R20 ;  /* 0x000000ffff3a2224 */ /* 0x004fe400078e0014 */
[----:B------:R-:W2:Y:S01]  /*18230*/  LDL R20, [R1+0x510] ;  /* 0x0005100001147983 */ /* 0x000ea20000100800 */
[----:B------:R-:W-:-:S03]  /*18240*/  @P2 IMAD.MOV.U32 R59, RZ, RZ, R36 ;  /* 0x000000ffff3b2224 */ /* 0x000fc600078e0024 */
        /* <DEDUP_REMOVED lines=15> */
[----:B------:R-:W-:Y:S02]  /*18340*/  PRMT R27, RZ, 0x7610, R27 ;  /* 0x00007610ff1b7816 */ /* 0x000fe4000000001b */
[----:B------:R-:W3:Y:S04]  /*18350*/  LDL R12, [R1+0x530] ;  /* 0x00053000010c7983 */ /* 0x000ee80000100800 */
[----:B------:R4:W3:Y:S02]  /*18360*/  @P1 LDG.E.U8 R25, desc[UR22][R58.64] ;  /* 0x000000163a191981 */ /* 0x0008e4000c1e1100 */
[----:B----4-:R-:W-:-:S02]  /*18370*/  @P1 IMAD.MOV.U32 R59, RZ, RZ, R42 ;  /* 0x000000ffff3b1224 */ /* 0x010fc400078e002a */
[----:B------:R-:W4:Y:S01]  /*18380*/  LDL R42, [R1+0x52c] ;  /* 0x00052c00012a7983 */ /* 0x000f220000100800 */
[----:B------:R-:W-:Y:S01]  /*18390*/  @P1 IMAD.MOV.U32 R58, RZ, RZ, R7 ;  /* 0x000000ffff3a1224 */ /* 0x000fe200078e0007 */
[----:B------:R-:W-:Y:S02]  /*183a0*/  ISETP.GT.AND P2, PT, R88, 0x1f, PT ;  /* 0x0000001f5800780c */ /* 0x000fe40003f44270 */
[----:B------:R-:W-:Y:S01]  /*183b0*/  PRMT R23, RZ, 0x7610, R23 ;  /* 0x00007610ff177816 */ /* 0x000fe20000000017 */
[----:B------:R-:W4:Y:S04]  /*183c0*/  LDL R7, [R1+0x538] ;  /* 0x0005380001077983 */ /* 0x000f280000100800 */
[----:B------:R0:W4:Y:S01]  /*183d0*/  @P1 LDG.E.U8 R27, desc[UR22][R58.64] ;  /* 0x000000163a1b1981 */ /* 0x000122000c1e1100 */
[----:B------:R-:W-:Y:S01]  /*183e0*/  PRMT R24, RZ, 0x7610, R24 ;  /* 0x00007610ff187816 */ /* 0x000fe20000000018 */
[----:B0-----:R-:W-:-:S02]  /*183f0*/  @P1 IMAD.MOV.U32 R58, RZ, RZ, R9 ;  /* 0x000000ffff3a1224 */ /* 0x001fc400078e0009 */
[----:B------:R-:W4:Y:S01]  /*18400*/  LDL R9, [R1+0x540] ;  /* 0x0005400001097983 */ /* 0x000f220000100800 */
[----:B------:R-:W-:Y:S02]  /*18410*/  PRMT R8, RZ, 0x7610, R8 ;  /* 0x00007610ff087816 */ /* 0x000fe40000000008 */
[----:B------:R-:W-:Y:S02]  /*18420*/  PRMT R5, RZ, 0x7610, R5 ;  /* 0x00007610ff057816 */ /* 0x000fe40000000005 */
[----:B------:R-:W-:Y:S01]  /*18430*/  PRMT R6, RZ, 0x7610, R6 ;  /* 0x00007610ff067816 */ /* 0x000fe20000000006 */
[----:B------:R-:W-:Y:S02]  /*18440*/  @P1 IMAD.MOV.U32 R59, RZ, RZ, R28 ;  /* 0x000000ffff3b1224 */ /* 0x000fe400078e001c */
[----:B------:R-:W4:Y:S04]  /*18450*/  LDL R28, [R1+0x534] ;  /* 0x00053400011c7983 */ /* 0x000f280000100800 */
[----:B------:R2:W4:Y:S02]  /*18460*/  @P1 LDG.E.U8 R23, desc[UR22][R58.64] ;  /* 0x000000163a171981 */ /* 0x000524000c1e1100 */
[----:B--2---:R-:W-:-:S02]  /*18470*/  @P1 IMAD.MOV.U32 R58, RZ, RZ, R20 ;  /* 0x000000ffff3a1224 */ /* 0x004fc400078e0014 */
[----:B------:R-:W2:Y:S01]  /*18480*/  LDL R20, [R1+0x548] ;  /* 0x0005480001147983 */ /* 0x000ea20000100800 */
[----:B------:R-:W-:-:S03]  /*18490*/  @P1 IMAD.MOV.U32 R59, RZ, RZ, R36 ;  /* 0x000000ffff3b1224 */ /* 0x000fc600078e0024 */
[----:B------:R-:W2:Y:S04]  /*184a0*/  LDL R36, [R1+0x53c] ;  /* 0x00053c0001247983 */ /* 0x000ea80000100800 */
[----:B------:R0:W2:Y:S02]  /*184b0*/  @P1 LDG.E.U8 R24, desc[UR22][R58.64] ;  /* 0x000000163a181981 */ /* 0x0000a4000c1e1100 */
[----:B0-----:R-:W-:Y:S02]  /*184c0*/  @P2 IMAD.MOV.U32 R59, RZ, RZ, R60 ;  /* 0x000000ffff3b2224 */ /* 0x001fe400078e003c */
        /* <DEDUP_REMOVED lines=9> */
[----:B---3--:R-:W-:Y:S02]  /*18560*/  @P2 IMAD.MOV.U32 R58, RZ, RZ, R26 ;  /* 0x000000ffff3a2224 */ /* 0x008fe400078e001a */
[----:B------:R-:W3:Y:S01]  /*18570*/  LDL R26, [R1+0x554] ;  /* 0x00055400011a7983 */ /* 0x000ee20000100800 */
[----:B------:R-:W-:Y:S01]  /*18580*/  @P2 IMAD.MOV.U32 R59, RZ, RZ, R61 ;  /* 0x000000ffff3b2224 */ /* 0x000fe200078e003d */
[----:B------:R-:W-:-:S02]  /*18590*/  ISETP.GT.AND P1, PT, R88, 0x20, PT ;  /* 0x000000205800780c */ /* 0x000fc40003f24270 */
[----:B------:R-:W-:Y:S01]  /*185a0*/  PRMT R3, RZ, 0x7610, R3 ;  /* 0x00007610ff037816 */ /* 0x000fe20000000003 */
[----:B------:R-:W3:Y:S04]  /*185b0*/  LDL R61, [R1+0x574] ;  /* 0x00057400013d7983 */ /* 0x000ee80000100800 */
[----:B------:R4:W3:Y:S02]  /*185c0*/  @P2 LDG.E.U8 R6, desc[UR22][R58.64] ;  /* 0x000000163a062981 */ /* 0x0008e4000c1e1100 */
[----:B----4-:R-:W-:Y:S02]  /*185d0*/  @P2 IMAD.MOV.U32 R59, RZ, RZ, R42 ;  /* 0x000000ffff3b2224 */ /* 0x010fe400078e002a */
        /* <DEDUP_REMOVED lines=15> */
[----:B0-----:R-:W-:Y:S02]  /*186d0*/  @P1 IMAD.MOV.U32 R58, RZ, RZ, R9 ;  /* 0x000000ffff3a1224 */ /* 0x001fe400078e0009 */
[----:B------:R-:W4:Y:S01]  /*186e0*/  LDL R9, [R1+0x570] ;  /* 0x0005700001097983 */ /* 0x000f220000100800 */
[----:B--2---:R-:W-:-:S03]  /*186f0*/  @P1 IMAD.MOV.U32 R59, RZ, RZ, R36 ;  /* 0x000000ffff3b1224 */ /* 0x004fc600078e0024 */
        /* <DEDUP_REMOVED lines=15> */
[----:B------:R-:W-:-:S02]  /*187f0*/  PRMT R19, RZ, 0x7610, R19 ;  /* 0x00007610ff137816 */ /* 0x000fc40000000013 */
[----:B------:R-:W3:Y:S04]  /*18800*/  LDL R10, [R1+0x590] ;  /* 0x00059000010a7983 */ /* 0x000ee80000100800 */
[----:B------:R4:W3:Y:S02]  /*18810*/  @P2 LDG.E.U8 R17, desc[UR22][R58.64] ;  /* 0x000000163a112981 */ /* 0x0008e4000c1e1100 */
[----:B----4-:R-:W-:Y:S02]  /*18820*/  @P2 IMAD.MOV.U32 R59, RZ, RZ, R42 ;  /* 0x000000ffff3b2224 */ /* 0x010fe400078e002a */
[----:B------:R-:W4:Y:S01]  /*18830*/  LDL R42, [R1+0x58c] ;  /* 0x00058c00012a7983 */ /* 0x000f220000100800 */
[----:B------:R-:W-:Y:S01]  /*18840*/  @P2 IMAD.MOV.U32 R58, RZ, RZ, R12 ;  /* 0x000000ffff3a2224 */ /* 0x000fe200078e000c */
[----:B------:R-:W-:-:S02]  /*18850*/  ISETP.GT.AND P1, PT, R88, 0x22, PT ;  /* 0x000000225800780c */ /* 0x000fc40003f24270 */
[----:B------:R-:W4:Y:S01]  /*18860*/  LDL R12, [R1+0x598] ;  /* 0x00059800010c7983 */ /* 0x000f220000100800 */
[----:B------:R-:W-:-:S03]  /*18870*/  PRMT R33, RZ, 0x7610, R33 ;  /* 0x00007610ff217816 */ /* 0x000fc60000000021 */
[----:B------:R0:W4:Y:S01]  /*18880*/  @P2 LDG.E.U8 R19, desc[UR22][R58.64] ;  /* 0x000000163a132981 */ /* 0x000122000c1e1100 */
[----:B------:R-:W-:Y:S01]  /*18890*/  PRMT R51, RZ, 0x7610, R51 ;  /* 0x00007610ff337816 */ /* 0x000fe20000000033 */
[----:B0-----:R-:W-:Y:S02]  /*188a0*/  @P2 IMAD.MOV.U32 R58, RZ, RZ, R7 ;  /* 0x000000ffff3a2224 */ /* 0x001fe400078e0007 */
[----:B------:R-:W4:Y:S01]  /*188b0*/  LDL R7, [R1+0x5a0] ;  /* 0x0005a00001077983 */ /* 0x000f220000100800 */
        /* <DEDUP_REMOVED lines=136> */
[----:B------:R-:W-:-:S03]  /*19140*/  @P2 IMAD.MOV.U32 R58, RZ, RZ, R9 ;  /* 0x000000ffff3a2224 */ /* 0x000fc600078e0009 */
[----:B------:R-:W3:Y:S04]  /*19150*/  LDL R9, [R1+0x650] ;  /* 0x0006500001097983 */ /* 0x000ee80000100800 */
[----:B------:R4:W3:Y:S02]  /*19160*/  @P2 LDG.E.U8 R4, desc[UR22][R58.64] ;  /* 0x000000163a042981 */ /* 0x0008e4000c1e1100 */
[----:B----4-:R-:W-:Y:S02]  /*19170*/  @P2 IMAD.MOV.U32 R59, RZ, RZ, R42 ;  /* 0x000000ffff3b2224 */ /* 0x010fe400078e002a */
[----:B------:R-:W4:Y:S01]  /*19180*/  LDL R42, [R1+0x64c] ;  /* 0x00064c00012a7983 */ /* 0x000f220000100800 */
[----:B------:R-:W-:Y:S01]  /*19190*/  PRMT R0, RZ, 0x7610, R0 ;  /* 0x00007610ff007816 */ /* 0x000fe20000000000 */
[----:B------:R-:W-:Y:S01]  /*191a0*/  @P2 IMAD.MOV.U32 R58, RZ, RZ, R20 ;  /* 0x000000ffff3a2224 */ /* 0x000fe200078e0014 */
[----:B------:R-:W-:Y:S01]  /*191b0*/  ISETP.GT.AND P1, PT, R88, 0x28, PT ;  /* 0x000000285800780c */ /* 0x000fe20003f24270 */
        /* <DEDUP_REMOVED lines=72> */
[----:B------:R-:W-:-:S03]  /*19640*/  @P1 IMAD.MOV.U32 R58, RZ, RZ, R9 ;  /* 0x000000ffff3a1224 */ /* 0x000fc600078e0009 */
[----:B------:R-:W4:Y:S01]  /*19650*/  LDL R9, [R1+0x6b8] ;  /* 0x0006b80001097983 */ /* 0x000f220000100800 */
[----:B------:R-:W-:Y:S02]  /*19660*/  PRMT R128, RZ, 0x7610, R128 ;  /* 0x00007610ff807816 */ /* 0x000fe40000000080 */
[----:B------:R-:W-:Y:S02]  /*19670*/  ISETP.GT.AND P2, PT, R88, 0x2b, PT ;  /* 0x0000002b5800780c */ /* 0x000fe40003f44270 */
[----:B------:R-:W-:Y:S02]  /*19680*/  PRMT R126, RZ, 0x7610, R126 ;  /* 0x00007610ff7e7816 */ /* 0x000fe4000000007e */
[----:B------:R0:W4:Y:S01]  /*19690*/  @P1 LDG.E.U8 R128, desc[UR22][R58.64] ;  /* 0x000000163a801981 */ /* 0x000122000c1e1100 */
[----:B------:R-:W-:Y:S01]  /*196a0*/  PRMT R124, RZ, 0x7610, R124 ;  /* 0x00007610ff7c7816 */ /* 0x000fe2000000007c */
[----:B0-----:R-:W-:Y:S02]  /*196b0*/  @P1 IMAD.MOV.U32 R58, RZ, RZ, R20 ;  /* 0x000000ffff3a1224 */ /* 0x001fe400078e0014 */
[----:B------:R-:W4:Y:S01]  /*196c0*/  LDL R20, [R1+0x6c0] ;  /* 0x0006c00001147983 */ /* 0x000f220000100800 */
[----:B------:R-:W-:-:S02]  /*196d0*/  PRMT R122, RZ, 0x7610, R122 ;  /* 0x00007610ff7a7816 */ /* 0x000fc4000000007a */
[----:B------:R-:W-:Y:S02]  /*196e0*/  PRMT R120, RZ, 0x7610, R120 ;  /* 0x00007610ff787816 */ /* 0x000fe40000000078 */
[----:B------:R-:W-:Y:S02]  /*196f0*/  PRMT R118, RZ, 0x7610, R118 ;  /* 0x00007610ff767816 */ /* 0x000fe40000000076 */
[----:B------:R-:W-:Y:S01]  /*19700*/  PRMT R116, RZ, 0x7610, R116 ;  /* 0x00007610ff747816 */ /* 0x000fe20000000074 */
[----:B------:R-:W-:Y:S02]  /*19710*/  @P1 IMAD.MOV.U32 R59, RZ, RZ, R28 ;  /* 0x000000ffff3b1224 */ /* 0x000fe400078e001c */
[----:B------:R-:W4:Y:S04]  /*19720*/  LDL R28, [R1+0x6b4] ;  /* 0x0006b400011c7983 */ /* 0x000f280000100800 */
[----:B------:R0:W4:Y:S02]  /*19730*/  @P1 LDG.E.U8 R126, desc[UR22][R58.64] ;  /* 0x000000163a7e1981 */ /* 0x000124000c1e1100 */
[----:B0-----:R-:W-:-:S02]  /*19740*/  @P1 IMAD.MOV.U32 R58, RZ, RZ, R10 ;  /* 0x000000ffff3a1224 */ /* 0x001fc400078e000a */
        /* <DEDUP_REMOVED lines=16> */
[----:B------:R-:W-:Y:S01]  /*19850*/  ISETP.GT.AND P1, PT, R88, 0x2c, PT ;  /* 0x0000002c5800780c */ /* 0x000fe20003f24270 */
[----:B------:R-:W-:Y:S01]  /*19860*/  @P2 IMAD.MOV.U32 R59, RZ, RZ, R61 ;  /* 0x000000ffff3b2224 */ /* 0x000fe200078e003d */
[----:B------:R-:W-:Y:S01]  /*19870*/  PRMT R114, RZ, 0x7610, R114 ;  /* 0x00007610ff727816 */ /* 0x000fe20000000072 */
[----:B------:R-:W3:Y:S04]  /*19880*/  LDL R61, [R1+0x704] ;  /* 0x00070400013d7983 */ /* 0x000ee80000100800 */
[----:B------:R0:W3:Y:S02]  /*19890*/  @P2 LDG.E.U8 R118, desc[UR22][R58.64] ;  /* 0x000000163a762981 */ /* 0x0000e4000c1e1100 */
[----:B0-----:R-:W-:-:S02]  /*198a0*/  @P2 IMAD.MOV.U32 R58, RZ, RZ, R7 ;  /* 0x000000ffff3a2224 */ /* 0x001fc400078e0007 */
[----:B----4-:R-:W-:Y:S01]  /*198b0*/  @P2 IMAD.MOV.U32 R59, RZ, RZ, R42 ;  /* 0x000000ffff3b2224 */ /* 0x010fe200078e002a */
[----:B------:R-:W4:Y:S04]  /*198c0*/  LDL R7, [R1+0x6e0] ;  /* 0x0006e00001077983 */ /* 0x000f280000100800 */
[----:B------:R-:W4:Y:S04]  /*198d0*/  LDL R42, [R1+0x6dc] ;  /* 0x0006dc00012a7983 */ /* 0x000f280000100800 */
[----:B------:R0:W4:Y:S02]  /*198e0*/  @P2 LDG.E.U8 R116, desc[UR22][R58.64] ;  /* 0x000000163a742981 */ /* 0x000124000c1e1100 */
[----:B0-----:R-:W-:-:S02]  /*198f0*/  @P1 IMAD.MOV.U32 R58, RZ, RZ, R9 ;  /* 0x000000ffff3a1224 */ /* 0x001fc400078e0009 */
[----:B------:R-:W4:Y:S01]  /*19900*/  LDL R9, [R1+0x6e8] ;  /* 0x0006e80001097983 */ /* 0x000f220000100800 */
[----:B------:R-:W-:Y:S02]  /*19910*/  PRMT R112, RZ, 0x7610, R112 ;  /* 0x00007610ff707816 */ /* 0x000fe40000000070 */
[----:B------:R-:W-:Y:S02]  /*19920*/  ISETP.GT.AND P2, PT, R88, 0x2d, PT ;  /* 0x0000002d5800780c */ /* 0x000fe40003f44270 */
[----:B------:R-:W-:Y:S02]  /*19930*/  PRMT R110, RZ, 0x7610, R110 ;  /* 0x00007610ff6e7816 */ /* 0x000fe4000000006e */
        /* <DEDUP_REMOVED lines=16> */
[----:B0-----:R-:W-:Y:S01]  /*19a40*/  @P1 IMAD.MOV.U32 R59, RZ, RZ, R60 ;  /* 0x000000ffff3b1224 */ /* 0x001fe200078e003c */
[----:B------:R-:W-:Y:S01]  /*19a50*/  PRMT R102, RZ, 0x7610, R102 ;  /* 0x00007610ff667816 */ /* 0x000fe20000000066 */
        /* <DEDUP_REMOVED lines=12> */
[----:B------:R-:W4:Y:S04]  /*19b20*/  LDL R42, [R1+0x70c] ;  /* 0x00070c00012a7983 */ /* 0x000f280000100800 */
[----:B------:R0:W4:Y:S02]  /*19b30*/  @P2 LDG.E.U8 R104, desc[UR22][R58.64] ;  /* 0x000000163a682981 */ /* 0x000124000c1e1100 */
[----:B0-----:R-:W-:Y:S02]  /*19b40*/  @P2 IMAD.MOV.U32 R58, RZ, RZ, R9 ;  /* 0x000000ffff3a2224 */ /* 0x001fe400078e0009 */
[----:B------:R-:W4:Y:S01]  /*19b50*/  LDL R9, [R1+0x714] ;  /* 0x0007140001097983 */ /* 0x000f220000100800 */
[----:B------:R-:W-:Y:S02]  /*19b60*/  ISETP.GT.AND P1, PT, R88, 0x2e, PT ;  /* 0x0000002e5800780c */ /* 0x000fe40003f24270 */
[----:B------:R-:W-:-:S02]  /*19b70*/  PRMT R100, RZ, 0x7610, R100 ;  /* 0x00007610ff647816 */ /* 0x000fc40000000064 */
[----:B------:R-:W-:Y:S02]  /*19b80*/  PRMT R98, RZ, 0x7610, R98 ;  /* 0x00007610ff627816 */ /* 0x000fe40000000062 */
        /* <DEDUP_REMOVED lines=12> */
[----:B------:R-:W-:Y:S01]  /*19c50*/  @P1 IMAD.MOV.U32 R58, RZ, RZ, R46 ;  /* 0x000000ffff3a1224 */ /* 0x000fe200078e002e */
[----:B------:R-:W-:Y:S01]  /*19c60*/  ISETP.GT.AND P2, PT, R88, 0x2f, PT ;  /* 0x0000002f5800780c */ /* 0x000fe20003f44270 */
[----:B------:R-:W2:Y:S04]  /*19c70*/  LDL R46, [R1+0x72c] ;  /* 0x00072c00012e7983 */ /* 0x000ea80000100800 */
[----:B------:R0:W2:Y:S02]  /*19c80*/  @P1 LDG.E.U8 R98, desc[UR22][R58.64] ;  /* 0x000000163a621981 */ /* 0x0000a4000c1e1100 */
[----:B0-----:R-:W-:-:S02]  /*19c90*/  @P1 IMAD.MOV.U32 R58, RZ, RZ, R10 ;  /* 0x000000ffff3a1224 */ /* 0x001fc400078e000a */
[----:B------:R-:W2:Y:S01]  /*19ca0*/  LDL R10, [R1+0x738] ;  /* 0x00073800010a7983 */ /* 0x000ea20000100800 */
[----:B------:R-:W-:-:S03]  /*19cb0*/  @P1 IMAD.MOV.U32 R59, RZ, RZ, R44 ;  /* 0x000000ffff3b1224 */ /* 0x000fc600078e002c */
[----:B------:R-:W2:Y:S04]  /*19cc0*/  LDL R44, [R1+0x730] ;  /* 0x00073000012c7983 */ /* 0x000ea80000100800 */
[----:B------:R3:W2:Y:S02]  /*19cd0*/  @P1 LDG.E.U8 R96, desc[UR22][R58.64] ;  /* 0x000000163a601981 */ /* 0x0006a4000c1e1100 */
[----:B---3--:R-:W-:Y:S02]  /*19ce0*/  @P1 IMAD.MOV.U32 R58, RZ, RZ, R26 ;  /* 0x000000ffff3a1224 */ /* 0x008fe400078e001a */
[----:B------:R-:W-:Y:S01]  /*19cf0*/  @P1 IMAD.MOV.U32 R59, RZ, RZ, R61 ;  /* 0x000000ffff3b1224 */ /* 0x000fe200078e003d */
[----:B------:R-:W3:Y:S04]  /*19d00*/  LDL R26, [R1+0x734] ;  /* 0x00073400011a7983 */ /* 0x000ee80000100800 */
[----:B------:R0:W3:Y:S02]  /*19d10*/  @P1 LDG.E.U8 R94, desc[UR22][R58.64] ;  /* 0x000000163a5e1981 */ /* 0x0000e4000c1e1100 */
[----:B0-----:R-:W-:-:S02]  /*19d20*/  @P1 IMAD.MOV.U32 R58, RZ, RZ, R12 ;  /* 0x000000ffff3a1224 */ /* 0x001fc400078e000c */
[----:B------:R-:W3:Y:S01]  /*19d30*/  LDL R12, [R1+0x740] ;  /* 0x00074000010c7983 */ /* 0x000ee20000100800 */
[----:B----4-:R-:W-:-:S03]  /*19d40*/  @P1 IMAD.MOV.U32 R59, RZ, RZ, R42 ;  /* 0x000000ffff3b1224 */ /* 0x010fc600078e002a */
[----:B------:R-:W4:Y:S04]  /*19d50*/  LDL R42, [R1+0x73c] ;  /* 0x00073c00012a7983 */ /* 0x000f280000100800 */
[----:B------:R0:W4:Y:S02]  /*19d60*/  @P1 LDG.E.U8 R92, desc[UR22][R58.64] ;  /* 0x000000163a5c1981 */ /* 0x000124000c1e1100 */
[----:B0-----:R-:W-:Y:S02]  /*19d70*/  @P2 IMAD.MOV.U32 R58, RZ, RZ, R7 ;  /* 0x000000ffff3a2224 */ /* 0x001fe400078e0007 */
[----:B------:R-:W-:Y:S01]  /*19d80*/  @P2 IMAD.MOV.U32 R59, RZ, RZ, R9 ;  /* 0x000000ffff3b2224 */ /* 0x000fe200078e0009 */
[----:B------:R-:W4:Y:S04]  /*19d90*/  LDL R7, [R1+0x748] ;  /* 0x0007480001077983 */ /* 0x000f280000100800 */
[----:B------:R-:W4:Y:S01]  /*19da0*/  LDL R9, [R1+0x744] ;  /* 0x0007440001097983 */ /* 0x000f220000100800 */
[----:B------:R-:W-:-:S02]  /*19db0*/  PRMT R90, RZ, 0x7610, R90 ;  /* 0x00007610ff5a7816 */ /* 0x000fc4000000005a */
[----:B------:R-:W-:Y:S02]  /*19dc0*/  ISETP.GT.AND P1, PT, R88, 0x30, PT ;  /* 0x000000305800780c */ /* 0x000fe40003f24270 */
[----:B------:R-:W-:Y:S02]  /*19dd0*/  PRMT R84, RZ, 0x7610, R84 ;  /* 0x00007610ff547816 */ /* 0x000fe40000000054 */
[----:B------:R0:W4:Y:S01]  /*19de0*/  @P2 LDG.E.U8 R90, desc[UR22][R58.64] ;  /* 0x000000163a5a2981 */ /* 0x000122000c1e1100 */
[----:B------:R-:W-:Y:S01]  /*19df0*/  PRMT R86, RZ, 0x7610, R86 ;  /* 0x00007610ff567816 */ /* 0x000fe20000000056 */
[----:B0-----:R-:W-:Y:S02]  /*19e00*/  @P2 IMAD.MOV.U32 R59, RZ, RZ, R60 ;  /* 0x000000ffff3b2224 */ /* 0x001fe400078e003c */
[----:B------:R-:W-:Y:S02]  /*19e10*/  @P2 IMAD.MOV.U32 R58, RZ, RZ, R28 ;  /* 0x000000ffff3a2224 */ /* 0x000fe400078e001c */
[----:B------:R-:W4:Y:S04]  /*19e20*/  LDL R28, [R1+0x750] ;  /* 0x00075000011c7983 */ /* 0x000f280000100800 */
[----:B------:R0:W4:Y:S01]  /*19e30*/  @P2 LDG.E.U8 R86, desc[UR22][R58.64] ;  /* 0x000000163a562981 */ /* 0x000122000c1e1100 */
[----:B------:R-:W-:-:S03]  /*19e40*/  @P2 IMAD.MOV.U32 R60, RZ, RZ, R20 ;  /* 0x000000ffff3c2224 */ /* 0x000fc600078e0014 */
[----:B------:R-:W4:Y:S01]  /*19e50*/  LDL R20, [R1+0x758] ;  /* 0x0007580001147983 */ /* 0x000f220000100800 */
[----:B--2---:R-:W-:-:S03]  /*19e60*/  @P2 IMAD.MOV.U32 R61, RZ, RZ, R36 ;  /* 0x000000ffff3d2224 */ /* 0x004fc600078e0024 */
[----:B------:R-:W2:Y:S04]  /*19e70*/  LDL R36, [R1+0x74c] ;  /* 0x00074c0001247983 */ /* 0x000ea80000100800 */
[----:B------:R1:W2:Y:S01]  /*19e80*/  @P2 LDG.E.U8 R84, desc[UR22][R60.64] ;  /* 0x000000163c542981 */ /* 0x0002a2000c1e1100 */
[----:B0-----:R-:W-:Y:S01]  /*19e90*/  PRMT R59, RZ, 0x7610, R59 ;  /* 0x00007610ff3b7816 */ /* 0x001fe2000000003b */
[----:B-1----:R-:W-:Y:S02]  /*19ea0*/  @P2 IMAD.MOV.U32 R60, RZ, RZ, R44 ;  /* 0x000000ffff3c2224 */ /* 0x002fe400078e002c */
[----:B------:R-:W2:Y:S01]  /*19eb0*/  LDL R44, [R1+0x754] ;  /* 0x00075400012c7983 */ /* 0x000ea20000100800 */
[----:B------:R-:W-:-:S03]  /*19ec0*/  @P1 IMAD.MOV.U32 R62, RZ, RZ, R10 ;  /* 0x000000ffff3e1224 */ /* 0x000fc600078e000a */
[----:B------:R-:W2:Y:S01]  /*19ed0*/  LDL R10, [R1+0x760] ;  /* 0x00076000010a7983 */ /* 0x000ea20000100800 */
[----:B---3--:R-:W-:-:S03]  /*19ee0*/  @P1 IMAD.MOV.U32 R63, RZ, RZ, R26 ;  /* 0x000000ffff3f1224 */ /* 0x008fc600078e001a */
[----:B------:R-:W3:Y:S04]  /*19ef0*/  LDL R26, [R1+0x75c] ;  /* 0x00075c00011a7983 */ /* 0x000ee80000100800 */
[----:B------:R0:W3:Y:S02]  /*19f00*/  @P1 LDG.E.U8 R59, desc[UR22][R62.64] ;  /* 0x000000163e3b1981 */ /* 0x0000e4000c1e1100 */
[----:B0-----:R-:W-:Y:S02]  /*19f10*/  @P1 IMAD.MOV.U32 R62, RZ, RZ, R12 ;  /* 0x000000ffff3e1224 */ /* 0x001fe400078e000c */
[----:B------:R-:W3:Y:S01]  /*19f20*/  LDL R12, [R1+0x768] ;  /* 0x00076800010c7983 */ /* 0x000ee20000100800 */
[----:B----4-:R-:W-:-:S03]  /*19f30*/  @P1 IMAD.MOV.U32 R63, RZ, RZ, R42 ;  /* 0x000000ffff3f1224 */ /* 0x010fc600078e002a */
[----:B------:R-:W4:Y:S01]  /*19f40*/  LDL R42, [R1+0x764] ;  /* 0x00076400012a7983 */ /* 0x000f220000100800 */
[----:B------:R-:W-:-:S03]  /*19f50*/  @P1 IMAD.MOV.U32 R64, RZ, RZ, R7 ;  /* 0x000000ffff401224 */ /* 0x000fc600078e0007 */
[----:B------:R-:W4:Y:S01]  /*19f60*/  LDL R7, [R1+0x770] ;  /* 0x0007700001077983 */ /* 0x000f220000100800 */
[----:B------:R-:W-:-:S03]  /*19f70*/  @P1 IMAD.MOV.U32 R65, RZ, RZ, R9 ;  /* 0x000000ffff411224 */ /* 0x000fc600078e0009 */
[----:B------:R-:W4:Y:S01]  /*19f80*/  LDL R9, [R1+0x76c] ;  /* 0x00076c0001097983 */ /* 0x000f220000100800 */
[----:B------:R-:W-:Y:S01]  /*19f90*/  PRMT R58, RZ, 0x7610, R58 ;  /* 0x00007610ff3a7816 */ /* 0x000fe2000000003a */
[----:B------:R-:W-:Y:S01]  /*19fa0*/  @P2 IMAD.MOV.U32 R61, RZ, RZ, R46 ;  /* 0x000000ffff3d2224 */ /* 0x000fe200078e002e */
[C---:B------:R-:W-:Y:S01]  /*19fb0*/  ISETP.GT.AND P3, PT, R88.reuse, 0x39, PT ;  /* 0x000000395800780c */ /* 0x040fe20003f64270 */
[----:B------:R-:W4:Y:S04]  /*19fc0*/  LDL R46, [R1+0x818] ;  /* 0x00081800012e7983 */ /* 0x000f280000100800 */
[----:B------:R0:W4:Y:S01]  /*19fd0*/  @P2 LDG.E.U8 R58, desc[UR22][R60.64] ;  /* 0x000000163c3a2981 */ /* 0x000122000c1e1100 */
[----:B------:R-:W-:Y:S02]  /*19fe0*/  ISETP.GT.AND P2, PT, R88, 0x31, PT ;  /* 0x000000315800780c */ /* 0x000fe40003f44270 */
[----:B0-----:R-:W-:-:S02]  /*19ff0*/  PRMT R60, RZ, 0x7610, R60 ;  /* 0x00007610ff3c7816 */ /* 0x001fc4000000003c */
[----:B------:R-:W-:-:S04]  /*1a000*/  PRMT R61, RZ, 0x7610, R61 ;  /* 0x00007610ff3d7816 */ /* 0x000fc8000000003d */
[----:B------:R0:W4:Y:S04]  /*1a010*/  @P1 LDG.E.U8 R60, desc[UR22][R62.64] ;  /* 0x000000163e3c1981 */ /* 0x000128000c1e1100 */
[----:B------:R1:W4:Y:S01]  /*1a020*/  @P1 LDG.E.U8 R61, desc[UR22][R64.64] ;  /* 0x00000016403d1981 */ /* 0x000322000c1e1100 */
[----:B0-----:R-:W-:Y:S02]  /*1a030*/  PRMT R63, RZ, 0x7610, R63 ;  /* 0x00007610ff3f7816 */ /* 0x001fe4000000003f */
[----:B------:R-:W-:Y:S01]  /*1a040*/  PRMT R62, RZ, 0x7610, R62 ;  /* 0x00007610ff3e7816 */ /* 0x000fe2000000003e */
[----:B-1----:R-:W-:Y:S02]  /*1a050*/  @P1 IMAD.MOV.U32 R64, RZ, RZ, R28 ;  /* 0x000000ffff401224 */ /* 0x002fe400078e001c */
[----:B------:R-:W4:Y:S01]  /*1a060*/  LDL R28, [R1+0x778] ;  /* 0x00077800011c7983 */ /* 0x000f220000100800 */
[----:B------:R-:W-:-:S03]  /*1a070*/  @P2 IMAD.MOV.U32 R66, RZ, RZ, R20 ;  /* 0x000000ffff422224 */ /* 0x000fc600078e0014 */
[----:B------:R-:W4:Y:S01]  /*1a080*/  LDL R20, [R1+0x780] ;  /* 0x0007800001147983 */ /* 0x000f220000100800 */
[----:B--2---:R-:W-:-:S03]  /*1a090*/  @P1 IMAD.MOV.U32 R65, RZ, RZ, R36 ;  /* 0x000000ffff411224 */ /* 0x004fc600078e0024 */
[----:B------:R-:W2:Y:S04]  /*1a0a0*/  LDL R36, [R1+0x774] ;  /* 0x0007740001247983 */ /* 0x000ea80000100800 */
[----:B------:R0:W2:Y:S02]  /*1a0b0*/  @P1 LDG.E.U8 R62, desc[UR22][R64.64] ;  /* 0x00000016403e1981 */ /* 0x0000a4000c1e1100 */
[----:B0-----:R-:W-:Y:S01]  /*1a0c0*/  PRMT R65, RZ, 0x7610, R65 ;  /* 0x00007610ff417816 */ /* 0x001fe20000000041 */
[----:B------:R-:W-:Y:S02]  /*1a0d0*/  @P2 IMAD.MOV.U32 R67, RZ, RZ, R44 ;  /* 0x000000ffff432224 */ /* 0x000fe400078e002c */
[----:B---3--:R-:W-:-:S03]  /*1a0e0*/  @P2 IMAD.MOV.U32 R68, RZ, RZ, R12 ;  /* 0x000000ffff442224 */ /* 0x008fc600078e000c */
[----:B------:R0:W3:Y:S04]  /*1a0f0*/  @P2 LDG.E.U8 R63, desc[UR22][R66.64] ;  /* 0x00000016423f2981 */ /* 0x0000e8000c1e1100 */
[----:B------:R-:W3:Y:S01]  /*1a100*/  LDL R12, [R1+0x784] ;  /* 0x00078400010c7983 */ /* 0x000ee20000100800 */
[----:B----4-:R-:W-:Y:S01]  /*1a110*/  @P2 IMAD.MOV.U32 R69, RZ, RZ, R42 ;  /* 0x000000ffff452224 */ /* 0x010fe200078e002a */
[----:B------:R-:W-:Y:S02]  /*1a120*/  ISETP.GT.AND P1, PT, R88, 0x32, PT ;  /* 0x000000325800780c */ /* 0x000fe40003f24270 */
[----:B------:R-:W4:Y:S01]  /*1a130*/  LDL R44, [R1+0x8e4] ;  /* 0x0008e400012c7983 */ /* 0x000f220000100800 */
[----:B0-----:R-:W-:-:S03]  /*1a140*/  @P2 IMAD.MOV.U32 R67, RZ, RZ, R26 ;  /* 0x000000ffff432224 */ /* 0x001fc600078e001a */
[----:B------:R-:W4:Y:S01]  /*1a150*/  LDL R26, [R1+0x77c] ;  /* 0x00077c00011a7983 */ /* 0x000f220000100800 */
[----:B------:R-:W-:-:S03]  /*1a160*/  @P2 IMAD.MOV.U32 R66, RZ, RZ, R10 ;  /* 0x000000ffff422224 */ /* 0x000fc600078e000a */
[----:B------:R-:W4:Y:S04]  /*1a170*/  LDL R10, [R1+0x788] ;  /* 0x00078800010a7983 */ /* 0x000f280000100800 */
[----:B------:R0:W4:Y:S01]  /*1a180*/  @P2 LDG.E.U8 R65, desc[UR22][R68.64] ;  /* 0x0000001644412981 */ /* 0x000122000c1e1100 */
[----:B------:R-:W-:Y:S02]  /*1a190*/  PRMT R64, RZ, 0x7610, R64 ;  /* 0x00007610ff407816 */ /* 0x000fe40000000040 */
[----:B------:R-:W-:Y:S01]  /*1a1a0*/  PRMT R85, RZ, 0x7610, R85 ;  /* 0x00007610ff557816 */ /* 0x000fe20000000055 */
[----:B------:R-:W4:Y:S04]  /*1a1b0*/  LDL R42, [R1+0x8e8] ;  /* 0x0008e800012a7983 */ /* 0x000f280000100800 */
[----:B------:R1:W4:Y:S01]  /*1a1c0*/  @P2 LDG.E.U8 R64, desc[UR22][R66.64] ;  /* 0x0000001642402981 */ /* 0x000322000c1e1100 */
[----:B0-----:R-:W-:-:S02]  /*1a1d0*/  @P2 IMAD.MOV.U32 R68, RZ, RZ, R7 ;  /* 0x000000ffff442224 */ /* 0x001fc400078e0007 */
[----:B------:R-:W-:Y:S01]  /*1a1e0*/  @P2 IMAD.MOV.U32 R69, RZ, RZ, R9 ;  /* 0x000000ffff452224 */ /* 0x000fe200078e0009 */
[----:B------:R-:W4:Y:S04]  /*1a1f0*/  LDL R7, [R1+0x790] ;  /* 0x0007900001077983 */ /* 0x000f280000100800 */
[----:B------:R-:W4:Y:S01]  /*1a200*/  LDL R9, [R1+0x78c] ;  /* 0x00078c0001097983 */ /* 0x000f220000100800 */
[----:B-1----:R-:W-:Y:S02]  /*1a210*/  PRMT R67, RZ, 0x7610, R67 ;  /* 0x00007610ff437816 */ /* 0x002fe40000000043 */
[----:B------:R-:W-:-:S06]  /*1a220*/  PRMT R66, RZ, 0x7610, R66 ;  /* 0x00007610ff427816 */ /* 0x000fcc0000000042 */
[----:B------:R0:W4:Y:S02]  /*1a230*/  @P2 LDG.E.U8 R66, desc[UR22][R68.64] ;  /* 0x0000001644422981 */ /* 0x000124000c1e1100 */
[----:B0-----:R-:W-:Y:S01]  /*1a240*/  PRMT R69, RZ, 0x7610, R69 ;  /* 0x00007610ff457816 */ /* 0x001fe20000000045 */
[----:B------:R-:W-:Y:S02]  /*1a250*/  @P1 IMAD.MOV.U32 R70, RZ, RZ, R28 ;  /* 0x000000ffff461224 */ /* 0x000fe400078e001c */
[----:B------:R-:W4:Y:S01]  /*1a260*/  LDL R28, [R1+0x798] ;  /* 0x00079800011c7983 */ /* 0x000f220000100800 */
[----:B--2---:R-:W-:-:S03]  /*1a270*/  @P1 IMAD.MOV.U32 R71, RZ, RZ, R36 ;  /* 0x000000ffff471224 */ /* 0x004fc600078e0024 */
[----:B------:R-:W2:Y:S04]  /*1a280*/  LDL R36, [R1+0x794] ;  /* 0x0007940001247983 */ /* 0x000ea80000100800 */
[----:B------:R0:W2:Y:S02]  /*1a290*/  @P1 LDG.E.U8 R67, desc[UR22][R70.64] ;  /* 0x0000001646431981 */ /* 0x0000a4000c1e1100 */
[----:B0-----:R-:W-:Y:S02]  /*1a2a0*/  @P1 IMAD.MOV.U32 R70, RZ, RZ, R20 ;  /* 0x000000ffff461224 */ /* 0x001fe400078e0014 */
[----:B------:R-:W2:Y:S01]  /*1a2b0*/  LDL R20, [R1+0x7a0] ;  /* 0x0007a00001147983 */ /* 0x000ea20000100800 */
[----:B---3--:R-:W-:-:S03]  /*1a2c0*/  @P1 IMAD.MOV.U32 R73, RZ, RZ, R12 ;  /* 0x000000ffff491224 */ /* 0x008fc600078e000c */
[----:B------:R-:W3:Y:S01]  /*1a2d0*/  LDL R12, [R1+0x7a4] ;  /* 0x0007a400010c7983 */ /* 0x000ee20000100800 */
[----:B----4-:R-:W-:-:S03]  /*1a2e0*/  @P1 IMAD.MOV.U32 R71, RZ, RZ, R26 ;  /* 0x000000ffff471224 */ /* 0x010fc600078e001a */
[----:B------:R-:W4:Y:S01]  /*1a2f0*/  LDL R26, [R1+0x79c] ;  /* 0x00079c00011a7983 */ /* 0x000f220000100800 */
[----:B------:R-:W-:-:S03]  /*1a300*/  @P1 IMAD.MOV.U32 R72, RZ, RZ, R10 ;  /* 0x000000ffff481224 */ /* 0x000fc600078e000a */
[----:B------:R-:W4:Y:S04]  /*1a310*/  LDL R10, [R1+0x7a8] ;  /* 0x0007a800010a7983 */ /* 0x000f280000100800 */
[----:B------:R0:W4:Y:S02]  /*1a320*/  @P1 LDG.E.U8 R69, desc[UR22][R72.64] ;  /* 0x0000001648451981 */ /* 0x000124000c1e1100 */
[----:B0-----:R-:W-:Y:S02]  /*1a330*/  @P1 IMAD.MOV.U32 R72, RZ, RZ, R7 ;  /* 0x000000ffff481224 */ /* 0x001fe400078e0007 */
[----:B------:R-:W4:Y:S01]  /*1a340*/  LDL R7, [R1+0x7b0] ;  /* 0x0007b00001077983 */ /* 0x000f220000100800 */
[----:B------:R-:W-:-:S03]  /*1a350*/  @P1 IMAD.MOV.U32 R73, RZ, RZ, R9 ;  /* 0x000000ffff491224 */ /* 0x000fc600078e0009 */
[----:B------:R-:W4:Y:S01]  /*1a360*/  LDL R9, [R1+0x7ac] ;  /* 0x0007ac0001097983 */ /* 0x000f220000100800 */
[----:B------:R-:W-:Y:S02]  /*1a370*/  ISETP.GT.AND P2, PT, R88, 0x33, PT ;  /* 0x000000335800780c */ /* 0x000fe40003f44270 */
[----:B------:R-:W-:-:S06]  /*1a380*/  PRMT R68, RZ, 0x7610, R68 ;  /* 0x00007610ff447816 */ /* 0x000fcc0000000044 */
[----:B------:R0:W4:Y:S02]  /*1a390*/  @P1 LDG.E.U8 R68, desc[UR22][R70.64] ;  /* 0x0000001646441981 */ /* 0x000124000c1e1100 */
[----:B0-----:R-:W-:Y:S02]  /*1a3a0*/  PRMT R71, RZ, 0x7610, R71 ;  /* 0x00007610ff477816 */ /* 0x001fe40000000047 */
        /* <DEDUP_REMOVED lines=40> */
[----:B------:R-:W3:Y:S04]  /*1a630*/  LDL R10, [R1+0x848] ;  /* 0x00084800010a7983 */ /* 0x000ee80000100800 */
[----:B------:R0:W3:Y:S02]  /*1a640*/  @P1 LDG.E.U8 R77, desc[UR22][R80.64] ;  /* 0x00000016504d1981 */ /* 0x0000e4000c1e1100 */
[----:B0-----:R-:W-:Y:S02]  /*1a650*/  @P1 IMAD.MOV.U32 R80, RZ, RZ, R7 ;  /* 0x000000ffff501224 */ /* 0x001fe400078e0007 */
[----:B------:R-:W3:Y:S01]  /*1a660*/  LDL R7, [R1+0x850] ;  /* 0x0008500001077983 */ /* 0x000ee20000100800 */
[----:B------:R-:W-:-:S03]  /*1a670*/  @P1 IMAD.MOV.U32 R81, RZ, RZ, R9 ;  /* 0x000000ffff511224 */ /* 0x000fc600078e0009 */
[----:B------:R-:W3:Y:S01]  /*1a680*/  LDL R9, [R1+0x84c] ;  /* 0x00084c0001097983 */ /* 0x000ee20000100800 */
[----:B------:R-:W-:Y:S02]  /*1a690*/  PRMT R76, RZ, 0x7610, R76 ;  /* 0x00007610ff4c7816 */ /* 0x000fe4000000004c */
[----:B------:R-:W-:-:S04]  /*1a6a0*/  ISETP.GT.AND P2, PT, R88, 0x38, PT ;  /* 0x000000385800780c */ /* 0x000fc80003f44270 */
[----:B------:R0:W3:Y:S02]  /*1a6b0*/  @P1 LDG.E.U8 R76, desc[UR22][R78.64] ;  /* 0x000000164e4c1981 */ /* 0x0000e4000c1e1100 */
[----:B0-----:R-:W-:Y:S02]  /*1a6c0*/  PRMT R78, RZ, 0x7610, R78 ;  /* 0x00007610ff4e7816 */ /* 0x001fe4000000004e */
[----:B------:R-:W-:-:S04]  /*1a6d0*/  PRMT R79, RZ, 0x7610, R79 ;  /* 0x00007610ff4f7816 */ /* 0x000fc8000000004f */
[----:B------:R0:W3:Y:S02]  /*1a6e0*/  @P1 LDG.E.U8 R78, desc[UR22][R80.64] ;  /* 0x00000016504e1981 */ /* 0x0000e4000c1e1100 */
[----:B0-----:R-:W-:Y:S02]  /*1a6f0*/  @P2 IMAD.MOV.U32 R80, RZ, RZ, R28 ;  /* 0x000000ffff502224 */ /* 0x001fe400078e001c */
[----:B------:R-:W3:Y:S01]  /*1a700*/  LDL R28, [R1+0x858] ;  /* 0x00085800011c7983 */ /* 0x000ee20000100800 */
[----:B--2---:R-:W-:-:S03]  /*1a710*/  @P2 IMAD.MOV.U32 R81, RZ, RZ, R36 ;  /* 0x000000ffff512224 */ /* 0x004fc600078e0024 */
[----:B------:R-:W2:Y:S04]  /*1a720*/  LDL R36, [R1+0x854] ;  /* 0x0008540001247983 */ /* 0x000ea80000100800 */
[----:B------:R0:W2:Y:S02]  /*1a730*/  @P2 LDG.E.U8 R79, desc[UR22][R80.64] ;  /* 0x00000016504f2981 */ /* 0x0000a4000c1e1100 */
[----:B0-----:R-:W-:Y:S01]  /*1a740*/  PRMT R80, RZ, 0x7610, R80 ;  /* 0x00007610ff507816 */ /* 0x001fe20000000050 */
[----:B------:R-:W-:Y:S02]  /*1a750*/  @P2 IMAD.MOV.U32 R82, RZ, RZ, R20 ;  /* 0x000000ffff522224 */ /* 0x000fe400078e0014 */
[----:B------:R-:W2:Y:S01]  /*1a760*/  LDL R20, [R1+0x860] ;  /* 0x0008600001147983 */ /* 0x000ea20000100800 */
[----:B------:R-:W-:Y:S01]  /*1a770*/  PRMT R81, RZ, 0x7610, R81 ;  /* 0x00007610ff517816 */ /* 0x000fe20000000051 */
[----:B----4-:R-:W-:-:S02]  /*1a780*/  @P2 IMAD.MOV.U32 R83, RZ, RZ, R26 ;  /* 0x000000ffff532224 */ /* 0x010fc400078e001a */
[----:B------:R-:W4:Y:S04]  /*1a790*/  LDL R26, [R1+0x85c] ;  /* 0x00085c00011a7983 */ /* 0x000f280000100800 */
[----:B------:R3:W4:Y:S02]  /*1a7a0*/  @P2 LDG.E.U8 R80, desc[UR22][R82.64] ;  /* 0x0000001652502981 */ /* 0x000724000c1e1100 */
[----:B---3--:R-:W-:Y:S02]  /*1a7b0*/  @P2 IMAD.MOV.U32 R82, RZ, RZ, R10 ;  /* 0x000000ffff522224 */ /* 0x008fe400078e000a */
[----:B------:R-:W-:Y:S01]  /*1a7c0*/  @P2 IMAD.MOV.U32 R83, RZ, RZ, R12 ;  /* 0x000000ffff532224 */ /* 0x000fe200078e000c */
[----:B------:R-:W3:Y:S04]  /*1a7d0*/  LDL R10, [R1+0x868] ;  /* 0x00086800010a7983 */ /* 0x000ee80000100800 */
[----:B------:R-:W3:Y:S04]  /*1a7e0*/  LDL R12, [R1+0x864] ;  /* 0x00086400010c7983 */ /* 0x000ee80000100800 */
[----:B------:R0:W3:Y:S02]  /*1a7f0*/  @P2 LDG.E.U8 R81, desc[UR22][R82.64] ;  /* 0x0000001652512981 */ /* 0x0000e4000c1e1100 */
[----:B0-----:R-:W-:-:S02]  /*1a800*/  @P2 IMAD.MOV.U32 R82, RZ, RZ, R7 ;  /* 0x000000ffff522224 */ /* 0x001fc400078e0007 */
[----:B------:R-:W-:Y:S01]  /*1a810*/  @P2 IMAD.MOV.U32 R83, RZ, RZ, R9 ;  /* 0x000000ffff532224 */ /* 0x000fe200078e0009 */
[----:B------:R-:W3:Y:S04]  /*1a820*/  LDL R7, [R1+0x870] ;  /* 0x0008700001077983 */ /* 0x000ee80000100800 */
[----:B------:R-:W3:Y:S01]  /*1a830*/  LDL R9, [R1+0x86c] ;  /* 0x00086c0001097983 */ /* 0x000ee20000100800 */
[----:B------:R-:W-:-:S03]  /*1a840*/  PRMT R87, RZ, 0x7610, R87 ;  /* 0x00007610ff577816 */ /* 0x000fc60000000057 */
[----:B------:R0:W3:Y:S01]  /*1a850*/  @P2 LDG.E.U8 R85, desc[UR22][R82.64] ;  /* 0x0000001652552981 */ /* 0x0000e2000c1e1100 */
[----:B------:R-:W-:Y:S02]  /*1a860*/  PRMT R89, RZ, 0x7610, R89 ;  /* 0x00007610ff597816 */ /* 0x000fe40000000059 */
[----:B------:R-:W-:Y:S01]  /*1a870*/  PRMT R91, RZ, 0x7610, R91 ;  /* 0x00007610ff5b7816 */ /* 0x000fe2000000005b */
[----:B0-----:R-:W-:Y:S02]  /*1a880*/  @P3 IMAD.MOV.U32 R82, RZ, RZ, R28 ;  /* 0x000000ffff523224 */ /* 0x001fe400078e001c */
[----:B------:R-:W3:Y:S01]  /*1a890*/  LDL R28, [R1+0x880] ;  /* 0x00088000011c7983 */ /* 0x000ee20000100800 */
[----:B--2---:R-:W-:-:S03]  /*1a8a0*/  @P3 IMAD.MOV.U32 R83, RZ, RZ, R36 ;  /* 0x000000ffff533224 */ /* 0x004fc600078e0024 */
[----:B------:R-:W2:Y:S04]  /*1a8b0*/  LDL R36, [R1+0x87c] ;  /* 0x00087c0001247983 */ /* 0x000ea80000100800 */
[----:B------:R0:W2:Y:S02]  /*1a8c0*/  @P3 LDG.E.U8 R87, desc[UR22][R82.64] ;  /* 0x0000001652573981 */ /* 0x0000a4000c1e1100 */
[----:B0-----:R-:W-:Y:S02]  /*1a8d0*/  @P3 IMAD.MOV.U32 R82, RZ, RZ, R20 ;  /* 0x000000ffff523224 */ /* 0x001fe400078e0014 */
[----:B------:R-:W2:Y:S01]  /*1a8e0*/  LDL R20, [R1+0x7d8] ;  /* 0x0007d80001147983 */ /* 0x000ea20000100800 */
[----:B----4-:R-:W-:-:S03]  /*1a8f0*/  @P3 IMAD.MOV.U32 R83, RZ, RZ, R26 ;  /* 0x000000ffff533224 */ /* 0x010fc600078e001a */
[----:B------:R-:W4:Y:S04]  /*1a900*/  LDL R26, [R1+0x7d4] ;  /* 0x0007d400011a7983 */ /* 0x000f280000100800 */
[----:B------:R3:W4:Y:S02]  /*1a910*/  @P3 LDG.E.U8 R89, desc[UR22][R82.64] ;  /* 0x0000001652593981 */ /* 0x000724000c1e1100 */
[----:B---3--:R-:W-:Y:S02]  /*1a920*/  @P3 IMAD.MOV.U32 R82, RZ, RZ, R10 ;  /* 0x000000ffff523224 */ /* 0x008fe400078e000a */
[----:B------:R-:W3:Y:S01]  /*1a930*/  LDL R10, [R1+0x878] ;  /* 0x00087800010a7983 */ /* 0x000ee20000100800 */
[----:B------:R-:W-:-:S03]  /*1a940*/  @P3 IMAD.MOV.U32 R83, RZ, RZ, R12 ;  /* 0x000000ffff533224 */ /* 0x000fc600078e000c */
[----:B------:R-:W3:Y:S04]  /*1a950*/  LDL R12, [R1+0x874] ;  /* 0x00087400010c7983 */ /* 0x000ee80000100800 */
[----:B------:R0:W3:Y:S02]  /*1a960*/  @P3 LDG.E.U8 R91, desc[UR22][R82.64] ;  /* 0x00000016525b3981 */ /* 0x0000e4000c1e1100 */
[----:B0-----:R-:W-:Y:S02]  /*1a970*/  @P3 IMAD.MOV.U32 R82, RZ, RZ, R7 ;  /* 0x000000ffff523224 */ /* 0x001fe400078e0007 */
[----:B------:R-:W3:Y:S01]  /*1a980*/  LDL R7, [R1+0x888] ;  /* 0x0008880001077983 */ /* 0x000ee20000100800 */
[----:B------:R-:W-:-:S03]  /*1a990*/  @P3 IMAD.MOV.U32 R83, RZ, RZ, R9 ;  /* 0x000000ffff533224 */ /* 0x000fc600078e0009 */
[----:B------:R-:W3:Y:S01]  /*1a9a0*/  LDL R9, [R1+0x884] ;  /* 0x0008840001097983 */ /* 0x000ee20000100800 */
[C---:B------:R-:W-:Y:S02]  /*1a9b0*/  ISETP.GT.AND P1, PT, R88.reuse, 0x35, PT ;  /* 0x000000355800780c */ /* 0x040fe40003f24270 */
[----:B------:R-:W-:Y:S02]  /*1a9c0*/  PRMT R93, RZ, 0x7610, R93 ;  /* 0x00007610ff5d7816 */ /* 0x000fe4000000005d */
[----:B------:R-:W-:Y:S02]  /*1a9d0*/  ISETP.GT.AND P2, PT, R88, 0x3a, PT ;  /* 0x0000003a5800780c */ /* 0x000fe40003f44270 */
[----:B------:R-:W-:Y:S02]  /*1a9e0*/  PRMT R95, RZ, 0x7610, R95 ;  /* 0x00007610ff5f7816 */ /* 0x000fe4000000005f */
[----:B------:R2:W3:Y:S01]  /*1a9f0*/  @P3 LDG.E.U8 R93, desc[UR22][R82.64] ;  /* 0x00000016525d3981 */ /* 0x0004e2000c1e1100 */
[----:B------:R-:W-:-:S02]  /*1aa00*/  PRMT R97, RZ, 0x7610, R97 ;  /* 0x00007610ff617816 */ /* 0x000fc40000000061 */
[----:B------:R-:W-:Y:S02]  /*1aa10*/  PRMT R99, RZ, 0x7610, R99 ;  /* 0x00007610ff637816 */ /* 0x000fe40000000063 */
[----:B--2---:R-:W-:Y:S02]  /*1aa20*/  @P1 IMAD.MOV.U32 R82, RZ, RZ, R20 ;  /* 0x000000ffff521224 */ /* 0x004fe400078e0014 */
        /* <DEDUP_REMOVED lines=18> */
[----:B------:R-:W-:Y:S02]  /*1ab50*/  PRMT R101, RZ, 0x7610, R101 ;  /* 0x00007610ff657816 */ /* 0x000fe40000000065 */
[----:B------:R-:W-:-:S04]  /*1ab60*/  PRMT R103, RZ, 0x7610, R103 ;  /* 0x00007610ff677816 */ /* 0x000fc80000000067 */
[----:B------:R2:W3:Y:S01]  /*1ab70*/  @P2 LDG.E.U8 R101, desc[UR22][R82.64] ;  /* 0x0000001652652981 */ /* 0x0004e2000c1e1100 */
[----:B------:R-:W-:Y:S02]  /*1ab80*/  PRMT R105, RZ, 0x7610, R105 ;  /* 0x00007610ff697816 */ /* 0x000fe40000000069 */
[----:B------:R-:W-:Y:S01]  /*1ab90*/  PRMT R107, RZ, 0x7610, R107 ;  /* 0x00007610ff6b7816 */ /* 0x000fe2000000006b */
[----:B--2---:R-:W-:Y:S02]  /*1aba0*/  @P2 IMAD.MOV.U32 R82, RZ, RZ, R20 ;  /* 0x000000ffff522224 */ /* 0x004fe400078e0014 */
[----:B------:R-:W2:Y:S01]  /*1abb0*/  LDL R20, [R1+0x8a8] ;  /* 0x0008a80001147983 */ /* 0x000ea20000100800 */
[----:B----4-:R-:W-:-:S03]  /*1abc0*/  @P2 IMAD.MOV.U32 R83, RZ, RZ, R26 ;  /* 0x000000ffff532224 */ /* 0x010fc600078e001a */
[----:B------:R-:W4:Y:S04]  /*1abd0*/  LDL R26, [R1+0x8a4] ;  /* 0x0008a400011a7983 */ /* 0x000f280000100800 */
[----:B------:R3:W4:Y:S01]  /*1abe0*/  @P2 LDG.E.U8 R103, desc[UR22][R82.64] ;  /* 0x0000001652672981 */ /* 0x000722000c1e1100 */
[----:B------:R-:W-:Y:S01]  /*1abf0*/  ISETP.GT.AND P2, PT, R88, 0x3b, PT ;  /* 0x0000003b5800780c */ /* 0x000fe20003f44270 */
        /* <DEDUP_REMOVED lines=28> */
[----:B------:R0:W3:Y:S01]  /*1adc0*/  @P2 LDG.E.U8 R113, desc[UR22][R82.64] ;  /* 0x0000001652712981 */ /* 0x0000e2000c1e1100 */
[----:B------:R-:W-:Y:S01]  /*1add0*/  ISETP.GT.AND P2, PT, R88, 0x3c, PT ;  /* 0x0000003c5800780c */ /* 0x000fe20003f44270 */
        /* <DEDUP_REMOVED lines=24> */
[----:B0-----:R-:W-:Y:S01]  /*1af60*/  @P2 IMAD.MOV.U32 R82, RZ, RZ, R28 ;  /* 0x000000ffff522224 */ /* 0x001fe200078e001c */
[----:B------:R-:W-:Y:S01]  /*1af70*/  PRMT R125, RZ, 0x7610, R125 ;  /* 0x00007610ff7d7816 */ /* 0x000fe2000000007d */
[----:B------:R-:W3:Y:S01]  /*1af80*/  LDL R28, [R1+0x7f8] ;  /* 0x0007f800011c7983 */ /* 0x000ee20000100800 */
[----:B------:R-:W-:Y:S01]  /*1af90*/  @P2 IMAD.MOV.U32 R83, RZ, RZ, R36 ;  /* 0x000000ffff532224 */ /* 0x000fe200078e0024 */
[----:B------:R-:W-:-:S02]  /*1afa0*/  PRMT R127, RZ, 0x7610, R127 ;  /* 0x00007610ff7f7816 */ /* 0x000fc4000000007f */
[----:B------:R-:W3:Y:S04]  /*1afb0*/  LDL R36, [R1+0x7f4] ;  /* 0x0007f40001247983 */ /* 0x000ee80000100800 */
[----:B------:R0:W3:Y:S02]  /*1afc0*/  @P2 LDG.E.U8 R123, desc[UR22][R82.64] ;  /* 0x00000016527b2981 */ /* 0x0000e4000c1e1100 */
[----:B0-----:R-:W-:Y:S02]  /*1afd0*/  @P1 IMAD.MOV.U32 R82, RZ, RZ, R7 ;  /* 0x000000ffff521224 */ /* 0x001fe400078e0007 */
[----:B------:R-:W3:Y:S01]  /*1afe0*/  LDL R7, [R1+0x8f0] ;  /* 0x0008f00001077983 */ /* 0x000ee20000100800 */
[----:B------:R-:W-:-:S03]  /*1aff0*/  @P1 IMAD.MOV.U32 R83, RZ, RZ, R9 ;  /* 0x000000ffff531224 */ /* 0x000fc600078e0009 */
[----:B------:R-:W3:Y:S01]  /*1b000*/  LDL R9, [R1+0x8ec] ;  /* 0x0008ec0001097983 */ /* 0x000ee20000100800 */
[----:B------:R-:W-:-:S03]  /*1b010*/  ISETP.GT.AND P2, PT, R88, 0x3d, PT ;  /* 0x0000003d5800780c */ /* 0x000fc60003f44270 */
[----:B------:R2:W3:Y:S01]  /*1b020*/  @P1 LDG.E.U8 R125, desc[UR22][R82.64] ;  /* 0x00000016527d1981 */ /* 0x0004e2000c1e1100 */
[----:B------:R-:W-:Y:S02]  /*1b030*/  PRMT R129, RZ, 0x7610, R129 ;  /* 0x00007610ff817816 */ /* 0x000fe40000000081 */
[----:B------:R-:W-:-:S07]  /*1b040*/  PRMT R131, RZ, 0x7610, R131 ;  /* 0x00007610ff837816 */ /* 0x000fce0000000083 */
        /* <DEDUP_REMOVED lines=12> */
[----:B------:R-:W-:Y:S01]  /*1b110*/  ISETP.GT.AND P1, PT, R88, 0x36, PT ;  /* 0x000000365800780c */ /* 0x000fe20003f24270 */
[----:B------:R-:W3:Y:S04]  /*1b120*/  LDL R44, [R1+0x81c] ;  /* 0x00081c00012c7983 */ /* 0x000ee80000100800 */
[----:B------:R0:W3:Y:S01]  /*1b130*/  @P2 LDG.E.U8 R131, desc[UR22][R82.64] ;  /* 0x0000001652832981 */ /* 0x0000e2000c1e1100 */
[----:B------:R-:W-:-:S02]  /*1b140*/  PRMT R133, RZ, 0x7610, R133 ;  /* 0x00007610ff857816 */ /* 0x000fc40000000085 */
[----:B------:R-:W-:Y:S01]  /*1b150*/  PRMT R135, RZ, 0x7610, R135 ;  /* 0x00007610ff877816 */ /* 0x000fe20000000087 */
[----:B------:R-:W3:Y:S01]  /*1b160*/  LDL R42, [R1+0x820] ;  /* 0x00082000012a7983 */ /* 0x000ee20000100800 */
[----:B0-----:R-:W-:-:S03]  /*1b170*/  @P2 IMAD.MOV.U32 R82, RZ, RZ, R7 ;  /* 0x000000ffff522224 */ /* 0x001fc600078e0007 */
[----:B------:R-:W3:Y:S01]  /*1b180*/  LDL R7, [R1+0x810] ;  /* 0x0008100001077983 */ /* 0x000ee20000100800 */
[----:B------:R-:W-:-:S03]  /*1b190*/  @P2 IMAD.MOV.U32 R83, RZ, RZ, R9 ;  /* 0x000000ffff532224 */ /* 0x000fc600078e0009 */
[----:B------:R-:W3:Y:S04]  /*1b1a0*/  LDL R9, [R1+0x80c] ;  /* 0x00080c0001097983 */ /* 0x000ee80000100800 */
[----:B------:R0:W3:Y:S01]  /*1b1b0*/  @P2 LDG.E.U8 R133, desc[UR22][R82.64] ;  /* 0x0000001652852981 */ /* 0x0000e2000c1e1100 */
[----:B------:R-:W-:Y:S01]  /*1b1c0*/  PRMT R137, RZ, 0x7610, R137 ;  /* 0x00007610ff897816 */ /* 0x000fe20000000089 */
[----:B0-----:R-:W-:Y:S02]  /*1b1d0*/  @P1 IMAD.MOV.U32 R82, RZ, RZ, R28 ;  /* 0x000000ffff521224 */ /* 0x001fe400078e001c */
[----:B------:R-:W-:Y:S01]  /*1b1e0*/  @P1 IMAD.MOV.U32 R83, RZ, RZ, R36 ;  /* 0x000000ffff531224 */ /* 0x000fe200078e0024 */
[----:B------:R-:W-:Y:S01]  /*1b1f0*/  PRMT R139, RZ, 0x7610, R139 ;  /* 0x00007610ff8b7816 */ /* 0x000fe2000000008b */
[----:B------:R-:W3:Y:S04]  /*1b200*/  LDL R36, [R1+0x824] ;  /* 0x0008240001247983 */ /* 0x000ee80000100800 */
[----:B------:R2:W3:Y:S01]  /*1b210*/  @P1 LDG.E.U8 R135, desc[UR22][R82.64] ;  /* 0x0000001652871981 */ /* 0x0004e2000c1e1100 */
[----:B------:R-:W-:-:S03]  /*1b220*/  PRMT R141, RZ, 0x7610, R141 ;  /* 0x00007610ff8d7816 */ /* 0x000fc6000000008d */
[----:B------:R-:W3:Y:S01]  /*1b230*/  LDL R28, [R1+0x828] ;  /* 0x00082800011c7983 */ /* 0x000ee20000100800 */
[----:B--2---:R-:W-:-:S03]  /*1b240*/  @P1 IMAD.MOV.U32 R82, RZ, RZ, R20 ;  /* 0x000000ffff521224 */ /* 0x004fc600078e0014 */
[----:B------:R-:W2:Y:S01]  /*1b250*/  LDL R20, [R1+0x830] ;  /* 0x0008300001147983 */ /* 0x000ea20000100800 */
[----:B----4-:R-:W-:-:S03]  /*1b260*/  @P1 IMAD.MOV.U32 R83, RZ, RZ, R26 ;  /* 0x000000ffff531224 */ /* 0x010fc600078e001a */
[----:B------:R-:W4:Y:S04]  /*1b270*/  LDL R26, [R1+0x82c] ;  /* 0x00082c00011a7983 */ /* 0x000f280000100800 */
[----:B------:R3:W2:Y:S02]  /*1b280*/  @P1 LDG.E.U8 R137, desc[UR22][R82.64] ;  /* 0x0000001652891981 */ /* 0x0006a4000c1e1100 */
[----:B---3--:R-:W-:Y:S02]  /*1b290*/  @P1 IMAD.MOV.U32 R82, RZ, RZ, R10 ;  /* 0x000000ffff521224 */ /* 0x008fe400078e000a */
[----:B------:R-:W3:Y:S01]  /*1b2a0*/  LDL R10, [R1+0x370] ;  /* 0x00037000010a7983 */ /* 0x000ee20000100800 */
[----:B------:R-:W-:-:S03]  /*1b2b0*/  @P1 IMAD.MOV.U32 R83, RZ, RZ, R12 ;  /* 0x000000ffff531224 */ /* 0x000fc600078e000c */
[----:B------:R-:W2:Y:S04]  /*1b2c0*/  LDL R12, [R1+0x36c] ;  /* 0x00036c00010c7983 */ /* 0x000ea80000100800 */
[----:B------:R0:W2:Y:S02]  /*1b2d0*/  @P1 LDG.E.U8 R139, desc[UR22][R82.64] ;  /* 0x00000016528b1981 */ /* 0x0000a4000c1e1100 */
[----:B0-----:R-:W-:Y:S02]  /*1b2e0*/  @P1 IMAD.MOV.U32 R82, RZ, RZ, R7 ;  /* 0x000000ffff521224 */ /* 0x001fe400078e0007 */
[----:B------:R-:W2:Y:S01]  /*1b2f0*/  LDL R7, [R1+0x378] ;  /* 0x0003780001077983 */ /* 0x000ea20000100800 */
[----:B------:R-:W-:-:S03]  /*1b300*/  @P1 IMAD.MOV.U32 R83, RZ, RZ, R9 ;  /* 0x000000ffff531224 */ /* 0x000fc600078e0009 */
[----:B------:R-:W2:Y:S04]  /*1b310*/  LDL R9, [R1+0x374] ;  /* 0x0003740001097983 */ /* 0x000ea80000100800 */
[----:B------:R0:W2:Y:S04]  /*1b320*/  @P1 LDG.E.U8 R141, desc[UR22][R82.64] ;  /* 0x00000016528d1981 */ /* 0x0000a8000c1e1100 */
[----:B------:R-:W2:Y:S01]  /*1b330*/  LDL R83, [R1+0x814] ;  /* 0x0008140001537983 */ /* 0x000ea20000100800 */
[----:B------:R-:W-:Y:S02]  /*1b340*/  ISETP.GT.AND P2, PT, R88, 0x37, PT ;  /* 0x000000375800780c */ /* 0x000fe40003f44270 */
[----:B------:R-:W-:-:S02]  /*1b350*/  PRMT R143, RZ, 0x7610, R143 ;  /* 0x00007610ff8f7816 */ /* 0x000fc4000000008f */
[----:B------:R-:W-:-:S09]  /*1b360*/  PRMT R145, RZ, 0x7610, R145 ;  /* 0x00007610ff917816 */ /* 0x000fd20000000091 */
[----:B0-----:R-:W-:Y:S01]  /*1b370*/  @P2 IMAD.MOV.U32 R82, RZ, RZ, R46 ;  /* 0x000000ffff522224 */ /* 0x001fe200078e002e */
[----:B------:R-:W-:Y:S02]  /*1b380*/  PRMT R147, RZ, 0x7610, R147 ;  /* 0x00007610ff937816 */ /* 0x000fe40000000093 */
[----:B------:R-:W-:Y:S02]  /*1b390*/  ISETP.GT.AND P1, PT, R88, 0x3e, PT ;  /* 0x0000003e5800780c */ /* 0x000fe40003f24270 */
[----:B------:R-:W-:Y:S02]  /*1b3a0*/  PRMT R149, RZ, 0x7610, R149 ;  /* 0x00007610ff957816 */ /* 0x000fe40000000095 */
[----:B------:R-:W-:Y:S02]  /*1b3b0*/  PRMT R151, RZ, 0x7610, R151 ;  /* 0x00007610ff977816 */ /* 0x000fe40000000097 */
[----:B------:R-:W-:Y:S01]  /*1b3c0*/  PRMT R153, RZ, 0x7610, R153 ;  /* 0x00007610ff997816 */ /* 0x000fe20000000099 */
[----:B--2---:R0:W2:Y:S02]  /*1b3d0*/  @P2 LDG.E.U8 R143, desc[UR22][R82.64] ;  /* 0x00000016528f2981 */ /* 0x0040a4000c1e1100 */
[----:B0-----:R-:W-:-:S02]  /*1b3e0*/  @P2 IMAD.MOV.U32 R82, RZ, RZ, R42 ;  /* 0x000000ffff522224 */ /* 0x001fc400078e002a */
[----:B------:R-:W-:-:S05]  /*1b3f0*/  @P2 IMAD.MOV.U32 R83, RZ, RZ, R44 ;  /* 0x000000ffff532224 */ /* 0x000fca00078e002c */
[----:B------:R0:W2:Y:S02]  /*1b400*/  @P2 LDG.E.U8 R145, desc[UR22][R82.64] ;  /* 0x0000001652912981 */ /* 0x0000a4000c1e1100 */
[----:B0-----:R-:W-:Y:S02]  /*1b410*/  @P2 IMAD.MOV.U32 R82, RZ, RZ, R28 ;  /* 0x000000ffff522224 */ /* 0x001fe400078e001c */
[----:B------:R-:W-:-:S05]  /*1b420*/  @P2 IMAD.MOV.U32 R83, RZ, RZ, R36 ;  /* 0x000000ffff532224 */ /* 0x000fca00078e0024 */
[----:B------:R0:W2:Y:S02]  /*1b430*/  @P2 LDG.E.U8 R147, desc[UR22][R82.64] ;  /* 0x0000001652932981 */ /* 0x0000a4000c1e1100 */
[----:B0-----:R-:W-:Y:S02]  /*1b440*/  @P2 IMAD.MOV.U32 R82, RZ, RZ, R20 ;  /* 0x000000ffff522224 */ /* 0x001fe400078e0014 */
[----:B----4-:R-:W-:Y:S01]  /*1b450*/  @P2 IMAD.MOV.U32 R83, RZ, RZ, R26 ;  /* 0x000000ffff532224 */ /* 0x010fe200078e001a */
[----:B------:R-:W4:Y:S04]  /*1b460*/  LDL.LU R20, [R1+0x940] ;  /* 0x0009400001147983 */ /* 0x000f280000300800 */
[----:B------:R3:W2:Y:S04]  /*1b470*/  @P2 LDG.E.U8 R149, desc[UR22][R82.64] ;  /* 0x0000001652952981 */ /* 0x0006a8000c1e1100 */
[----:B------:R-:W2:Y:S04]  /*1b480*/  LDL.LU R36, [R1+0x93c] ;  /* 0x00093c0001247983 */ /* 0x000ea80000300800 */
[----:B------:R-:W2:Y:S01]  /*1b490*/  LDL.LU R46, [R1+0x938] ;  /* 0x00093800012e7983 */ /* 0x000ea20000300800 */
[----:B---3--:R-:W-:-:S02]  /*1b4a0*/  @P1 IMAD.MOV.U32 R82, RZ, RZ, R10 ;  /* 0x000000ffff521224 */ /* 0x008fc400078e000a */
[----:B------:R-:W-:Y:S01]  /*1b4b0*/  @P1 IMAD.MOV.U32 R83, RZ, RZ, R12 ;  /* 0x000000ffff531224 */ /* 0x000fe200078e000c */
[----:B------:R-:W3:Y:S04]  /*1b4c0*/  LDL.LU R42, [R1+0x934] ;  /* 0x00093400012a7983 */ /* 0x000ee80000300800 */
[----:B------:R0:W2:Y:S04]  /*1b4d0*/  @P1 LDG.E.U8 R151, desc[UR22][R82.64] ;  /* 0x0000001652971981 */ /* 0x0000a8000c1e1100 */
[----:B------:R-:W2:Y:S04]  /*1b4e0*/  LDL.LU R26, [R1+0x170] ;  /* 0x00017000011a7983 */ /* 0x000ea80000300800 */
[----:B------:R-:W2:Y:S01]  /*1b4f0*/  LDL.LU R28, [R1+0x16c] ;  /* 0x00016c00011c7983 */ /* 0x000ea20000300800 */
[----:B0-----:R-:W-:-:S02]  /*1b500*/  @P1 IMAD.MOV.U32 R82, RZ, RZ, R7 ;  /* 0x000000ffff521224 */ /* 0x001fc400078e0007 */
[----:B------:R-:W-:Y:S01]  /*1b510*/  @P1 IMAD.MOV.U32 R83, RZ, RZ, R9 ;  /* 0x000000ffff531224 */ /* 0x000fe200078e0009 */
[----:B------:R-:W2:Y:S04]  /*1b520*/  LDL.LU R12, [R1+0x168] ;  /* 0x00016800010c7983 */ /* 0x000ea80000300800 */
[----:B------:R0:W2:Y:S04]  /*1b530*/  @P1 LDG.E.U8 R153, desc[UR22][R82.64] ;  /* 0x0000001652991981 */ /* 0x0000a8000c1e1100 */
[----:B------:R-:W2:Y:S04]  /*1b540*/  LDL.LU R44, [R1+0x164] ;  /* 0x00016400012c7983 */ /* 0x000ea80000300800 */
[----:B------:R-:W2:Y:S01]  /*1b550*/  LDL.LU R7, [R1+0x124] ;  /* 0x0001240001077983 */ /* 0x000ea20000300800 */
[----:B0-----:R-:W0:Y:S03]  /*1b560*/  S2R R82, SR_TID.X ;  /* 0x0000000000527919 */ /* 0x001e260000002100 */
[----:B------:R-:W2:Y:S04]  /*1b570*/  LDL.LU R10, [R1+0x120] ;  /* 0x00012000010a7983 */ /* 0x000ea80000300800 */
[----:B------:R-:W2:Y:S04]  /*1b580*/  LDL.LU R9, [R1+0x11c] ;  /* 0x00011c0001097983 */ /* 0x000ea80000300800 */
[----:B------:R-:W2:Y:S01]  /*1b590*/  LDL R83, [R1+0x380] ;  /* 0x0003800001537983 */ /* 0x000ea20000100800 */
[----:B0-----:R-:W-:-:S04]  /*1b5a0*/  LOP3.LUT R82, R82, 0x3f, RZ, 0xc0, !PT ;  /* 0x0000003f52527812 */ /* 0x001fc800078ec0ff */
[----:B------:R-:W-:Y:S02]  /*1b5b0*/  ISETP.GE.AND P3, PT, R82, R88, PT ;  /* 0x000000585200720c */ /* 0x000fe40003f66270 */
[----:B------:R-:W2:Y:S01]  /*1b5c0*/  LDL R82, [R1+0x37c] ;  /* 0x00037c0001527983 */ /* 0x000ea20000100800 */
[----:B------:R-:W-:Y:S02]  /*1b5d0*/  ISETP.GT.AND P2, PT, R88, 0x3f, PT ;  /* 0x0000003f5800780c */ /* 0x000fe40003f44270 */
[----:B------:R-:W-:Y:S02]  /*1b5e0*/  PRMT R88, RZ, 0x7610, R88 ;  /* 0x00007610ff587816 */ /* 0x000fe40000000058 */
        /* <DEDUP_REMOVED lines=38> */
[----:B------:R0:W2:Y:S02]  /*1b850*/  @P2 LDG.E.U8 R165, desc[UR22][R82.64] ;  /* 0x0000001652a52981 */ /* 0x0000a4000c1e1100 */
[----:B0-----:R-:W0:Y:S02]  /*1b860*/  S2R R83, SR_TID.X ;  /* 0x0000000000537919 */ /* 0x001e240000002100 */
[----:B------:R-:W2:Y:S01]  /*1b870*/  LDL.LU R82, [R1+0x118] ;  /* 0x0001180001527983 */ /* 0x000ea20000300800 */
[----:B0-----:R-:W-:Y:S01]  /*1b880*/  LOP3.LUT R83, R83, 0x7f, RZ, 0xc0, !PT ;  /* 0x0000007f53537812 */ /* 0x001fe200078ec0ff */
[----:B------:R-:W-:Y:S06]  /*1b890*/  BAR.SYNC.DEFER_BLOCKING 0x0 ;  /* 0x0000000000007b1d */ /* 0x000fec0000010000 */
[----:B----4-:R0:W-:Y:S04]  /*1b8a0*/  STS.U8 [R83+UR9+0x8000], R20 ;  /* 0x0080001453007988 */ /* 0x0101e80008000009 */
[----:B------:R1:W-:Y:S04]  /*1b8b0*/  STS.U8 [R83+UR9+0xa000], R36 ;  /* 0x00a0002453007988 */ /* 0x0003e80008000009 */
[----:B------:R4:W-:Y:S04]  /*1b8c0*/  STS.U8 [R83+UR9+0xc000], R46 ;  /* 0x00c0002e53007988 */ /* 0x0009e80008000009 */
[----:B0-----:R-:W2:Y:S04]  /*1b8d0*/  LDL.LU R20, [R1+0xae4] ;  /* 0x000ae40001147983 */ /* 0x001ea80000300800 */
[----:B-1----:R-:W2:Y:S04]  /*1b8e0*/  LDL.LU R36, [R1+0xae0] ;  /* 0x000ae00001247983 */ /* 0x002ea80000300800 */
[----:B----4-:R-:W4:Y:S04]  /*1b8f0*/  LDL.LU R46, [R1+0xadc] ;  /* 0x000adc00012e7983 */ /* 0x010f280000300800 */
[----:B---3--:R0:W-:Y:S04]  /*1b900*/  STS.U8 [R83+UR9+0xe000], R42 ;  /* 0x00e0002a53007988 */ /* 0x0081e80008000009 */
[----:B------:R1:W-:Y:S04]  /*1b910*/  STS.U8 [R83+UR9+0x8400], R26 ;  /* 0x0084001a53007988 */ /* 0x0003e80008000009 */
[----:B------:R3:W-:Y:S04]  /*1b920*/  STS.U8 [R83+UR9+0xa400], R28 ;  /* 0x00a4001c53007988 */ /* 0x0007e80008000009 */
[----:B0-----:R-:W4:Y:S04]  /*1b930*/  LDL.LU R42, [R1+0xad8] ;  /* 0x000ad800012a7983 */ /* 0x001f280000300800 */
[----:B-1----:R-:W4:Y:S04]  /*1b940*/  LDL.LU R26, [R1+0xad4] ;  /* 0x000ad400011a7983 */ /* 0x002f280000300800 */
[----:B---3--:R-:W3:Y:S04]  /*1b950*/  LDL.LU R28, [R1+0xad0] ;  /* 0x000ad000011c7983 */ /* 0x008ee80000300800 */
[----:B------:R0:W-:Y:S04]  /*1b960*/  STS.U8 [R83+UR9+0xc400], R12 ;  /* 0x00c4000c53007988 */ /* 0x0001e80008000009 */
[----:B------:R1:W-:Y:S04]  /*1b970*/  STS.U8 [R83+UR9+0xe400], R44 ;  /* 0x00e4002c53007988 */ /* 0x0003e80008000009 */
[----:B0-----:R-:W3:Y:S04]  /*1b980*/  LDL.LU R12, [R1+0xacc] ;  /* 0x000acc00010c7983 */ /* 0x001ee80000300800 */
[----:B-1----:R-:W3:Y:S04]  /*1b990*/  LDL.LU R44, [R1+0xac8] ;  /* 0x000ac800012c7983 */ /* 0x002ee80000300800 */
[----:B------:R0:W-:Y:S04]  /*1b9a0*/  STS.U8 [R83+UR9+0x8800], R7 ;  /* 0x0088000753007988 */ /* 0x0001e80008000009 */
[----:B------:R1:W-:Y:S04]  /*1b9b0*/  STS.U8 [R83+UR9+0xa800], R10 ;  /* 0x00a8000a53007988 */ /* 0x0003e80008000009 */
[----:B------:R1:W-:Y:S04]  /*1b9c0*/  STS.U8 [R83+UR9+0xc800], R9 ;  /* 0x00c8000953007988 */ /* 0x0003e80008000009 */
[----:B0-----:R-:W4:Y:S04]  /*1b9d0*/  LDL.LU R7, [R1+0xac4] ;  /* 0x000ac40001077983 */ /* 0x001f280000300800 */
[----:B-1----:R-:W4:Y:S04]  /*1b9e0*/  LDL.LU R10, [R1+0xac0] ;  /* 0x000ac000010a7983 */ /* 0x002f280000300800 */
[----:B------:R-:W4:Y:S04]  /*1b9f0*/  LDL.LU R9, [R1+0xabc] ;  /* 0x000abc0001097983 */ /* 0x000f280000300800 */
[----:B--2---:R-:W-:Y:S04]  /*1ba00*/  STS.U8 [R83+UR9+0xe800], R82 ;  /* 0x00e8005253007988 */ /* 0x004fe80008000009 */
[----:B---3--:R0:W-:Y:S04]  /*1ba10*/  STS.U8 [R83+UR9+0x8c00], R44 ;  /* 0x008c002c53007988 */ /* 0x0081e80008000009 */
[----:B------:R1:W-:Y:S04]  /*1ba20*/  STS.U8 [R83+UR9+0xac00], R12 ;  /* 0x00ac000c53007988 */ /* 0x0003e80008000009 */
[----:B------:R2:W-:Y:S04]  /*1ba30*/  STS.U8 [R83+UR9+0xcc00], R28 ;  /* 0x00cc001c53007988 */ /* 0x0005e80008000009 */
[----:B0-----:R-:W3:Y:S04]  /*1ba40*/  LDL.LU R44, [R1+0x930] ;  /* 0x00093000012c7983 */ /* 0x001ee80000300800 */
[----:B----4-:R0:W-:Y:S04]  /*1ba50*/  STS.U8 [R83+UR9+0xec00], R26 ;  /* 0x00ec001a53007988 */ /* 0x0101e80008000009 */
[----:B------:R-:W4:Y:S04]  /*1ba60*/  LDL.LU R82, [R1+0x108] ;  /* 0x0001080001527983 */ /* 0x000f280000300800 */
[----:B------:R0:W-:Y:S04]  /*1ba70*/  STS.U8 [R83+UR9+0x9000], R30 ;  /* 0x0090001e53007988 */ /* 0x0001e80008000009 */
[----:B-1----:R-:W4:Y:S04]  /*1ba80*/  LDL.LU R12, [R1+0xab8] ;  /* 0x000ab800010c7983 */ /* 0x002f280000300800 */
[----:B------:R1:W-:Y:S04]  /*1ba90*/  STS.U8 [R83+UR9+0xb000], R29 ;  /* 0x00b0001d53007988 */ /* 0x0003e80008000009 */
[----:B--2---:R-:W2:Y:S04]  /*1baa0*/  LDL.LU R28, [R1+0xab4] ;  /* 0x000ab400011c7983 */ /* 0x004ea80000300800 */
[----:B------:R1:W-:Y:S04]  /*1bab0*/  STS.U8 [R83+UR9+0xd000], R41 ;  /* 0x00d0002953007988 */ /* 0x0003e80008000009 */
[----:B0-----:R-:W2:Y:S04]  /*1bac0*/  LDL.LU R26, [R1+0xab0] ;  /* 0x000ab000011a7983 */ /* 0x001ea80000300800 */
[----:B------:R-:W-:Y:S04]  /*1bad0*/  STS.U8 [R83+UR9+0xf000], R50 ;  /* 0x00f0003253007988 */ /* 0x000fe80008000009 */
[----:B------:R-:W2:Y:S04]  /*1bae0*/  LDL.LU R30, [R1+0xaac] ;  /* 0x000aac00011e7983 */ /* 0x000ea80000300800 */
[----:B------:R0:W-:Y:S04]  /*1baf0*/  STS.U8 [R83+UR9+0x9400], R146 ;  /* 0x0094009253007988 */ /* 0x0001e80008000009 */
[----:B-1----:R-:W2:Y:S04]  /*1bb00*/  LDL.LU R29, [R1+0xaa8] ;  /* 0x000aa800011d7983 */ /* 0x002ea80000300800 */
[----:B------:R1:W-:Y:S04]  /*1bb10*/  STS.U8 [R83+UR9+0xb400], R144 ;  /* 0x00b4009053007988 */ /* 0x0003e80008000009 */
[----:B------:R-:W2:Y:S04]  /*1bb20*/  LDL.LU R41, [R1+0xaa4] ;  /* 0x000aa40001297983 */ /* 0x000ea80000300800 */
[----:B------:R1:W-:Y:S04]  /*1bb30*/  STS.U8 [R83+UR9+0xd400], R142 ;  /* 0x00d4008e53007988 */ /* 0x0003e80008000009 */
[----:B0-----:R-:W2:Y:S04]  /*1bb40*/  LDL.LU R146, [R1+0x10c] ;  /* 0x00010c0001927983 */ /* 0x001ea80000300800 */
[----:B------:R0:W-:Y:S04]  /*1bb50*/  STS.U8 [R83+UR9+0xf400], R140 ;  /* 0x00f4008c53007988 */ /* 0x0001e80008000009 */
[----:B-1----:R-:W2:Y:S04]  /*1bb60*/  LDL.LU R144, [R1+0x110] ;  /* 0x0001100001907983 */ /* 0x002ea80000300800 */
[----:B------:R-:W-:Y:S04]  /*1bb70*/  STS.U8 [R83+UR9+0x9800], R59 ;  /* 0x0098003b53007988 */ /* 0x000fe80008000009 */
[----:B------:R-:W2:Y:S04]  /*1bb80*/  LDL.LU R142, [R1+0x114] ;  /* 0x00011400018e7983 */ /* 0x000ea80000300800 */
[----:B------:R1:W-:Y:S04]  /*1bb90*/  STS.U8 [R83+UR9+0xb800], R60 ;  /* 0x00b8003c53007988 */ /* 0x0003e80008000009 */
[----:B0-----:R-:W2:Y:S04]  /*1bba0*/  LDL.LU R140, [R1+0x154] ;  /* 0x00015400018c7983 */ /* 0x001ea80000300800 */
[----:B------:R0:W-:Y:S04]  /*1bbb0*/  STS.U8 [R83+UR9+0xd800], R61 ;  /* 0x00d8003d53007988 */ /* 0x0001e80008000009 */
[----:B-1----:R-:W2:Y:S04]  /*1bbc0*/  LDL.LU R60, [R1+0x158] ;  /* 0x00015800013c7983 */ /* 0x002ea80000300800 */
[----:B------:R-:W-:Y:S04]  /*1bbd0*/  STS.U8 [R83+UR9+0xf800], R62 ;  /* 0x00f8003e53007988 */ /* 0x000fe80008000009 */
[----:B0-----:R-:W2:Y:S04]  /*1bbe0*/  LDL.LU R61, [R1+0x15c] ;  /* 0x00015c00013d7983 */ /* 0x001ea80000300800 */
[----:B------:R0:W-:Y:S04]  /*1bbf0*/  STS.U8 [R83+UR9+0x9c00], R79 ;  /* 0x009c004f53007988 */ /* 0x0001e80008000009 */
[----:B0-----:R-:W2:Y:S01]  /*1bc00*/  LDL.LU R79, [R1+0x160] ;  /* 0x00016000014f7983 */ /* 0x001ea20000300800 */
[----:B------:R-:W0:Y:S03]  /*1bc10*/  S2R R50, SR_TID.X ;  /* 0x0000000000327919 */ /* 0x000e260000002100 */
[----:B------:R1:W-:Y:S04]  /*1bc20*/  STS.U8 [R83+UR9+0xbc00], R80 ;  /* 0x00bc005053007988 */ /* 0x0003e80008000009 */
[----:B------:R1:W-:Y:S04]  /*1bc30*/  STS.U8 [R83+UR9+0xdc00], R81 ;  /* 0x00dc005153007988 */ /* 0x0003e80008000009 */
[----:B------:R1:W-:Y:S04]  /*1bc40*/  STS.U8 [R83+UR9+0xfc00], R85 ;  /* 0x00fc005553007988 */ /* 0x0003e80008000009 */
[----:B-1----:R-:W2:Y:S04]  /*1bc50*/  LDL.LU R80, [R1+0x918] ;  /* 0x0009180001507983 */ /* 0x002ea80000300800 */
[----:B------:R-:W2:Y:S04]  /*1bc60*/  LDL.LU R81, [R1+0x920] ;  /* 0x0009200001517983 */ /* 0x000ea80000300800 */
[----:B------:R-:W2:Y:S01]  /*1bc70*/  LDL.LU R85, [R1+0x928] ;  /* 0x0009280001557983 */ /* 0x000ea20000300800 */
[----:B0-----:R-:W-:-:S04]  /*1bc80*/  LOP3.LUT R50, R50, 0x7f, RZ, 0xc0, !PT ;  /* 0x0000007f32327812 */ /* 0x001fc800078ec0ff */
[----:B------:R-:W-:-:S05]  /*1bc90*/  LOP3.LUT R50, R50, 0x10, RZ, 0x3c, !PT ;  /* 0x0000001032327812 */ /* 0x000fca00078e3cff */
[----:B------:R-:W-:Y:S04]  /*1bca0*/  STS.U8 [R50+UR9+0x8c80], R42 ;  /* 0x008c802a32007988 */ /* 0x000fe80008000009 */
[----:B---3--:R0:W-:Y:S04]  /*1bcb0*/  STS.U8 [R50+UR9+0x8080], R44 ;  /* 0x0080802c32007988 */ /* 0x0081e80008000009 */
[----:B0-----:R-:W3:Y:S04]  /*1bcc0*/  LDL.LU R44, [R1+0xaa0] ;  /* 0x000aa000012c7983 */ /* 0x001ee80000300800 */
[----:B------:R-:W3:Y:S04]  /*1bcd0*/  LDL.LU R42, [R1+0xa9c] ;  /* 0x000a9c00012a7983 */ /* 0x000ee80000300800 */
[----:B----4-:R-:W-:Y:S04]  /*1bce0*/  STS.U8 [R50+UR9+0xe880], R82 ;  /* 0x00e8805232007988 */ /* 0x010fe80008000009 */
[----:B--2---:R-:W-:Y:S04]  /*1bcf0*/  STS.U8 [R50+UR9+0xc880], R146 ;  /* 0x00c8809232007988 */ /* 0x004fe80008000009 */
[----:B------:R-:W-:Y:S04]  /*1bd00*/  STS.U8 [R50+UR9+0xa880], R144 ;  /* 0x00a8809032007988 */ /* 0x000fe80008000009 */
[----:B------:R-:W-:Y:S04]  /*1bd10*/  STS.U8 [R50+UR9+0x8880], R142 ;  /* 0x0088808e32007988 */ /* 0x000fe80008000009 */
[----:B------:R-:W-:Y:S04]  /*1bd20*/  STS.U8 [R50+UR9+0xe480], R140 ;  /* 0x00e4808c32007988 */ /* 0x000fe80008000009 */
[----:B------:R-:W-:Y:S04]  /*1bd30*/  STS.U8 [R50+UR9+0xc480], R60 ;  /* 0x00c4803c32007988 */ /* 0x000fe80008000009 */
[----:B------:R-:W-:Y:S04]  /*1bd40*/  STS.U8 [R50+UR9+0xa480], R61 ;  /* 0x00a4803d32007988 */ /* 0x000fe80008000009 */
[----:B------:R0:W-:Y:S04]  /*1bd50*/  STS.U8 [R50+UR9+0x8480], R79 ;  /* 0x0084804f32007988 */ /* 0x0001e80008000009 */
[----:B0-----:R-:W2:Y:S04]  /*1bd60*/  LDL.LU R79, [R1+0x90c] ;  /* 0x00090c00014f7983 */ /* 0x001ea80000300800 */
[----:B------:R-:W4:Y:S04]  /*1bd70*/  LDL.LU R61, [R1+0x908] ;  /* 0x00090800013d7983 */ /* 0x000f280000300800 */
[----:B------:R-:W3:Y:S04]  /*1bd80*/  LDL.LU R60, [R1+0x904] ;  /* 0x00090400013c7983 */ /* 0x000ee80000300800 */
[----:B------:R-:W3:Y:S04]  /*1bd90*/  LDL.LU R140, [R1+0x150] ;  /* 0x00015000018c7983 */ /* 0x000ee80000300800 */
[----:B------:R-:W3:Y:S04]  /*1bda0*/  LDL.LU R142, [R1+0x14c] ;  /* 0x00014c00018e7983 */ /* 0x000ee80000300800 */
[----:B------:R-:W3:Y:S04]  /*1bdb0*/  LDL.LU R144, [R1+0x148] ;  /* 0x0001480001907983 */ /* 0x000ee80000300800 */
[----:B------:R-:W3:Y:S04]  /*1bdc0*/  LDL.LU R146, [R1+0x144] ;  /* 0x0001440001927983 */ /* 0x000ee80000300800 */
[----:B------:R-:W3:Y:S04]  /*1bdd0*/  LDL.LU R82, [R1+0x104] ;  /* 0x0001040001527983 */ /* 0x000ee80000300800 */
[----:B------:R0:W-:Y:S02]  /*1bde0*/  STS.U8 [R50+UR9+0xf080], R51 ;  /* 0x00f0803332007988 */ /* 0x0001e40008000009 */
[----:B0-----:R-:W0:Y:S02]  /*1bdf0*/  S2R R51, SR_TID.X ;  /* 0x0000000000337919 */ /* 0x001e240000002100 */
[----:B------:R1:W-:Y:S04]  /*1be00*/  STS.U8 [R50+UR9+0xac80], R46 ;  /* 0x00ac802e32007988 */ /* 0x0003e80008000009 */
[----:B------:R1:W-:Y:S04]  /*1be10*/  STS.U8 [R50+UR9+0xcc80], R36 ;  /* 0x00cc802432007988 */ /* 0x0003e80008000009 */
[----:B------:R1:W-:Y:S04]  /*1be20*/  STS.U8 [R50+UR9+0xec80], R20 ;  /* 0x00ec801432007988 */ /* 0x0003e80008000009 */
[----:B-1----:R-:W3:Y:S04]  /*1be30*/  LDL.LU R46, [R1+0xa98] ;  /* 0x000a9800012e7983 */ /* 0x002ee80000300800 */
[----:B------:R-:W3:Y:S04]  /*1be40*/  LDL.LU R36, [R1+0xa94] ;  /* 0x000a940001247983 */ /* 0x000ee80000300800 */
[----:B------:R-:W3:Y:S04]  /*1be50*/  LDL.LU R20, [R1+0xa90] ;  /* 0x000a900001147983 */ /* 0x000ee80000300800 */
[----:B------:R1:W-:Y:S01]  /*1be60*/  STS.U8 [R50+UR9+0x9080], R17 ;  /* 0x0090801132007988 */ /* 0x0003e20008000009 */
[----:B0-----:R-:W-:-:S03]  /*1be70*/  LOP3.LUT R51, R51, 0x7f, RZ, 0xc0, !PT ;  /* 0x0000007f33337812 */ /* 0x001fc600078ec0ff */
[----:B------:R0:W-:Y:S01]  /*1be80*/  STS.U8 [R50+UR9+0xb080], R19 ;  /* 0x00b0801332007988 */ /* 0x0001e20008000009 */
[----:B------:R-:W-:-:S03]  /*1be90*/  LOP3.LUT R51, R51, 0x20, RZ, 0x3c, !PT ;  /* 0x0000002033337812 */ /* 0x000fc600078e3cff */
[----:B------:R0:W-:Y:S04]  /*1bea0*/  STS.U8 [R50+UR9+0xd080], R33 ;  /* 0x00d0802132007988 */ /* 0x0001e80008000009 */
[----:B-1----:R-:W3:Y:S04]  /*1beb0*/  LDL.LU R17, [R1+0xa8c] ;  /* 0x000a8c0001117983 */ /* 0x002ee80000300800 */
[----:B0-----:R-:W3:Y:S04]  /*1bec0*/  LDL.LU R19, [R1+0xa88] ;  /* 0x000a880001137983 */ /* 0x001ee80000300800 */
[----:B------:R0:W-:Y:S04]  /*1bed0*/  STS.U8 [R50+UR9+0xa080], R85 ;  /* 0x00a0805532007988 */ /* 0x0001e80008000009 */
[----:B------:R-:W3:Y:S04]  /*1bee0*/  LDL.LU R33, [R1+0xa84] ;  /* 0x000a840001217983 */ /* 0x000ee80000300800 */
[----:B------:R1:W-:Y:S04]  /*1bef0*/  STS.U8 [R50+UR9+0xc080], R81 ;  /* 0x00c0805132007988 */ /* 0x0003e80008000009 */
[----:B0-----:R-:W3:Y:S04]  /*1bf00*/  LDL.LU R85, [R1+0x100] ;  /* 0x0001000001557983 */ /* 0x001ee80000300800 */
[----:B------:R0:W-:Y:S04]  /*1bf10*/  STS.U8 [R50+UR9+0xe080], R80 ;  /* 0x00e0805032007988 */ /* 0x0001e80008000009 */
[----:B-1----:R-:W3:Y:S04]  /*1bf20*/  LDL.LU R81, [R1+0xfc] ;  /* 0x0000fc0001517983 */ /* 0x002ee80000300800 */
[----:B------:R1:W-:Y:S04]  /*1bf30*/  STS.U8 [R50+UR9+0x9480], R138 ;  /* 0x0094808a32007988 */ /* 0x0003e80008000009 */
[----:B0-----:R-:W3:Y:S04]  /*1bf40*/  LDL.LU R80, [R1+0xf8] ;  /* 0x0000f80001507983 */ /* 0x001ee80000300800 */
        /* <DEDUP_REMOVED lines=11> */
[----:B-1----:R-:W3:Y:S04]  /*1c000*/  LDL.LU R138, [R1+0x910] ;  /* 0x00091000018a7983 */ /* 0x002ee80000300800 */
[----:B------:R-:W-:Y:S04]  /*1c010*/  STS.U8 [R51+UR9+0x8d00], R34 ;  /* 0x008d002233007988 */ /* 0x000fe80008000009 */
[----:B------:R-:W-:Y:S04]  /*1c020*/  STS.U8 [R51+UR9+0xad00], R31 ;  /* 0x00ad001f33007988 */ /* 0x000fe80008000009 */
[----:B------:R-:W-:Y:S04]  /*1c030*/  STS.U8 [R51+UR9+0xcd00], R32 ;  /* 0x00cd002033007988 */ /* 0x000fe80008000009 */
[----:B--2---:R0:W-:Y:S04]  /*1c040*/  STS.U8 [R51+UR9+0xa100], R79 ;  /* 0x00a1004f33007988 */ /* 0x0041e80008000009 */
[----:B----4-:R1:W-:Y:S04]  /*1c050*/  STS.U8 [R51+UR9+0xc100], R61 ;  /* 0x00c1003d33007988 */ /* 0x0103e80008000009 */
[----:B---3--:R2:W-:Y:S04]  /*1c060*/  STS.U8 [R51+UR9+0xe100], R60 ;  /* 0x00e1003c33007988 */ /* 0x0085e80008000009 */
[----:B0-----:R-:W3:Y:S04]  /*1c070*/  LDL.LU R79, [R1+0x900] ;  /* 0x00090000014f7983 */ /* 0x001ee80000300800 */
[----:B-1----:R-:W4:Y:S04]  /*1c080*/  LDL.LU R61, [R1+0x8fc] ;  /* 0x0008fc00013d7983 */ /* 0x002f280000300800 */
[----:B------:R0:W-:Y:S04]  /*1c090*/  STS.U8 [R51+UR9+0x8500], R140 ;  /* 0x0085008c33007988 */ /* 0x0001e80008000009 */
[----:B--2---:R-:W2:Y:S04]  /*1c0a0*/  LDL.LU R60, [R1+0x8f8] ;  /* 0x0008f800013c7983 */ /* 0x004ea80000300800 */
[----:B------:R1:W-:Y:S04]  /*1c0b0*/  STS.U8 [R51+UR9+0xa500], R142 ;  /* 0x00a5008e33007988 */ /* 0x0003e80008000009 */
[----:B0-----:R-:W3:Y:S04]  /*1c0c0*/  LDL.LU R140, [R1+0x8f4] ;  /* 0x0008f400018c7983 */ /* 0x001ee80000300800 */
[----:B------:R0:W-:Y:S04]  /*1c0d0*/  STS.U8 [R51+UR9+0xc500], R144 ;  /* 0x00c5009033007988 */ /* 0x0001e80008000009 */
[----:B-1----:R-:W3:Y:S04]  /*1c0e0*/  LDL.LU R142, [R1+0x140] ;  /* 0x00014000018e7983 */ /* 0x002ee80000300800 */
[----:B------:R1:W-:Y:S04]  /*1c0f0*/  STS.U8 [R51+UR9+0xe500], R146 ;  /* 0x00e5009233007988 */ /* 0x0003e80008000009 */
[----:B0-----:R-:W3:Y:S04]  /*1c100*/  LDL.LU R144, [R1+0x13c] ;  /* 0x00013c0001907983 */ /* 0x001ee80000300800 */
[----:B------:R0:W-:Y:S04]  /*1c110*/  STS.U8 [R51+UR9+0x8900], R82 ;  /* 0x0089005233007988 */ /* 0x0001e80008000009 */
[----:B-1----:R-:W3:Y:S04]  /*1c120*/  LDL.LU R146, [R1+0x138] ;  /* 0x0001380001927983 */ /* 0x002ee80000300800 */
[----:B0-----:R-:W3:Y:S04]  /*1c130*/  LDL.LU R82, [R1+0x134] ;  /* 0x0001340001527983 */ /* 0x001ee80000300800 */
        /* <DEDUP_REMOVED lines=10> */
[----:B------:R-:W-:Y:S04]  /*1c1e0*/  STS.U8 [R51+UR9+0xa900], R85 ;  /* 0x00a9005533007988 */ /* 0x000fe80008000009 */
[----:B------:R-:W-:Y:S01]  /*1c1f0*/  STS.U8 [R51+UR9+0xc900], R81 ;  /* 0x00c9005133007988 */ /* 0x000fe20008000009 */
[----:B0-----:R-:W-:-:S03]  /*1c200*/  LOP3.LUT R52, R52, 0x7f, RZ, 0xc0, !PT ;  /* 0x0000007f34347812 */ /* 0x001fc600078ec0ff */
[----:B------:R-:W-:Y:S01]  /*1c210*/  STS.U8 [R51+UR9+0xe900], R80 ;  /* 0x00e9005033007988 */ /* 0x000fe20008000009 */
[----:B------:R-:W-:-:S03]  /*1c220*/  LOP3.LUT R52, R52, 0x30, RZ, 0x3c, !PT ;  /* 0x0000003034347812 */ /* 0x000fc600078e3cff */
[----:B------:R-:W3:Y:S04]  /*1c230*/  LDL.LU R13, [R1+0xa6c] ;  /* 0x000a6c00010d7983 */ /* 0x000ee80000300800 */
[----:B------:R0:W-:Y:S04]  /*1c240*/  STS.U8 [R51+UR9+0xd100], R16 ;  /* 0x00d1001033007988 */ /* 0x0001e80008000009 */
        /* <DEDUP_REMOVED lines=13> */
[----:B0-----:R-:W3:Y:S04]  /*1c320*/  LDL.LU R16, [R1+0xa68] ;  /* 0x000a680001107983 */ /* 0x001ee80000300800 */
[----:B------:R-:W-:Y:S04]  /*1c330*/  STS.U8 [R52+UR9+0xe980], R33 ;  /* 0x00e9802134007988 */ /* 0x000fe80008000009 */
[----:B------:R-:W-:Y:S04]  /*1c340*/  STS.U8 [R52+UR9+0x8d80], R45 ;  /* 0x008d802d34007988 */ /* 0x000fe80008000009 */
[----:B------:R-:W-:Y:S04]  /*1c350*/  STS.U8 [R52+UR9+0xad80], R48 ;  /* 0x00ad803034007988 */ /* 0x000fe80008000009 */
[----:B------:R-:W-:Y:S04]  /*1c360*/  STS.U8 [R52+UR9+0xcd80], R47 ;  /* 0x00cd802f34007988 */ /* 0x000fe80008000009 */
[----:B------:R-:W-:Y:S04]  /*1c370*/  STS.U8 [R52+UR9+0xed80], R49 ;  /* 0x00ed803134007988 */ /* 0x000fe80008000009 */
[----:B------:R-:W-:Y:S04]  /*1c380*/  STS.U8 [R52+UR9+0x9180], R15 ;  /* 0x0091800f34007988 */ /* 0x000fe80008000009 */
[----:B----4-:R0:W-:Y:S04]  /*1c390*/  STS.U8 [R52+UR9+0xa180], R61 ;  /* 0x00a1803d34007988 */ /* 0x0101e80008000009 */
[----:B0-----:R-:W4:Y:S04]  /*1c3a0*/  LDL.LU R61, [R1+0x190] ;  /* 0x00019000013d7983 */ /* 0x001f280000300800 */
[----:B--2---:R-:W-:Y:S04]  /*1c3b0*/  STS.U8 [R52+UR9+0xc180], R60 ;  /* 0x00c1803c34007988 */ /* 0x004fe80008000009 */
[----:B---3--:R0:W-:Y:S04]  /*1c3c0*/  STS.U8 [R52+UR9+0x8580], R142 ;  /* 0x0085808e34007988 */ /* 0x0081e80008000009 */
[----:B------:R1:W-:Y:S04]  /*1c3d0*/  STS.U8 [R52+UR9+0xa580], R144 ;  /* 0x00a5809034007988 */ /* 0x0003e80008000009 */
[----:B0-----:R-:W2:Y:S04]  /*1c3e0*/  LDL.LU R142, [R1+0x18c] ;  /* 0x00018c00018e7983 */ /* 0x001ea80000300800 */
[----:B------:R0:W-:Y:S04]  /*1c3f0*/  STS.U8 [R52+UR9+0xc580], R146 ;  /* 0x00c5809234007988 */ /* 0x0001e80008000009 */
[----:B-1----:R-:W3:Y:S04]  /*1c400*/  LDL.LU R144, [R1+0x188] ;  /* 0x0001880001907983 */ /* 0x002ee80000300800 */
[----:B------:R1:W-:Y:S04]  /*1c410*/  STS.U8 [R52+UR9+0xe580], R82 ;  /* 0x00e5805234007988 */ /* 0x0003e80008000009 */
[----:B0-----:R-:W4:Y:S04]  /*1c420*/  LDL.LU R146, [R1+0x184] ;  /* 0x0001840001927983 */ /* 0x001f280000300800 */
[----:B------:R-:W-:Y:S04]  /*1c430*/  STS.U8 [R52+UR9+0xa980], R31 ;  /* 0x00a9801f34007988 */ /* 0x000fe80008000009 */
[----:B-1----:R-:W4:Y:S04]  /*1c440*/  LDL.LU R82, [R1+0x130] ;  /* 0x0001300001527983 */ /* 0x002f280000300800 */
[----:B------:R0:W-:Y:S04]  /*1c450*/  STS.U8 [R52+UR9+0x8980], R32 ;  /* 0x0089802034007988 */ /* 0x0001e80008000009 */
[----:B------:R1:W-:Y:S04]  /*1c460*/  STS.U8 [R52+UR9+0xc980], R34 ;  /* 0x00c9802234007988 */ /* 0x0003e80008000009 */
[----:B0-----:R-:W4:Y:S04]  /*1c470*/  LDL.LU R32, [R1+0xa64] ;  /* 0x000a640001207983 */ /* 0x001f280000300800 */
[----:B------:R-:W4:Y:S04]  /*1c480*/  LDL.LU R31, [R1+0xa60] ;  /* 0x000a6000011f7983 */ /* 0x000f280000300800 */
[----:B-1----:R-:W4:Y:S04]  /*1c490*/  LDL.LU R34, [R1+0xa5c] ;  /* 0x000a5c0001227983 */ /* 0x002f280000300800 */
[----:B------:R-:W4:Y:S04]  /*1c4a0*/  LDL.LU R33, [R1+0xa58] ;  /* 0x000a580001217983 */ /* 0x000f280000300800 */
[----:B------:R0:W-:Y:S04]  /*1c4b0*/  STS.U8 [R52+UR9+0xe180], R140 ;  /* 0x00e1808c34007988 */ /* 0x0001e80008000009 */
[----:B------:R-:W4:Y:S04]  /*1c4c0*/  LDL.LU R60, [R1+0x12c] ;  /* 0x00012c00013c7983 */ /* 0x000f280000300800 */
[----:B0-----:R-:W4:Y:S04]  /*1c4d0*/  LDL.LU R140, [R1+0x128] ;  /* 0x00012800018c7983 */ /* 0x001f280000300800 */
[----:B------:R-:W4:Y:S04]  /*1c4e0*/  LDL.LU R45, [R1+0xa54] ;  /* 0x000a5400012d7983 */ /* 0x000f280000300800 */
[----:B------:R-:W4:Y:S04]  /*1c4f0*/  LDL.LU R48, [R1+0xa50] ;  /* 0x000a500001307983 */ /* 0x000f280000300800 */
[----:B------:R-:W4:Y:S04]  /*1c500*/  LDL.LU R47, [R1+0xa4c] ;  /* 0x000a4c00012f7983 */ /* 0x000f280000300800 */
[----:B------:R-:W4:Y:S04]  /*1c510*/  LDL.LU R49, [R1+0xa48] ;  /* 0x000a480001317983 */ /* 0x000f280000300800 */
[----:B------:R-:W4:Y:S04]  /*1c520*/  LDL.LU R15, [R1+0xa44] ;  /* 0x000a4400010f7983 */ /* 0x000f280000300800 */
[----:B------:R0:W-:Y:S02]  /*1c530*/  STS.U8 [R52+UR9+0xb180], R53 ;  /* 0x00b1803534007988 */ /* 0x0001e40008000009 */
[----:B0-----:R-:W0:Y:S02]  /*1c540*/  S2R R53, SR_TID.X ;  /* 0x0000000000357919 */ /* 0x001e240000002100 */
[----:B------:R-:W-:Y:S04]  /*1c550*/  STS.U8 [R52+UR9+0x8180], R79 ;  /* 0x0081804f34007988 */ /* 0x000fe80008000009 */
[----:B------:R-:W-:Y:S04]  /*1c560*/  STS.U8 [R52+UR9+0xd180], R164 ;  /* 0x00d180a434007988 */ /* 0x000fe80008000009 */
[----:B------:R-:W-:Y:S04]  /*1c570*/  STS.U8 [R52+UR9+0xf180], R162 ;  /* 0x00f180a234007988 */ /* 0x000fe80008000009 */
[----:B------:R-:W-:Y:S04]  /*1c580*/  STS.U8 [R52+UR9+0x9580], R122 ;  /* 0x0095807a34007988 */ /* 0x000fe80008000009 */
[----:B------:R-:W-:Y:S04]  /*1c590*/  STS.U8 [R52+UR9+0xb580], R120 ;  /* 0x00b5807834007988 */ /* 0x000fe80008000009 */
[----:B------:R-:W-:Y:S01]  /*1c5a0*/  STS.U8 [R52+UR9+0xd580], R118 ;  /* 0x00d5807634007988 */ /* 0x000fe20008000009 */
[----:B0-----:R-:W-:-:S04]  /*1c5b0*/  LOP3.LUT R53, R53, 0x7f, RZ, 0xc0, !PT ;  /* 0x0000007f35357812 */ /* 0x001fc800078ec0ff */
[----:B------:R-:W-:Y:S01]  /*1c5c0*/  LOP3.LUT R53, R53, 0x40, RZ, 0x3c, !PT ;  /* 0x0000004035357812 */ /* 0x000fe200078e3cff */
        /* <DEDUP_REMOVED lines=16> */
[----:B--2---:R0:W-:Y:S04]  /*1c6d0*/  STS.U8 [R53+UR9+0xa200], R142 ;  /* 0x00a2008e35007988 */ /* 0x0041e80008000009 */
[----:B---3--:R1:W-:Y:S04]  /*1c6e0*/  STS.U8 [R53+UR9+0xc200], R144 ;  /* 0x00c2009035007988 */ /* 0x0083e80008000009 */
[----:B0-----:R-:W2:Y:S04]  /*1c6f0*/  LDL.LU R142, [R1+0x180] ;  /* 0x00018000018e7983 */ /* 0x001ea80000300800 */
[----:B----4-:R0:W-:Y:S04]  /*1c700*/  STS.U8 [R53+UR9+0xe200], R146 ;  /* 0x00e2009235007988 */ /* 0x0101e80008000009 */
[----:B-1----:R-:W3:Y:S04]  /*1c710*/  LDL.LU R144, [R1+0x17c] ;  /* 0x00017c0001907983 */ /* 0x002ee80000300800 */
[----:B------:R1:W-:Y:S04]  /*1c720*/  STS.U8 [R53+UR9+0x8600], R82 ;  /* 0x0086005235007988 */ /* 0x0003e80008000009 */
[----:B0-----:R-:W4:Y:S04]  /*1c730*/  LDL.LU R146, [R1+0x178] ;  /* 0x0001780001927983 */ /* 0x001f280000300800 */
[----:B-1----:R-:W2:Y:S04]  /*1c740*/  LDL.LU R82, [R1+0x174] ;  /* 0x0001740001527983 */ /* 0x002ea80000300800 */
[----:B------:R0:W-:Y:S04]  /*1c750*/  STS.U8 [R53+UR9+0xe600], R15 ;  /* 0x00e6000f35007988 */ /* 0x0001e80008000009 */
[----:B0-----:R-:W4:Y:S04]  /*1c760*/  LDL.LU R15, [R1+0xa40] ;  /* 0x000a4000010f7983 */ /* 0x001f280000300800 */
[----:B------:R-:W4:Y:S04]  /*1c770*/  LDL.LU R19, [R1+0xa3c] ;  /* 0x000a3c0001137983 */ /* 0x000f280000300800 */
[----:B------:R-:W4:Y:S04]  /*1c780*/  LDL.LU R17, [R1+0xa38] ;  /* 0x000a380001117983 */ /* 0x000f280000300800 */
        /* <DEDUP_REMOVED lines=28> */
[----:B------:R0:W-:Y:S02]  /*1c950*/  STS.U8 [R54+UR9+0xee80], R55 ;  /* 0x00ee803736007988 */ /* 0x0001e40008000009 */
[----:B0-----:R-:W0:Y:S02]  /*1c960*/  S2R R55, SR_TID.X ;  /* 0x0000000000377919 */ /* 0x001e240000002100 */
[----:B------:R1:W-:Y:S04]  /*1c970*/  STS.U8 [R54+UR9+0x8680], R49 ;  /* 0x0086803136007988 */ /* 0x0003e80008000009 */
[----:B------:R1:W-:Y:S04]  /*1c980*/  STS.U8 [R54+UR9+0xa680], R47 ;  /* 0x00a6802f36007988 */ /* 0x0003e80008000009 */
[----:B------:R1:W-:Y:S04]  /*1c990*/  STS.U8 [R54+UR9+0xc680], R48 ;  /* 0x00c6803036007988 */ /* 0x0003e80008000009 */
[----:B-1----:R-:W5:Y:S04]  /*1c9a0*/  LDL.LU R49, [R1+0xa20] ;  /* 0x000a200001317983 */ /* 0x002f680000300800 */
[----:B------:R-:W5:Y:S04]  /*1c9b0*/  LDL.LU R47, [R1+0xa1c] ;  /* 0x000a1c00012f7983 */ /* 0x000f680000300800 */
[----:B------:R-:W5:Y:S04]  /*1c9c0*/  LDL.LU R48, [R1+0xa18] ;  /* 0x000a180001307983 */ /* 0x000f680000300800 */
[----:B------:R1:W-:Y:S04]  /*1c9d0*/  STS.U8 [R54+UR9+0xe680], R45 ;  /* 0x00e6802d36007988 */ /* 0x0003e80008000009 */
[----:B------:R0:W-:Y:S04]  /*1c9e0*/  STS.U8 [R54+UR9+0x8a80], R46 ;  /* 0x008a802e36007988 */ /* 0x0001e80008000009 */
[----:B------:R0:W-:Y:S04]  /*1c9f0*/  STS.U8 [R54+UR9+0xaa80], R42 ;  /* 0x00aa802a36007988 */ /* 0x0001e80008000009 */
[----:B-1----:R-:W5:Y:S04]  /*1ca00*/  LDL.LU R45, [R1+0xa14] ;  /* 0x000a1400012d7983 */ /* 0x002f680000300800 */
[----:B0-----:R-:W5:Y:S04]  /*1ca10*/  LDL.LU R46, [R1+0xa10] ;  /* 0x000a1000012e7983 */ /* 0x001f680000300800 */
[----:B------:R-:W5:Y:S04]  /*1ca20*/  LDL.LU R42, [R1+0xa0c] ;  /* 0x000a0c00012a7983 */ /* 0x000f680000300800 */
[----:B------:R0:W-:Y:S04]  /*1ca30*/  STS.U8 [R54+UR9+0xca80], R44 ;  /* 0x00ca802c36007988 */ /* 0x0001e80008000009 */
[----:B------:R1:W-:Y:S04]  /*1ca40*/  STS.U8 [R54+UR9+0xea80], R41 ;  /* 0x00ea802936007988 */ /* 0x0003e80008000009 */
[----:B------:R1:W-:Y:S04]  /*1ca50*/  STS.U8 [R54+UR9+0x8e80], R43 ;  /* 0x008e802b36007988 */ /* 0x0003e80008000009 */
[----:B0-----:R-:W5:Y:S04]  /*1ca60*/  LDL.LU R44, [R1+0xa08] ;  /* 0x000a0800012c7983 */ /* 0x001f680000300800 */
[----:B-1----:R-:W5:Y:S04]  /*1ca70*/  LDL.LU R41, [R1+0xa04] ;  /* 0x000a040001297983 */ /* 0x002f680000300800 */
[----:B------:R-:W5:Y:S04]  /*1ca80*/  LDL.LU R43, [R1+0xa00] ;  /* 0x000a0000012b7983 */ /* 0x000f680000300800 */
[----:B------:R0:W-:Y:S01]  /*1ca90*/  STS.U8 [R54+UR9+0xae80], R39 ;  /* 0x00ae802736007988 */ /* 0x0001e20008000009 */
[----:B------:R-:W-:-:S03]  /*1caa0*/  LOP3.LUT R55, R55, 0x7f, RZ, 0xc0, !PT ;  /* 0x0000007f37377812 */ /* 0x000fc600078ec0ff */
[----:B------:R1:W-:Y:S04]  /*1cab0*/  STS.U8 [R54+UR9+0xce80], R40 ;  /* 0x00ce802836007988 */ /* 0x0003e80008000009 */
[----:B0-----:R-:W5:Y:S04]  /*1cac0*/  LDL.LU R39, [R1+0x9fc] ;  /* 0x0009fc0001277983 */ /* 0x001f680000300800 */
[----:B-1----:R-:W5:Y:S04]  /*1cad0*/  LDL.LU R40, [R1+0x9f8] ;  /* 0x0009f80001287983 */ /* 0x002f680000300800 */
[----:B------:R-:W4:Y:S04]  /*1cae0*/  LDL R61, [R1+0x2ec] ;  /* 0x0002ec00013d7983 */ /* 0x000f280000100800 */
[----:B------:R-:W4:Y:S04]  /*1caf0*/  LDL R60, [R1+0x2f0] ;  /* 0x0002f000013c7983 */ /* 0x000f280000100800 */
[----:B------:R-:W4:Y:S04]  /*1cb00*/  LDL R87, [R1+0x30c] ;  /* 0x00030c0001577983 */ /* 0x000f280000100800 */
[----:B------:R-:W4:Y:S01]  /*1cb10*/  LDL R85, [R1+0x310] ;  /* 0x0003100001557983 */ /* 0x000f220000100800 */
[----:B------:R-:W-:-:S03]  /*1cb20*/  LOP3.LUT R55, R55, 0x60, RZ, 0x3c, !PT ;  /* 0x0000006037377812 */ /* 0x000fc600078e3cff */
[----:B--2---:R0:W-:Y:S04]  /*1cb30*/  STS.U8 [R54+UR9+0xe280], R82 ;  /* 0x00e2805236007988 */ /* 0x0041e80008000009 */
[----:B------:R-:W2:Y:S04]  /*1cb40*/  LDL R81, [R1+0x330] ;  /* 0x0003300001517983 */ /* 0x000ea80000100800 */
[----:B------:R-:W-:Y:S04]  /*1cb50*/  STS.U8 [R54+UR9+0x8280], R142 ;  /* 0x0082808e36007988 */ /* 0x000fe80008000009 */
[----:B0-----:R-:W2:Y:S04]  /*1cb60*/  LDL R82, [R1+0x32c] ;  /* 0x00032c0001527983 */ /* 0x001ea80000100800 */
[----:B---3--:R-:W-:Y:S04]  /*1cb70*/  STS.U8 [R54+UR9+0xa280], R144 ;  /* 0x00a2809036007988 */ /* 0x008fe80008000009 */
[----:B----4-:R-:W-:Y:S04]  /*1cb80*/  STS.U8 [R54+UR9+0xc280], R146 ;  /* 0x00c2809236007988 */ /* 0x010fe80008000009 */
        /* <DEDUP_REMOVED lines=18> */
[----:B------:R3:W-:Y:S04]  /*1ccb0*/  STS.U8 [R55+UR9+0xc300], R35 ;  /* 0x00c3002337007988 */ /* 0x0007e80008000009 */
[----:B0-----:R-:W5:Y:S04]  /*1ccc0*/  LDL.LU R37, [R1+0x9f4] ;  /* 0x0009f40001257983 */ /* 0x001f680000300800 */
[----:B------:R-:W4:Y:S04]  /*1ccd0*/  LDL R80, [R1+0x34c] ;  /* 0x00034c0001507983 */ /* 0x000f280000100800 */
[----:B------:R-:W4:Y:S04]  /*1cce0*/  LDL R79, [R1+0x350] ;  /* 0x00035000014f7983 */ /* 0x000f280000100800 */
[----:B-1----:R-:W5:Y:S04]  /*1ccf0*/  LDL.LU R38, [R1+0x9f0] ;  /* 0x0009f00001267983 */ /* 0x002f680000300800 */
[----:B---3--:R-:W5:Y:S04]  /*1cd00*/  LDL.LU R35, [R1+0x9ec] ;  /* 0x0009ec0001237983 */ /* 0x008f680000300800 */
[----:B------:R0:W-:Y:S04]  /*1cd10*/  STS.U8 [R55+UR9+0xe300], R36 ;  /* 0x00e3002437007988 */ /* 0x0001e80008000009 */
[----:B------:R1:W-:Y:S04]  /*1cd20*/  STS.U8 [R55+UR9+0x8700], R33 ;  /* 0x0087002137007988 */ /* 0x0003e80008000009 */
[----:B------:R3:W-:Y:S04]  /*1cd30*/  STS.U8 [R55+UR9+0xa700], R34 ;  /* 0x00a7002237007988 */ /* 0x0007e80008000009 */
[----:B0-----:R-:W5:Y:S04]  /*1cd40*/  LDL.LU R36, [R1+0x9e8] ;  /* 0x0009e80001247983 */ /* 0x001f680000300800 */
[----:B-1----:R-:W5:Y:S04]  /*1cd50*/  LDL.LU R33, [R1+0x9e4] ;  /* 0x0009e40001217983 */ /* 0x002f680000300800 */
[----:B---3--:R-:W5:Y:S04]  /*1cd60*/  LDL.LU R34, [R1+0x9e0] ;  /* 0x0009e00001227983 */ /* 0x008f680000300800 */
[----:B------:R0:W-:Y:S04]  /*1cd70*/  STS.U8 [R55+UR9+0xc700], R31 ;  /* 0x00c7001f37007988 */ /* 0x0001e80008000009 */
[----:B0-----:R-:W5:Y:S04]  /*1cd80*/  LDL.LU R31, [R1+0x9dc] ;  /* 0x0009dc00011f7983 */ /* 0x001f680000300800 */
[----:B------:R-:W3:Y:S04]  /*1cd90*/  LDL R78, [R1+0x2f4] ;  /* 0x0002f400014e7983 */ /* 0x000ee80000100800 */
[----:B------:R-:W3:Y:S04]  /*1cda0*/  LDL R77, [R1+0x2f8] ;  /* 0x0002f800014d7983 */ /* 0x000ee80000100800 */
[----:B------:R0:W-:Y:S04]  /*1cdb0*/  STS.U8 [R55+UR9+0xe700], R32 ;  /* 0x00e7002037007988 */ /* 0x0001e80008000009 */
[----:B0-----:R-:W5:Y:S04]  /*1cdc0*/  LDL.LU R32, [R1+0x9d8] ;  /* 0x0009d80001207983 */ /* 0x001f680000300800 */
[----:B------:R-:W3:Y:S04]  /*1cdd0*/  LDL R107, [R1+0x314] ;  /* 0x00031400016b7983 */ /* 0x000ee80000100800 */
        /* <DEDUP_REMOVED lines=10> */
[----:B------:R-:W3:Y:S01]  /*1ce80*/  LDL R93, [R1+0x340] ;  /* 0x00034000015d7983 */ /* 0x000ee20000100800 */
[----:B------:R-:W-:-:S03]  /*1ce90*/  PRMT R59, RZ, 0x7610, R59 ;  /* 0x00007610ff3b7816 */ /* 0x000fc6000000003b */
[----:B------:R-:W3:Y:S04]  /*1cea0*/  LDL R91, [R1+0x35c] ;  /* 0x00035c00015b7983 */ /* 0x000ee80000100800 */
[----:B------:R-:W3:Y:S01]  /*1ceb0*/  LDL R89, [R1+0x360] ;  /* 0x0003600001597983 */ /* 0x000ee20000100800 */
[----:B------:R-:W-:Y:S02]  /*1cec0*/  PRMT R62, RZ, 0x7610, R62 ;  /* 0x00007610ff3e7816 */ /* 0x000fe4000000003e */
[----:B------:R-:W-:Y:S02]  /*1ced0*/  PRMT R63, RZ, 0x7610, R63 ;  /* 0x00007610ff3f7816 */ /* 0x000fe4000000003f */
[----:B------:R-:W-:Y:S01]  /*1cee0*/  PRMT R64, RZ, 0x7610, R64 ;  /* 0x00007610ff407816 */ /* 0x000fe20000000040 */
[----:B------:R0:W3:Y:S02]  /*1cef0*/  @!P3 LDG.E.U8 R59, desc[UR22][R60.64] ;  /* 0x000000163c3bb981 */ /* 0x0000e4000c1e1100 */
[----:B0-----:R-:W-:-:S02]  /*1cf00*/  @!P3 IMAD.MOV.U32 R60, RZ, RZ, R85 ;  /* 0x000000ffff3cb224 */ /* 0x001fc400078e0055 */
[----:B------:R-:W-:Y:S01]  /*1cf10*/  @!P3 IMAD.MOV.U32 R61, RZ, RZ, R87 ;  /* 0x000000ffff3db224 */ /* 0x000fe200078e0057 */
[----:B------:R-:W3:Y:S04]  /*1cf20*/  LDL R85, [R1+0x308] ;  /* 0x0003080001557983 */ /* 0x000ee80000100800 */
[----:B------:R-:W3:Y:S04]  /*1cf30*/  LDL R87, [R1+0x304] ;  /* 0x0003040001577983 */ /* 0x000ee80000100800 */
[----:B------:R2:W3:Y:S02]  /*1cf40*/  @!P3 LDG.E.U8 R62, desc[UR22][R60.64] ;  /* 0x000000163c3eb981 */ /* 0x0004e4000c1e1100 */
[----:B--2---:R-:W-:-:S02]  /*1cf50*/  @!P3 IMAD.MOV.U32 R60, RZ, RZ, R81 ;  /* 0x000000ffff3cb224 */ /* 0x004fc400078e0051 */
[----:B------:R-:W-:Y:S01]  /*1cf60*/  @!P3 IMAD.MOV.U32 R61, RZ, RZ, R82 ;  /* 0x000000ffff3db224 */ /* 0x000fe200078e0052 */
[----:B------:R-:W2:Y:S04]  /*1cf70*/  LDL R81, [R1+0x328] ;  /* 0x0003280001517983 */ /* 0x000ea80000100800 */
[----:B------:R-:W2:Y:S04]  /*1cf80*/  LDL R82, [R1+0x324] ;  /* 0x0003240001527983 */ /* 0x000ea80000100800 */
[----:B------:R4:W2:Y:S02]  /*1cf90*/  @!P3 LDG.E.U8 R63, desc[UR22][R60.64] ;  /* 0x000000163c3fb981 */ /* 0x0008a4000c1e1100 */
[----:B----4-:R-:W-:-:S02]  /*1cfa0*/  @!P3 IMAD.MOV.U32 R61, RZ, RZ, R80 ;  /* 0x000000ffff3db224 */ /* 0x010fc400078e0050 */
[----:B------:R-:W4:Y:S01]  /*1cfb0*/  LDL R80, [R1+0x344] ;  /* 0x0003440001507983 */ /* 0x000f220000100800 */
[----:B------:R-:W-:-:S03]  /*1cfc0*/  @!P3 IMAD.MOV.U32 R60, RZ, RZ, R79 ;  /* 0x000000ffff3cb224 */ /* 0x000fc600078e004f */
[----:B------:R-:W4:Y:S04]  /*1cfd0*/  LDL R79, [R1+0x348] ;  /* 0x00034800014f7983 */ /* 0x000f280000100800 */
[----:B------:R3:W4:Y:S02]  /*1cfe0*/  @!P3 LDG.E.U8 R64, desc[UR22][R60.64] ;  /* 0x000000163c40b981 */ /* 0x000724000c1e1100 */
[----:B---3--:R-:W-:Y:S02]  /*1cff0*/  @!P3 IMAD.MOV.U32 R61, RZ, RZ, R78 ;  /* 0x000000ffff3db224 */ /* 0x008fe400078e004e */
[----:B------:R-:W3:Y:S01]  /*1d000*/  LDL R78, [R1+0x364] ;  /* 0x00036400014e7983 */ /* 0x000ee20000100800 */
[----:B------:R-:W-:-:S03]  /*1d010*/  @!P3 IMAD.MOV.U32 R60, RZ, RZ, R77 ;  /* 0x000000ffff3cb224 */ /* 0x000fc600078e004d */
[----:B------:R-:W3:Y:S01]  /*1d020*/  LDL R77, [R1+0x368] ;  /* 0x00036800014d7983 */ /* 0x000ee20000100800 */
[----:B------:R-:W-:Y:S02]  /*1d030*/  PRMT R65, RZ, 0x7610, R65 ;  /* 0x00007610ff417816 */ /* 0x000fe40000000041 */
[----:B------:R-:W-:-:S04]  /*1d040*/  PRMT R66, RZ, 0x7610, R66 ;  /* 0x00007610ff427816 */ /* 0x000fc80000000042 */
[----:B------:R0:W3:Y:S01]  /*1d050*/  @!P3 LDG.E.U8 R65, desc[UR22][R60.64] ;  /* 0x000000163c41b981 */ /* 0x0000e2000c1e1100 */
[----:B------:R-:W-:Y:S01]  /*1d060*/  PRMT R67, RZ, 0x7610, R67 ;  /* 0x00007610ff437816 */ /* 0x000fe20000000043 */
[----:B0-----:R-:W-:Y:S02]  /*1d070*/  @!P3 IMAD.MOV.U32 R61, RZ, RZ, R107 ;  /* 0x000000ffff3db224 */ /* 0x001fe400078e006b */
[----:B------:R-:W-:-:S05]  /*1d080*/  @!P3 IMAD.MOV.U32 R60, RZ, RZ, R106 ;  /* 0x000000ffff3cb224 */ /* 0x000fca00078e006a */
        /* <DEDUP_REMOVED lines=17> */
[----:B------:R-:W-:-:S03]  /*1d1a0*/  PRMT R72, RZ, 0x7610, R72 ;  /* 0x00007610ff487816 */ /* 0x000fc60000000048 */
[----:B------:R1:W-:Y:S01]  /*1d1b0*/  STS.U8 [R55+UR9+0xf300], R56 ;  /* 0x00f3003837007988 */ /* 0x0003e20008000009 */
[----:B0-----:R-:W-:Y:S02]  /*1d1c0*/  @!P3 IMAD.MOV.U32 R60, RZ, RZ, R93 ;  /* 0x000000ffff3cb224 */ /* 0x001fe400078e005d */
[----:B------:R-:W-:Y:S01]  /*1d1d0*/  @!P3 IMAD.MOV.U32 R61, RZ, RZ, R95 ;  /* 0x000000ffff3db224 */ /* 0x000fe200078e005f */
[----:B-1----:R-:W0:Y:S04]  /*1d1e0*/  S2R R56, SR_TID.X ;  /* 0x0000000000387919 */ /* 0x002e280000002100 */
[----:B------:R1:W3:Y:S01]  /*1d1f0*/  @!P3 LDG.E.U8 R71, desc[UR22][R60.64] ;  /* 0x000000163c47b981 */ /* 0x0002e2000c1e1100 */
[----:B------:R-:W-:Y:S01]  /*1d200*/  PRMT R73, RZ, 0x7610, R73 ;  /* 0x00007610ff497816 */ /* 0x000fe20000000049 */
[----:B-1----:R-:W-:-:S02]  /*1d210*/  @!P3 IMAD.MOV.U32 R60, RZ, RZ, R89 ;  /* 0x000000ffff3cb224 */ /* 0x002fc400078e0059 */
[----:B------:R-:W-:-:S05]  /*1d220*/  @!P3 IMAD.MOV.U32 R61, RZ, RZ, R91 ;  /* 0x000000ffff3db224 */ /* 0x000fca00078e005b */
[----:B------:R1:W3:Y:S01]  /*1d230*/  @!P3 LDG.E.U8 R72, desc[UR22][R60.64] ;  /* 0x000000163c48b981 */ /* 0x0002e2000c1e1100 */
[----:B------:R-:W-:Y:S01]  /*1d240*/  PRMT R74, RZ, 0x7610, R74 ;  /* 0x00007610ff4a7816 */ /* 0x000fe2000000004a */
[----:B-1----:R-:W-:Y:S02]  /*1d250*/  @!P3 IMAD.MOV.U32 R60, RZ, RZ, R85 ;  /* 0x000000ffff3cb224 */ /* 0x002fe400078e0055 */
[----:B------:R-:W-:-:S05]  /*1d260*/  @!P3 IMAD.MOV.U32 R61, RZ, RZ, R87 ;  /* 0x000000ffff3db224 */ /* 0x000fca00078e0057 */
[----:B------:R2:W3:Y:S01]  /*1d270*/  @!P3 LDG.E.U8 R73, desc[UR22][R60.64] ;  /* 0x000000163c49b981 */ /* 0x0004e2000c1e1100 */
[----:B------:R-:W-:Y:S01]  /*1d280*/  PRMT R75, RZ, 0x7610, R75 ;  /* 0x00007610ff4b7816 */ /* 0x000fe2000000004b */
[----:B--2---:R-:W-:Y:S02]  /*1d290*/  @!P3 IMAD.MOV.U32 R60, RZ, RZ, R81 ;  /* 0x000000ffff3cb224 */ /* 0x004fe400078e0051 */
[----:B------:R-:W-:-:S05]  /*1d2a0*/  @!P3 IMAD.MOV.U32 R61, RZ, RZ, R82 ;  /* 0x000000ffff3db224 */ /* 0x000fca00078e0052 */
[----:B------:R4:W2:Y:S01]  /*1d2b0*/  @!P3 LDG.E.U8 R74, desc[UR22][R60.64] ;  /* 0x000000163c4ab981 */ /* 0x0008a2000c1e1100 */
[----:B------:R-:W-:-:S03]  /*1d2c0*/  PRMT R76, RZ, 0x7610, R76 ;  /* 0x00007610ff4c7816 */ /* 0x000fc6000000004c */
[----:B------:R1:W-:Y:S01]  /*1d2d0*/  STS.U8 [R55+UR9+0x8b00], R29 ;  /* 0x008b001d37007988 */ /* 0x0003e20008000009 */
[----:B0-----:R-:W-:-:S03]  /*1d2e0*/  LOP3.LUT R56, R56, 0x7f, RZ, 0xc0, !PT ;  /* 0x0000007f38387812 */ /* 0x001fc600078ec0ff */
[----:B------:R0:W-:Y:S04]  /*1d2f0*/  STS.U8 [R55+UR9+0xab00], R30 ;  /* 0x00ab001e37007988 */ /* 0x0001e80008000009 */
[----:B------:R0:W-:Y:S04]  /*1d300*/  STS.U8 [R55+UR9+0xcb00], R26 ;  /* 0x00cb001a37007988 */ /* 0x0001e80008000009 */
[----:B-1----:R-:W5:Y:S04]  /*1d310*/  LDL.LU R29, [R1+0x9d4] ;  /* 0x0009d400011d7983 */ /* 0x002f680000300800 */
[----:B0-----:R-:W5:Y:S01]  /*1d320*/  LDL.LU R30, [R1+0x9d0] ;  /* 0x0009d000011e7983 */ /* 0x001f620000300800 */
[----:B------:R-:W-:-:S03]  /*1d330*/  LOP3.LUT R56, R56, 0x70, RZ, 0x3c, !PT ;  /* 0x0000007038387812 */ /* 0x000fc600078e3cff */
[----:B------:R-:W5:Y:S04]  /*1d340*/  LDL.LU R26, [R1+0x9cc] ;  /* 0x0009cc00011a7983 */ /* 0x000f680000300800 */
[----:B------:R0:W-:Y:S04]  /*1d350*/  STS.U8 [R55+UR9+0xeb00], R28 ;  /* 0x00eb001c37007988 */ /* 0x0001e80008000009 */
[----:B------:R1:W-:Y:S04]  /*1d360*/  STS.U8 [R55+UR9+0x8f00], R25 ;  /* 0x008f001937007988 */ /* 0x0003e80008000009 */
[----:B------:R1:W-:Y:S04]  /*1d370*/  STS.U8 [R55+UR9+0xaf00], R27 ;  /* 0x00af001b37007988 */ /* 0x0003e80008000009 */
[----:B0-----:R-:W5:Y:S04]  /*1d380*/  LDL.LU R28, [R1+0x9c8] ;  /* 0x0009c800011c7983 */ /* 0x001f680000300800 */
[----:B-1----:R-:W5:Y:S04]  /*1d390*/  LDL.LU R25, [R1+0x9c4] ;  /* 0x0009c40001197983 */ /* 0x002f680000300800 */
[----:B------:R-:W5:Y:S04]  /*1d3a0*/  LDL.LU R27, [R1+0x9c0] ;  /* 0x0009c000011b7983 */ /* 0x000f680000300800 */
[----:B------:R0:W-:Y:S04]  /*1d3b0*/  STS.U8 [R55+UR9+0xcf00], R23 ;  /* 0x00cf001737007988 */ /* 0x0001e80008000009 */
[----:B------:R1:W-:Y:S04]  /*1d3c0*/  STS.U8 [R55+UR9+0xef00], R24 ;  /* 0x00ef001837007988 */ /* 0x0003e80008000009 */
[----:B------:R1:W-:Y:S04]  /*1d3d0*/  STS.U8 [R55+UR9+0x9300], R21 ;  /* 0x0093001537007988 */ /* 0x0003e80008000009 */
[----:B0-----:R-:W5:Y:S04]  /*1d3e0*/  LDL.LU R23, [R1+0x9bc] ;  /* 0x0009bc0001177983 */ /* 0x001f680000300800 */
[----:B-1----:R-:W5:Y:S04]  /*1d3f0*/  LDL.LU R24, [R1+0x9b8] ;  /* 0x0009b80001187983 */ /* 0x002f680000300800 */
[----:B------:R-:W5:Y:S01]  /*1d400*/  LDL.LU R21, [R1+0x9b4] ;  /* 0x0009b40001157983 */ /* 0x000f620000300800 */
[----:B----4-:R-:W-:-:S02]  /*1d410*/  @!P3 IMAD.MOV.U32 R61, RZ, RZ, R80 ;  /* 0x000000ffff3db224 */ /* 0x010fc400078e0050 */
[----:B------:R-:W-:-:S05]  /*1d420*/  @!P3 IMAD.MOV.U32 R60, RZ, RZ, R79 ;  /* 0x000000ffff3cb224 */ /* 0x000fca00078e004f */
[----:B------:R3:W4:Y:S04]  /*1d430*/  @!P3 LDG.E.U8 R75, desc[UR22][R60.64] ;  /* 0x000000163c4bb981 */ /* 0x000728000c1e1100 */
[----:B------:R0:W-:Y:S04]  /*1d440*/  STS.U8 [R55+UR9+0xb300], R22 ;  /* 0x00b3001637007988 */ /* 0x0001e80008000009 */
[----:B------:R1:W-:Y:S04]  /*1d450*/  STS.U8 [R55+UR9+0xd300], R18 ;  /* 0x00d3001237007988 */ /* 0x0003e80008000009 */
[----:B------:R-:W-:Y:S04]  /*1d460*/  STS.U8 [R55+UR9+0x9700], R98 ;  /* 0x0097006237007988 */ /* 0x000fe80008000009 */
[----:B0-----:R0:W5:Y:S04]  /*1d470*/  LDL.LU R22, [R1+0x9b0] ;  /* 0x0009b00001167983 */ /* 0x0011680000300800 */
[----:B------:R-:W-:Y:S04]  /*1d480*/  STS.U8 [R55+UR9+0xb700], R96 ;  /* 0x00b7006037007988 */ /* 0x000fe80008000009 */
[----:B------:R-:W-:Y:S04]  /*1d490*/  STS.U8 [R55+UR9+0xd700], R94 ;  /* 0x00d7005e37007988 */ /* 0x000fe80008000009 */
[----:B------:R-:W-:Y:S04]  /*1d4a0*/  STS.U8 [R55+UR9+0xf700], R92 ;  /* 0x00f7005c37007988 */ /* 0x000fe80008000009 */
[----:B------:R-:W-:Y:S04]  /*1d4b0*/  STS.U8 [R55+UR9+0x9b00], R135 ;  /* 0x009b008737007988 */ /* 0x000fe80008000009 */
[----:B------:R-:W-:Y:S04]  /*1d4c0*/  STS.U8 [R55+UR9+0xbb00], R137 ;  /* 0x00bb008937007988 */ /* 0x000fe80008000009 */
[----:B------:R-:W-:Y:S04]  /*1d4d0*/  STS.U8 [R55+UR9+0xdb00], R139 ;  /* 0x00db008b37007988 */ /* 0x000fe80008000009 */
[----:B------:R-:W-:Y:S01]  /*1d4e0*/  STS.U8 [R55+UR9+0xfb00], R141 ;  /* 0x00fb008d37007988 */ /* 0x000fe20008000009 */
[----:B---3--:R-:W-:-:S03]  /*1d4f0*/  @!P3 IMAD.MOV.U32 R61, RZ, RZ, R78 ;  /* 0x000000ffff3db224 */ /* 0x008fc600078e004e */
[----:B------:R-:W-:Y:S01]  /*1d500*/  STS.U8 [R55+UR9+0x9f00], R151 ;  /* 0x009f009737007988 */ /* 0x000fe20008000009 */
[----:B------:R-:W-:-:S03]  /*1d510*/  @!P3 IMAD.MOV.U32 R60, RZ, RZ, R77 ;  /* 0x000000ffff3cb224 */ /* 0x000fc600078e004d */
[----:B------:R-:W-:Y:S04]  /*1d520*/  STS.U8 [R55+UR9+0xbf00], R153 ;  /* 0x00bf009937007988 */ /* 0x000fe80008000009 */
[----:B------:R-:W3:Y:S04]  /*1d530*/  @!P3 LDG.E.U8 R76, desc[UR22][R60.64] ;  /* 0x000000163c4cb981 */ /* 0x000ee8000c1e1100 */
[----:B------:R-:W-:Y:S04]  /*1d540*/  STS.U8 [R55+UR9+0xdf00], R88 ;  /* 0x00df005837007988 */ /* 0x000fe80008000009 */
[----:B------:R-:W-:Y:S04]  /*1d550*/  STS.U8 [R55+UR9+0xff00], R157 ;  /* 0x00ff009d37007988 */ /* 0x000fe80008000009 */
[----:B-1----:R0:W5:Y:S04]  /*1d560*/  LDL.LU R18, [R1+0x9ac] ;  /* 0x0009ac0001127983 */ /* 0x0021680000300800 */
[----:B------:R1:W-:Y:S04]  /*1d570*/  STS.U8 [R56+UR9+0x8380], R20 ;  /* 0x0083801438007988 */ /* 0x0003e80008000009 */
[----:B------:R0:W-:Y:S04]  /*1d580*/  STS.U8 [R56+UR9+0xa380], R17 ;  /* 0x00a3801138007988 */ /* 0x0001e80008000009 */
[----:B------:R0:W-:Y:S04]  /*1d590*/  STS.U8 [R56+UR9+0xc380], R19 ;  /* 0x00c3801338007988 */ /* 0x0001e80008000009 */
[----:B-1----:R1:W5:Y:S04]  /*1d5a0*/  LDL.LU R20, [R1+0x9a8] ;  /* 0x0009a80001147983 */ /* 0x0023680000300800 */
[----:B0-----:R1:W5:Y:S04]  /*1d5b0*/  LDL.LU R17, [R1+0x9a4] ;  /* 0x0009a40001117983 */ /* 0x0013680000300800 */
[----:B------:R1:W5:Y:S04]  /*1d5c0*/  LDL.LU R19, [R1+0x9a0] ;  /* 0x0009a00001137983 */ /* 0x0003680000300800 */
[----:B------:R0:W-:Y:S04]  /*1d5d0*/  STS.U8 [R56+UR9+0xe380], R15 ;  /* 0x00e3800f38007988 */ /* 0x0001e80008000009 */
[----:B------:R1:W-:Y:S04]  /*1d5e0*/  STS.U8 [R56+UR9+0x8780], R16 ;  /* 0x0087801038007988 */ /* 0x0003e80008000009 */
[----:B------:R1:W-:Y:S04]  /*1d5f0*/  STS.U8 [R56+UR9+0xa780], R13 ;  /* 0x00a7800d38007988 */ /* 0x0003e80008000009 */
[----:B0-----:R0:W5:Y:S04]  /*1d600*/  LDL.LU R15, [R1+0x99c] ;  /* 0x00099c00010f7983 */ /* 0x0011680000300800 */
[----:B-1----:R0:W5:Y:S04]  /*1d610*/  LDL.LU R16, [R1+0x998] ;  /* 0x0009980001107983 */ /* 0x0021680000300800 */
[----:B------:R0:W5:Y:S04]  /*1d620*/  LDL.LU R13, [R1+0x994] ;  /* 0x00099400010d7983 */ /* 0x0001680000300800 */
        /* <DEDUP_REMOVED lines=26> */
[----:B-1----:R1:W5:Y:S04]  /*1d7d0*/  LDL.LU R2, [R1+0x960] ;  /* 0x0009600001027983 */ /* 0x0023680000300800 */
[----:B0-----:R1:W5:Y:S04]  /*1d7e0*/  LDL.LU R57, [R1+0x95c] ;  /* 0x00095c0001397983 */ /* 0x0013680000300800 */
        /* <DEDUP_REMOVED lines=25> */
[----:B--2---:R1:W-:Y:S04]  /*1d980*/  STS.U8 [R52+UR9+0x10b80], R74 ;  /* 0x010b804a34007988 */ /* 0x0043e80008000009 */
[----:B----4-:R1:W-:Y:S04]  /*1d990*/  STS.U8 [R52+UR9+0x10d80], R75 ;  /* 0x010d804b34007988 */ /* 0x0103e80008000009 */
[----:B---3--:R1:W-:Y:S01]  /*1d9a0*/  STS.U8 [R52+UR9+0x10f80], R76 ;  /* 0x010f804c34007988 */ /* 0x0083e20008000009 */
[----:B------:R0:W-:Y:S06]  /*1d9b0*/  MEMBAR.ALL.CTA ;  /* 0x0000000000007992 */ /* 0x0001ec0000008000 */
[----:B0-----:R-:W0:Y:S01]  /*1d9c0*/  FENCE.VIEW.ASYNC.S ;  /* 0x00000000000073c6 */ /* 0x001e220000000000 */
[----:B------:R-:W-:Y:S01]  /*1d9d0*/  ULEA UR11, UR20, UR9, 0x3 ;  /* 0x00000009140b7291 */ /* 0x000fe2000f8e18ff */
[----:B------:R-:W-:-:S03]  /*1d9e0*/  UMOV UR4, UR5 ;  /* 0x0000000500047c82 */ /* 0x000fc60008000000 */
[----:B------:R-:W-:Y:S01]  /*1d9f0*/  UIADD3 UR11, UPT, UPT, UR11, 0x11000, URZ ;  /* 0x000110000b0b7890 */ /* 0x000fe2000fffe0ff */
[----:B0-----:R-:W-:Y:S06]  /*1da00*/  BAR.SYNC.DEFER_BLOCKING 0x0 ;  /* 0x0000000000007b1d */ /* 0x001fec0000010000 */
[----:B-1----:R-:W-:Y:S05]  /*1da10*/  @P0 BRA `(.L_x_9) ;  /* 0x0000000000900947 */ /* 0x002fea0003800000 */
[----:B------:R-:W-:Y:S02]  /*1da20*/  UIADD3 UR42, UPT, UPT, UR8, 0x20, URZ ;  /* 0x00000020082a7890 */ /* 0x000fe4000fffe0ff */
[----:B------:R-:W-:Y:S02]  /*1da30*/  UIADD3 UR43, UPT, UPT, UR8, 0x20, URZ ;  /* 0x00000020082b7890 */ /* 0x000fe4000fffe0ff */
[----:B------:R-:W-:Y:S02]  /*1da40*/  UIADD3 UR48, UPT, UPT, UR8, 0x40, URZ ;  /* 0x0000004008307890 */ /* 0x000fe4000fffe0ff */
[----:B------:R-:W-:Y:S02]  /*1da50*/  UIADD3 UR49, UPT, UPT, UR8, 0x40, URZ ;  /* 0x0000004008317890 */ /* 0x000fe4000fffe0ff */
[----:B------:R-:W-:Y:S01]  /*1da60*/  UIADD3 UR54, UPT, UPT, UR8, 0x60, URZ ;  /* 0x0000006008367890 */ /* 0x000fe2000fffe0ff */
[----:B------:R-:W-:Y:S01]  /*1da70*/  UMOV UR18, 0x0 ;  /* 0x0000000000127882 */ /* 0x000fe20000000000 */
[----:B------:R-:W-:Y:S01]  /*1da80*/  UMOV UR19, 0x8088010 ;  /* 0x0808801000137882 */ /* 0x000fe20000000000 */
[----:B------:R-:W-:Y:S01]  /*1da90*/  UMOV UR17, 0x40004040 ;  /* 0x4000404000117882 */ /* 0x000fe20000000000 */
[----:B------:R-:W-:-:S02]  /*1daa0*/  UIADD3 UR55, UPT, UPT, UR8, 0x60, URZ ;  /* 0x0000006008377890 */ /* 0x000fc4000fffe0ff */
[----:B------:R0:W-:Y:S01]  /*1dab0*/  UTCQMMA gdesc[UR16], gdesc[UR14], tmem[UR8], tmem[UR18], idesc[UR19], UPT ;  /* 0x00ff120e100075ea */ /* 0x0001e2000b800308 */
[----:B------:R-:W-:Y:S01]  /*1dac0*/  UMOV UR40, 0x0 ;  /* 0x0000000000287882 */ /* 0x000fe20000000000 */
[----:B------:R-:W-:Y:S01]  /*1dad0*/  UMOV UR41, 0x8088010 ;  /* 0x0808801000297882 */ /* 0x000fe20000000000 */
[----:B------:R-:W-:Y:S01]  /*1dae0*/  UMOV UR44, 0x0 ;  /* 0x00000000002c7882 */ /* 0x000fe20000000000 */
[----:B------:R-:W-:Y:S01]  /*1daf0*/  UMOV UR45, 0x8088010 ;  /* 0x08088010002d7882 */ /* 0x000fe20000000000 */
[----:B------:R-:W-:Y:S01]  /*1db00*/  UMOV UR46, 0x0 ;  /* 0x00000000002e7882 */ /* 0x000fe20000000000 */
[----:B------:R-:W-:Y:S01]  /*1db10*/  UMOV UR47, 0x8088010 ;  /* 0x08088010002f7882 */ /* 0x000fe20000000000 */
[----:B------:R0:W-:Y:S01]  /*1db20*/  UTCQMMA gdesc[UR24], gdesc[UR12], tmem[UR8], tmem[UR40], idesc[UR41], UPT ;  /* 0x00ff280c180075ea */ /* 0x0001e2000b800308 */
        /* <DEDUP_REMOVED lines=8> */
[----:B------:R-:W-:Y:S01]  /*1dbb0*/  UMOV UR6, UR11 ;  /* 0x0000000b00067c82 */ /* 0x000fe20008000000 */
[----:B------:R-:W-:Y:S01]  /*1dbc0*/  UMOV UR7, URZ ;  /* 0x000000ff00077c82 */ /* 0x000fe20008000000 */
[----:B------:R0:W-:Y:S01]  /*1dbd0*/  UTCQMMA gdesc[UR32], gdesc[UR14], tmem[UR48], tmem[UR50], idesc[UR51], UPT ;  /* 0x00ff320e200075ea */ /* 0x0001e2000b800330 */
[----:B------:R-:W-:Y:S01]  /*1dbe0*/  UMOV UR58, 0x0 ;  /* 0x00000000003a7882 */ /* 0x000fe20000000000 */
[----:B------:R-:W-:Y:S01]  /*1dbf0*/  UMOV UR59, 0x8088010 ;  /* 0x08088010003b7882 */ /* 0x000fe20000000000 */
[----:B------:R0:W-:Y:S01]  /*1dc00*/  UTCQMMA gdesc[UR34], gdesc[UR12], tmem[UR49], tmem[UR52], idesc[UR53], UPT ;  /* 0x00ff340c220075ea */ /* 0x0001e2000b800331 */
[----:B------:R-:W-:Y:S01]  /*1dc10*/  UMOV UR5, UR6 ;  /* 0x0000000600057c82 */ /* 0x000fe20008000000 */
[----:B------:R0:W-:Y:S01]  /*1dc20*/  UTCQMMA gdesc[UR36], gdesc[UR14], tmem[UR54], tmem[UR56], idesc[UR57], UPT ;  /* 0x00ff380e240075ea */ /* 0x0001e2000b800336 */
[----:B------:R0:W-:Y:S01]  /*1dc30*/  UTCQMMA gdesc[UR38], gdesc[UR12], tmem[UR55], tmem[UR58], idesc[UR59], UPT ;  /* 0x00ff3a0c260075ea */ /* 0x0001e2000b800337 */
[----:B------:R0:W-:Y:S01]  /*1dc40*/  UTCBAR [UR5], URZ ;  /* 0x000000ff050073e9 */ /* 0x0001e200080000ff */
[----:B------:R-:W-:Y:S01]  /*1dc50*/  NOP ;  /* 0x0000000000007918 */ /* 0x000fe20000000000 */
.L_x_9:
[----:B0-----:R-:W-:Y:S01]  /*1dc60*/  UIADD3 UR5, UPT, UPT, UR21, 0x3f, URZ ;  /* 0x0000003f15057890 */ /* 0x001fe2000fffe0ff */
[----:B------:R-:W-:Y:S01]  /*1dc70*/  IMAD.U32 R58, RZ, RZ, UR4 ;  /* 0x00000004ff3a7e24 */ /* 0x000fe2000f8e00ff */
[----:B------:R-:W-:Y:S02]  /*1dc80*/  UIADD3 UR20, UPT, UPT, UR20, 0x1, URZ ;  /* 0x0000000114147890 */ /* 0x000fe4000fffe0ff */
[----:B------:R-:W-:-:S04]  /*1dc90*/  USHF.R.S32.HI UR6, URZ, 0x1f, UR5 ;  /* 0x0000001fff067899 */ /* 0x000fc80008011405 */
[----:B------:R-:W-:-:S04]  /*1dca0*/  ULEA.HI UR6, UR6, UR5, URZ, 0x6 ;  /* 0x0000000506067291 */ /* 0x000fc8000f8f30ff */
[----:B------:R-:W-:-:S04]  /*1dcb0*/  USHF.R.S32.HI UR6, URZ, 0x6, UR6 ;  /* 0x00000006ff067899 */ /* 0x000fc80008011406 */
[----:B------:R-:W-:-:S04]  /*1dcc0*/  UISETP.LT.AND UP1, UPT, UR6, 0x2, UPT ;  /* 0x000000020600788c */ /* 0x000fc8000bf21270 */
[----:B------:R-:W-:Y:S02]  /*1dcd0*/  USEL UR6, UR6, 0x2, !UP1 ;  /* 0x0000000206067887 */ /* 0x000fe4000c800000 */
[----:B------:R-:W-:Y:S02]  /*1dce0*/  UISETP.GT.AND UP1, UPT, UR20, 0x1, UPT ;  /* 0x000000011400788c */ /* 0x000fe4000bf24270 */
[----:B------:R-:W-:Y:S02]  /*1dcf0*/  UIADD3 UR6, UPT, UPT, UR6, -0x2, URZ ;  /* 0xfffffffe06067890 */ /* 0x000fe4000fffe0ff */
[----:B------:R-:W-:Y:S02]  /*1dd00*/  USEL UR5, URZ, 0x1, !UP1 ;  /* 0x00000001ff057887 */ /* 0x000fe4000c800000 */
[----:B------:R-:W-:Y:S02]  /*1dd10*/  USEL UR20, UR20, URZ, !UP1 ;  /* 0x000000ff14147287 */ /* 0x000fe4000c800000 */
[C---:B-----5:R-:W-:Y:S01]  /*1dd20*/  ISETP.NE.U32.AND P1, PT, R57.reuse, UR6, PT ;  /* 0x0000000639007c0c */ /* 0x060fe2000bf25070 */
[----:B------:R-:W-:Y:S01]  /*1dd30*/  ULOP3.LUT UR5, UR4, UR5, URZ, 0x3c, !UPT ;  /* 0x0000000504057292 */ /* 0x000fe2000f8e3cff */
[----:B------:R-:W-:-:S11]  /*1dd40*/  VIADD R57, R57, 0x1 ;  /* 0x0000000139397836 */ /* 0x000fd60000000000 */
[----:B------:R-:W-:Y:S05]  /*1dd50*/  @P1 BRA `(.L_x_10) ;  /* 0xffffff08009c1947 */ /* 0x000fea000383ffff */
.L_x_7:
[----:B------:R-:W2:Y:S01]  /*1dd60*/  LDL R60, [R1+0x948] ;  /* 0x00094800013c7983 */ /* 0x000ea20000100800 */
[----:B------:R-:W0:Y:S01]  /*1dd70*/  LDCU UR5, c[0x0][0x3a0] ;  /* 0x00007400ff0577ac */ /* 0x000e220008000800 */
[----:B------:R-:W1:Y:S02]  /*1dd80*/  LDC R137, c[0x0][0x3b4] ;  /* 0x0000ed00ff897b82 */ /* 0x000e640000000800 */
[----:B------:R-:W1:Y:S01]  /*1dd90*/  LDL R59, [R1+0x94c] ;  /* 0x00094c00013b7983 */ /* 0x000e620000100800 */
[----:B------:R-:W3:Y:S01]  /*1dda0*/  LDCU.64 UR6, c[0x0][0x398] ;  /* 0x00007300ff0677ac */ /* 0x000ee20008000a00 */
[----:B------:R-:W4:Y:S01]  /*1ddb0*/  LDCU.64 UR16, c[0x0][0x398] ;  /* 0x00007300ff1077ac */ /* 0x000f220008000a00 */
[----:B------:R-:W1:Y:S01]  /*1ddc0*/  LDCU UR28, c[0x0][0x3b8] ;  /* 0x00007700ff1c77ac */ /* 0x000e620008000800 */
[----:B------:R-:W1:Y:S01]  /*1ddd0*/  LDCU.64 UR30, c[0x0][0x398] ;  /* 0x00007300ff1e77ac */ /* 0x000e620008000a00 */
[----:B0-----:R-:W-:Y:S01]  /*1dde0*/  UIADD3 UR5, UPT, UPT, UR5, 0x3f, URZ ;  /* 0x0000003f05057890 */ /* 0x001fe2000fffe0ff */
[----:B------:R-:W0:Y:S03]  /*1ddf0*/  LDCU.128 UR12, c[0x0][0x390] ;  /* 0x00007200ff0c77ac */ /* 0x000e260008000c00 */
[----:B------:R-:W-:Y:S01]  /*1de00*/  UISETP.GE.AND UP1, UPT, UR5, 0x40, UPT ;  /* 0x000000400500788c */ /* 0x000fe2000bf26270 */
[----:B--2---:R-:W-:-:S02]  /*1de10*/  VIADD R2, R60, 0x15 ;  /* 0x000000153c027836 */ /* 0x004fc40000000000 */
[----:B------:R-:W-:-:S03]  /*1de20*/  VIADD R0, R60, 0x16 ;  /* 0x000000163c007836 */ /* 0x000fc60000000000 */
[----:B---3--:R-:W-:Y:S01]  /*1de30*/  ISETP.GE.AND P2, PT, R2, UR7, PT ;  /* 0x0000000702007c0c */ /* 0x008fe2000bf46270 */
[----:B-1----:R-:W-:Y:S01]  /*1de40*/  IMAD R2, R59, R137, RZ ;  /* 0x000000893b027224 */ /* 0x002fe200078e02ff */
[----:B----4-:R-:W-:Y:S01]  /*1de50*/  ISETP.GE.AND P1, PT, R0, UR17, PT ;  /* 0x0000001100007c0c */ /* 0x010fe2000bf26270 */
[----:B------:R-:W-:Y:S01]  /*1de60*/  VIADD R0, R60, 0x1 ;  /* 0x000000013c007836 */ /* 0x000fe20000000000 */
[----:B0-----:R-:W-:Y:S11]  /*1de70*/  BRA.U !UP1, `(.L_x_11) ;  /* 0x0000000109107547 */ /* 0x001ff6000b800000 */
[----:B------:R-:W-:-:S06]  /*1de80*/  USHF.L.U32 UR4, UR4, 0x1f, URZ ;  /* 0x0000001f04047899 */ /* 0x000fcc00080006ff */
[----:B------:R-:W-:-:S04]  /*1de90*/  IMAD.U32 R3, RZ, RZ, UR4 ;  /* 0x00000004ff037e24 */ /* 0x000fc8000f8e00ff */
[----:B------:R-:W0:Y:S02]  /*1dea0*/  SYNCS.PHASECHK.TRANS64.TRYWAIT P0, [UR11], R3 ;  /* 0x00000003ff0075a7 */ /* 0x000e24000800110b */
[----:B0-----:R-:W-:Y:S05]  /*1deb0*/  @!P0 BRA `(.L_x_12) ;  /* 0x0000004000208947 */ /* 0x001fea0003800000 */
.L_x_11:
[----:B------:R-:W2:Y:S01]  /*1dec0*/  LDL.LU R163, [R1+0x948] ;  /* 0x0009480001a37983 */ /* 0x000ea20000300800 */
[----:B------:R-:W-:Y:S01]  /*1ded0*/  BAR.SYNC.DEFER_BLOCKING 0x0 ;  /* 0x0000000000007b1d */ /* 0x000fe20000010000 */
[C---:B------:R-:W-:Y:S01]  /*1dee0*/  IMAD R136, R137.reuse, 0x80, R2 ;  /* 0x0000008089887824 */ /* 0x040fe200078e0202 */
[----:B------:R-:W-:Y:S02]  /*1def0*/  IADD3 R133, P0, PT, R2, UR12, RZ ;  /* 0x0000000c02857c10 */ /* 0x000fe4000ff1e0ff */
[----:B------:R-:W-:Y:S02]  /*1df00*/  ISETP.GE.AND P6, PT, R0, UR15, PT ;  /* 0x0000000f00007c0c */ /* 0x000fe4000bfc6270 */
[----:B------:R-:W0:Y:S01]  /*1df10*/  LDCU.64 UR4, c[0x0][0x398] ;  /* 0x00007300ff0477ac */ /* 0x000e220008000a00 */
[----:B------:R-:W3:Y:S01]  /*1df20*/  LDL.LU R162, [R1+0x94c] ;  /* 0x00094c0001a27983 */ /* 0x000ee20000300800 */
[----:B------:R-:W1:Y:S03]  /*1df30*/  LDCU.64 UR26, c[0x0][0x398] ;  /* 0x00007300ff1a77ac */ /* 0x000e660008000a00 */
[----:B------:R-:W4:Y:S01]  /*1df40*/  LDL.LU R161, [R1+0x958] ;  /* 0x0009580001a17983 */ /* 0x000f220000300800 */
[----:B------:R-:W0:Y:S03]  /*1df50*/  LDCU.64 UR24, c[0x0][0x398] ;  /* 0x00007300ff1877ac */ /* 0x000e260008000a00 */
[----:B------:R-:W4:Y:S01]  /*1df60*/  LDL.LU R160, [R1+0x954] ;  /* 0x0009540001a07983 */ /* 0x000f220000300800 */
[----:B------:R-:W0:Y:S03]  /*1df70*/  LDCU.64 UR20, c[0x0][0x398] ;  /* 0x00007300ff1477ac */ /* 0x000e260008000a00 */
[----:B------:R-:W0:Y:S01]  /*1df80*/  LDL.LU R159, [R1+0x950] ;  /* 0x00095000019f7983 */ /* 0x000e220000300800 */
[C---:B------:R-:W-:Y:S01]  /*1df90*/  IMAD R135, R137.reuse, 0x80, R136 ;  /* 0x0000008089877824 */ /* 0x040fe200078e0288 */
[----:B------:R-:W-:Y:S01]  /*1dfa0*/  IADD3 R3, P5, PT, R136, UR12, RZ ;  /* 0x0000000c88037c10 */ /* 0x000fe2000ffbe0ff */
[----:B------:R-:W0:Y:S01]  /*1dfb0*/  LDCU.64 UR18, c[0x0][0x398] ;  /* 0x00007300ff1277ac */ /* 0x000e220008000a00 */
[----:B------:R-:W1:Y:S02]  /*1dfc0*/  @!P4 SYNCS.CCTL.IV [UR9+0x11000] ;  /* 0x01100000ff00c9b1 */ /* 0x000e640008000009 */
[----:B-1----:R-:W-:Y:S01]  /*1dfd0*/  BAR.SYNC.DEFER_BLOCKING 0x0 ;  /* 0x0000000000007b1d */ /* 0x002fe20000010000 */
[----:B------:R-:W-:Y:S01]  /*1dfe0*/  IMAD R132, R137, 0x80, R135 ;  /* 0x0000008089847824 */ /* 0x000fe200078e0287 */
[----:B------:R-:W-:-:S02]  /*1dff0*/  LEA.HI.X.SX32 R2, R2, UR13, 0x1, P0 ;  /* 0x0000000d02027c11 */ /* 0x000fc400080f0eff */
[C---:B------:R-:W-:Y:S02]  /*1e000*/  IADD3 R0, P0, PT, R135.reuse, UR12, RZ ;  /* 0x0000000c87007c10 */ /* 0x040fe4000ff1e0ff */
[----:B------:R-:W-:Y:S01]  /*1e010*/  LEA.HI.X.SX32 R136, R136, UR13, 0x1, P5 ;  /* 0x0000000d88887c11 */ /* 0x000fe2000a8f0eff */
[----:B-----5:R-:W1:Y:S01]  /*1e020*/  LDTM.x128 R4, tmem[UR10] ;  /* 0x0000000a000479ee */ /* 0x020e6200083c0000 */
[----:B------:R-:W-:Y:S01]  /*1e030*/  LEA.HI.X.SX32 R135, R135, UR13, 0x1, P0 ;  /* 0x0000000d87877c11 */ /* 0x000fe200080f0eff */
[----:B------:R-:W0:Y:S01]  /*1e040*/  LDCU.64 UR10, c[0x0][0x398] ;  /* 0x00007300ff0a77ac */ /* 0x000e220008000a00 */
[----:B------:R-:W0:Y:S01]  /*1e050*/  @!P4 SYNCS.CCTL.IV [UR9+0x11008] ;  /* 0x01100800ff00c9b1 */ /* 0x000e220008000009 */
[C---:B------:R-:W-:Y:S01]  /*1e060*/  IADD3 R134, P4, PT, R132.reuse, UR12, RZ ;  /* 0x0000000c84867c10 */ /* 0x040fe2000ff9e0ff */
[----:B------:R-:W-:Y:S01]  /*1e070*/  NOP ;  /* 0x0000000000007918 */ /* 0x000fe20000000000 */
[----:B------:R-:W0:Y:S02]  /*1e080*/  LDCU UR9, c[0x0][0x398] ;  /* 0x00007300ff0977ac */ /* 0x000e240008000800 */
[----:B------:R-:W-:Y:S01]  /*1e090*/  LEA.HI.X.SX32 R132, R132, UR13, 0x1, P4 ;  /* 0x0000000d84847c11 */ /* 0x000fe2000a0f0eff */
[----:B------:R-:W0:Y:S01]  /*1e0a0*/  LDCU.64 UR12, c[0x0][0x398] ;  /* 0x00007300ff0c77ac */ /* 0x000e220008000a00 */
[----:B-1----:R-:W-:-:S02]  /*1e0b0*/  F2FP.SATFINITE.E4M3.F32.PACK_AB_MERGE_C R147, R5, R4, RZ ;  /* 0x000000040593723e */ /* 0x002fc400048070ff */
[----:B------:R-:W-:Y:S02]  /*1e0c0*/  F2FP.SATFINITE.E4M3.F32.PACK_AB_MERGE_C R37, R37, R36, RZ ;  /* 0x000000242525723e */ /* 0x000fe400048070ff */
[----:B------:R-:W-:Y:S02]  /*1e0d0*/  F2FP.SATFINITE.E4M3.F32.PACK_AB_MERGE_C R137, R69, R68, RZ ;  /* 0x000000444589723e */ /* 0x000fe400048070ff */
[----:B------:R-:W-:Y:S02]  /*1e0e0*/  F2FP.SATFINITE.E4M3.F32.PACK_AB_MERGE_C R145, R101, R100, RZ ;  /* 0x000000646591723e */ /* 0x000fe400048070ff */
[----:B------:R-:W-:Y:S02]  /*1e0f0*/  PRMT R101, R147, 0x9910, RZ ;  /* 0x0000991093657816 */ /* 0x000fe400000000ff */
[----:B------:R-:W-:Y:S02]  /*1e100*/  F2FP.SATFINITE.E4M3.F32.PACK_AB_MERGE_C R154, R39, R38, RZ ;  /* 0x00000026279a723e */ /* 0x000fe400048070ff */
[----:B------:R-:W-:-:S02]  /*1e110*/  SHF.R.S32.HI R101, RZ, 0x8, R101 ;  /* 0x00000008ff657819 */ /* 0x000fc40000011465 */
[----:B------:R-:W-:Y:S02]  /*1e120*/  F2FP.SATFINITE.E4M3.F32.PACK_AB_MERGE_C R155, R71, R70, RZ ;  /* 0x00000046479b723e */ /* 0x000fe400048070ff */
[----:B------:R-:W-:Y:S02]  /*1e130*/  F2FP.SATFINITE.E4M3.F32.PACK_AB_MERGE_C R156, R103, R102, RZ ;  /* 0x00000066679c723e */ /* 0x000fe400048070ff */
[----:B------:R-:W-:Y:S02]  /*1e140*/  F2FP.SATFINITE.E4M3.F32.PACK_AB_MERGE_C R9, R9, R8, RZ ;  /* 0x000000080909723e */ /* 0x000fe400048070ff */
[----:B------:R-:W-:Y:S02]  /*1e150*/  F2FP.SATFINITE.E4M3.F32.PACK_AB_MERGE_C R41, R41, R40, RZ ;  /* 0x000000282929723e */ /* 0x000fe400048070ff */
[----:B------:R-:W-:Y:S02]  /*1e160*/  F2FP.SATFINITE.E4M3.F32.PACK_AB_MERGE_C R73, R73, R72, RZ ;  /* 0x000000484949723e */ /* 0x000fe400048070ff */
[----:B------:R-:W-:-:S02]  /*1e170*/  F2FP.SATFINITE.E4M3.F32.PACK_AB_MERGE_C R105, R105, R104, RZ ;  /* 0x000000686969723e */ /* 0x000fc400048070ff */
[----:B------:R-:W-:Y:S02]  /*1e180*/  F2FP.SATFINITE.E4M3.F32.PACK_AB_MERGE_C R11, R11, R10, RZ ;  /* 0x0000000a0b0b723e */ /* 0x000fe400048070ff */
[----:B------:R-:W-:Y:S02]  /*1e190*/  F2FP.SATFINITE.E4M3.F32.PACK_AB_MERGE_C R43, R43, R42, RZ ;  /* 0x0000002a2b2b723e */ /* 0x000fe400048070ff */
[----:B------:R-:W-:Y:S02]  /*1e1a0*/  F2FP.SATFINITE.E4M3.F32.PACK_AB_MERGE_C R75, R75, R74, RZ ;  /* 0x0000004a4b4b723e */ /* 0x000fe400048070ff */
[----:B------:R-:W-:Y:S02]  /*1e1b0*/  F2FP.SATFINITE.E4M3.F32.PACK_AB_MERGE_C R107, R107, R106, RZ ;  /* 0x0000006a6b6b723e */ /* 0x000fe400048070ff */
[----:B------:R-:W-:Y:S02]  /*1e1c0*/  PRMT R10, R75, 0x9910, RZ ;  /* 0x000099104b0a7816 */ /* 0x000fe400000000ff */
[----:B------:R-:W-:-:S02]  /*1e1d0*/  F2FP.SATFINITE.E4M3.F32.PACK_AB_MERGE_C R13, R13, R12, RZ ;  /* 0x0000000c0d0d723e */ /* 0x000fc400048070ff */
        /* <DEDUP_REMOVED lines=46> */
[----:B------:R-:W-:Y:S01]  /*1e4c0*/  F2FP.SATFINITE.E4M3.F32.PACK_AB_MERGE_C R131, R131, R130, RZ ;  /* 0x000000828383723e */ /* 0x000fe200048070ff */
[C---:B--2---:R-:W-:Y:S01]  /*1e4d0*/  IMAD R144, R163.reuse, UR28, RZ ;  /* 0x0000001ca3907c24 */ /* 0x044fe2000f8e02ff */
[C---:B------:R-:W-:Y:S01]  /*1e4e0*/  ISETP.GE.AND P0, PT, R163.reuse, UR15, PT ;  /* 0x0000000fa3007c0c */ /* 0x040fe2000bf06270 */
[----:B------:R-:W-:-:S02]  /*1e4f0*/  VIADD R4, R163, 0x2 ;  /* 0x00000002a3047836 */ /* 0x000fc40000000000 */
[----:B------:R-:W-:Y:S01]  /*1e500*/  VIADD R158, R163, 0x5 ;  /* 0x00000005a39e7836 */ /* 0x000fe20000000000 */
[----:B------:R-:W-:Y:S02]  /*1e510*/  SHF.R.S32.HI R149, RZ, 0x1f, R144 ;  /* 0x0000001fff957819 */ /* 0x000fe40000011490 */
[C---:B------:R-:W-:Y:S02]  /*1e520*/  IADD3 R142, P4, PT, R144.reuse, R3, RZ ;  /* 0x00000003908e7210 */ /* 0x040fe40007f9e0ff */
[----:B------:R-:W-:Y:S02]  /*1e530*/  IADD3 R140, P5, PT, R144, R133, RZ ;  /* 0x00000085908c7210 */ /* 0x000fe40007fbe0ff */
[----:B---3--:R-:W-:Y:S01]  /*1e540*/  ISETP.GE.AND P3, PT, R162, UR14, PT ;  /* 0x0000000ea2007c0c */ /* 0x008fe2000bf66270 */
[C---:B------:R-:W-:Y:S02]  /*1e550*/  IMAD.X R143, R149.reuse, 0x1, R136, P4 ;  /* 0x00000001958f7824 */ /* 0x040fe400020e0688 */
[----:B------:R-:W-:Y:S01]  /*1e560*/  IMAD.X R141, R149, 0x1, R2, P5 ;  /* 0x00000001958d7824 */ /* 0x000fe200028e0602 */
[----:B------:R-:W-:-:S02]  /*1e570*/  ISETP.LT.AND P3, PT, R163, UR31, !P3 ;  /* 0x0000001fa3007c0c */ /* 0x000fc4000df61270 */
[----:B----4-:R-:W-:Y:S01]  /*1e580*/  ISETP.LT.AND P4, PT, R161, UR6, !P0 ;  /* 0x00000006a1007c0c */ /* 0x010fe2000c781270 */
[----:B------:R-:W1:Y:S01]  /*1e590*/  LDCU.64 UR6, c[0x0][0x398] ;  /* 0x00007300ff0677ac */ /* 0x000e620008000a00 */
[----:B------:R-:W-:-:S05]  /*1e5a0*/  IADD3 R138, P5, PT, R144, R0, RZ ;  /* 0x00000000908a7210 */ /* 0x000fca0007fbe0ff */
[----:B------:R-:W-:Y:S01]  /*1e5b0*/  IMAD.X R139, R149, 0x1, R135, P5 ;  /* 0x00000001958b7824 */ /* 0x000fe200028e0687 */
[----:B------:R-:W-:Y:S01]  /*1e5c0*/  ISETP.LT.AND P5, PT, R160, UR16, !P0 ;  /* 0x00000010a0007c0c */ /* 0x000fe2000c7a1270 */
[----:B------:R-:W2:Y:S01]  /*1e5d0*/  LDCU.64 UR16, c[0x0][0x398] ;  /* 0x00007300ff1077ac */ /* 0x000ea20008000a00 */
[----:B0-----:R-:W-:Y:S01]  /*1e5e0*/  ISETP.LT.AND P0, PT, R159, UR4, !P0 ;  /* 0x000000049f007c0c */ /* 0x001fe2000c701270 */
[----:B------:R0:W-:Y:S01]  /*1e5f0*/  @P3 STG.E.U8 desc[UR22][R140.64], R147 ;  /* 0x000000938c003986 */ /* 0x0001e2000c101116 */
[----:B------:R-:W-:Y:S01]  /*1e600*/  ISETP.GE.AND P3, PT, R4, UR15, PT ;  /* 0x0000000f04007c0c */ /* 0x000fe2000bf66270 */
[----:B------:R-:W3:Y:S02]  /*1e610*/  LDCU UR4, c[0x0][0x398] ;  /* 0x00007300ff0477ac */ /* 0x000ee40008000800 */
[----:B------:R4:W-:Y:S01]  /*1e620*/  @P4 STG.E.U8 desc[UR22][R142.64], R37 ;  /* 0x000000258e004986 */ /* 0x0009e2000c101116 */
[C---:B------:R-:W-:Y:S01]  /*1e630*/  IADD3 R4, P4, PT, R144.reuse, R134, RZ ;  /* 0x0000008690047210 */ /* 0x040fe20007f9e0ff */
[----:B------:R-:W-:-:S04]  /*1e640*/  VIADD R144, R144, UR28 ;  /* 0x0000001c90907c36 */ /* 0x000fc80008000000 */
[----:B------:R-:W-:Y:S01]  /*1e650*/  IMAD.X R5, R149, 0x1, R132, P4 ;  /* 0x0000000195057824 */ /* 0x000fe200020e0684 */
[----:B------:R-:W-:Y:S01]  /*1e660*/  ISETP.LT.AND P4, PT, R162, UR26, !P6 ;  /* 0x0000001aa2007c0c */ /* 0x000fe2000f781270 */
[----:B------:R1:W-:Y:S01]  /*1e670*/  @P5 STG.E.U8 desc[UR22][R138.64], R137 ;  /* 0x000000898a005986 */ /* 0x0003e2000c101116 */
[----:B0-----:R-:W-:Y:S02]  /*1e680*/  SHF.R.S32.HI R141, RZ, 0x1f, R144 ;  /* 0x0000001fff8d7819 */ /* 0x001fe40000011490 */
[C---:B------:R-:W-:Y:S01]  /*1e690*/  IADD3 R68, P5, PT, R144.reuse, R133, RZ ;  /* 0x0000008590447210 */ /* 0x040fe20007fbe0ff */
[----:B------:R0:W-:Y:S01]  /*1e6a0*/  @P0 STG.E.U8 desc[UR22][R4.64], R145 ;  /* 0x0000009104000986 */ /* 0x0001e2000c101116 */
[----:B------:R-:W-:Y:S01]  /*1e6b0*/  ISETP.LT.AND P0, PT, R161, UR24, !P6 ;  /* 0x00000018a1007c0c */ /* 0x000fe2000f701270 */
[----:B----4-:R-:W-:Y:S01]  /*1e6c0*/  VIADD R142, R144, UR28 ;  /* 0x0000001c908e7c36 */ /* 0x010fe20008000000 */
[----:B------:R-:W-:Y:S01]  /*1e6d0*/  PRMT R143, R37, 0x9910, RZ ;  /* 0x00009910258f7816 */ /* 0x000fe200000000ff */
[----:B------:R-:W-:-:S02]  /*1e6e0*/  IMAD.X R69, R141, 0x1, R2, P5 ;  /* 0x000000018d457824 */ /* 0x000fc400028e0602 */
[----:B------:R-:W-:Y:S01]  /*1e6f0*/  VIADD R38, R142, UR28 ;  /* 0x0000001c8e267c36 */ /* 0x000fe20008000000 */
[----:B------:R-:W-:Y:S02]  /*1e700*/  SHF.R.S32.HI R143, RZ, 0x8, R143 ;  /* 0x00000008ff8f7819 */ /* 0x000fe4000001148f */
[----:B------:R4:W-:Y:S01]  /*1e710*/  @P4 STG.E.U8 desc[UR22][R68.64], R101 ;  /* 0x0000006544004986 */ /* 0x0009e2000c101116 */
[----:B-1----:R-:W-:Y:S01]  /*1e720*/  IADD3 R138, P4, PT, R144, R3, RZ ;  /* 0x00000003908a7210 */ /* 0x002fe20007f9e0ff */
[----:B------:R-:W-:Y:S01]  /*1e730*/  VIADD R102, R38, UR28 ;  /* 0x0000001c26667c36 */ /* 0x000fe20008000000 */
[----:B------:R-:W-:Y:S02]  /*1e740*/  SHF.R.S32.HI R147, RZ, 0x1f, R142 ;  /* 0x0000001fff937819 */ /* 0x000fe4000001148e */
[----:B0-----:R-:W-:Y:S01]  /*1e750*/  PRMT R145, R145, 0x9910, RZ ;  /* 0x0000991091917816 */ /* 0x001fe200000000ff */
[----:B------:R-:W-:Y:S01]  /*1e760*/  IMAD.X R139, R141, 0x1, R136, P4 ;  /* 0x000000018d8b7824 */ /* 0x000fe200020e0688 */
[----:B------:R-:W-:-:S02]  /*1e770*/  IADD3 R36, P4, PT, R142, R133, RZ ;  /* 0x000000858e247210 */ /* 0x000fc40007f9e0ff */
[----:B------:R-:W-:Y:S02]  /*1e780*/  SHF.R.S32.HI R145, RZ, 0x8, R145 ;  /* 0x00000008ff917819 */ /* 0x000fe40000011491 */
[----:B------:R0:W-:Y:S01]  /*1e790*/  @P0 STG.E.U8 desc[UR22][R138.64], R143 ;  /* 0x0000008f8a000986 */ /* 0x0001e2000c101116 */
[----:B----4-:R-:W-:Y:S01]  /*1e7a0*/  IADD3 R68, P5, PT, R142, R3, RZ ;  /* 0x000000038e447210 */ /* 0x010fe20007fbe0ff */
[C---:B------:R-:W-:Y:S01]  /*1e7b0*/  IMAD.X R37, R147.reuse, 0x1, R2, P4 ;  /* 0x0000000193257824 */ /* 0x040fe200020e0602 */
[-C--:B------:R-:W-:Y:S02]  /*1e7c0*/  IADD3 R4, P0, PT, R144, R0.reuse, RZ ;  /* 0x0000000090047210 */ /* 0x080fe40007f1e0ff */
[----:B------:R-:W-:Y:S01]  /*1e7d0*/  IADD3 R100, P4, PT, R142, R0, RZ ;  /* 0x000000008e647210 */ /* 0x000fe20007f9e0ff */
[----:B------:R-:W-:Y:S01]  /*1e7e0*/  IMAD.X R69, R147, 0x1, R136, P5 ;  /* 0x0000000193457824 */ /* 0x000fe200028e0688 */
[----:B------:R-:W-:Y:S01]  /*1e7f0*/  ISETP.LT.AND P5, PT, R160, UR20, !P6 ;  /* 0x00000014a0007c0c */ /* 0x000fe2000f7a1270 */
[--C-:B------:R-:W-:Y:S01]  /*1e800*/  IMAD.X R5, R141, 0x1, R135.reuse, P0 ;  /* 0x000000018d057824 */ /* 0x100fe200000e0687 */
[-C--:B------:R-:W-:Y:S01]  /*1e810*/  IADD3 R140, P0, PT, R144, R134.reuse, RZ ;  /* 0x00000086908c7210 */ /* 0x080fe20007f1e0ff */
[----:B------:R-:W-:Y:S01]  /*1e820*/  IMAD.X R101, R147, 0x1, R135, P4 ;  /* 0x0000000193657824 */ /* 0x000fe200020e0687 */
[----:B------:R-:W-:Y:S01]  /*1e830*/  ISETP.LT.AND P6, PT, R159, UR6, !P6 ;  /* 0x000000069f007c0c */ /* 0x000fe2000f7c1270 */
[----:B------:R-:W-:Y:S01]  /*1e840*/  VIADD R144, R102, UR28 ;  /* 0x0000001c66907c36 */ /* 0x000fe20008000000 */
[----:B0-----:R-:W-:Y:S01]  /*1e850*/  PRMT R143, R137, 0x9910, RZ ;  /* 0x00009910898f7816 */ /* 0x001fe200000000ff */
[----:B------:R-:W-:Y:S01]  /*1e860*/  IMAD.X R141, R141, 0x1, R132, P0 ;  /* 0x000000018d8d7824 */ /* 0x000fe200000e0684 */
[----:B------:R-:W-:Y:S01]  /*1e870*/  IADD3 R138, P0, PT, R142, R134, RZ ;  /* 0x000000868e8a7210 */ /* 0x000fe20007f1e0ff */
[----:B------:R-:W-:Y:S01]  /*1e880*/  VIADD R137, R163, 0x3 ;  /* 0x00000003a3897836 */ /* 0x000fe20000000000 */
[----:B------:R-:W-:Y:S01]  /*1e890*/  SHF.R.S32.HI R143, RZ, 0x8, R143 ;  /* 0x00000008ff8f7819 */ /* 0x000fe2000001148f */
[----:B------:R-:W-:Y:S01]  /*1e8a0*/  VIADD R157, R144, UR28 ;  /* 0x0000001c909d7c36 */ /* 0x000fe20008000000 */
[----:B------:R-:W-:Y:S01]  /*1e8b0*/  SHF.R.S32.HI R39, RZ, 0x1f, R38 ;  /* 0x0000001fff277819 */ /* 0x000fe20000011426 */
[----:B------:R-:W-:Y:S01]  /*1e8c0*/  IMAD.X R139, R147, 0x1, R132, P0 ;  /* 0x00000001938b7824 */ /* 0x000fe200000e0684 */
[----:B------:R-:W-:Y:S01]  /*1e8d0*/  ISETP.LT.AND P0, PT, R162, UR18, !P3 ;  /* 0x00000012a2007c0c */ /* 0x000fe2000df01270 */
[----:B------:R-:W-:Y:S01]  /*1e8e0*/  @P5 STG.E.U8 desc[UR22][R4.64], R143 ;  /* 0x0000008f04005986 */ /* 0x000fe2000c101116 */
[----:B--2---:R-:W-:Y:S01]  /*1e8f0*/  ISETP.LT.AND P5, PT, R161, UR16, !P3 ;  /* 0x00000010a1007c0c */ /* 0x004fe2000dfa1270 */
[----:B------:R-:W0:Y:S01]  /*1e900*/  LDCU UR6, c[0x0][0x398] ;  /* 0x00007300ff0677ac */ /* 0x000e220008000800 */
[----:B------:R-:W-:Y:S01]  /*1e910*/  ISETP.GE.AND P4, PT, R137, UR15, PT ;  /* 0x0000000f89007c0c */ /* 0x000fe2000bf86270 */
[----:B------:R1:W-:Y:S01]  /*1e920*/  @P6 STG.E.U8 desc[UR22][R140.64], R145 ;  /* 0x000000918c006986 */ /* 0x0003e2000c101116 */
[----:B------:R-:W-:Y:S01]  /*1e930*/  ISETP.LT.AND P6, PT, R160, UR12, !P3 ;  /* 0x0000000ca0007c0c */ /* 0x000fe2000dfc1270 */
[----:B------:R-:W2:Y:S01]  /*1e940*/  LDCU UR12, c[0x0][0x398] ;  /* 0x00007300ff0c77ac */ /* 0x000ea20008000800 */
[----:B------:R-:W-:-:S02]  /*1e950*/  ISETP.LT.AND P3, PT, R159, UR10, !P3 ;  /* 0x0000000a9f007c0c */ /* 0x000fc4000df61270 */
[----:B------:R-:W-:Y:S01]  /*1e960*/  F2FP.SATFINITE.E4M3.F32.PACK_AB_MERGE_C R137, R7, R6, RZ ;  /* 0x000000060789723e */ /* 0x000fe200048070ff */
[----:B------:R-:W-:Y:S01]  /*1e970*/  VIADD R6, R163, 0x4 ;  /* 0x00000004a3067836 */ /* 0x000fe20000000000 */
[----:B------:R-:W-:Y:S01]  /*1e980*/  SHF.R.S32.HI R103, RZ, 0x1f, R102 ;  /* 0x0000001fff677819 */ /* 0x000fe20000011466 */
[----:B------:R-:W4:Y:S01]  /*1e990*/  LDCU UR10, c[0x0][0x398] ;  /* 0x00007300ff0a77ac */ /* 0x000f220008000800 */
[----:B------:R-:W-:Y:S01]  /*1e9a0*/  SHF.R.S32.HI R153, RZ, 0x1f, R157 ;  /* 0x0000001fff997819 */ /* 0x000fe2000001149d */
[----:B------:R0:W-:Y:S01]  /*1e9b0*/  @P0 STG.E.U8 desc[UR22][R36.64], R137 ;  /* 0x0000008924000986 */ /* 0x0001e2000c101116 */
[----:B------:R-:W-:Y:S02]  /*1e9c0*/  ISETP.GE.AND P0, PT, R6, UR15, PT ;  /* 0x0000000f06007c0c */ /* 0x000fe4000bf06270 */
[----:B-1----:R-:W-:Y:S01]  /*1e9d0*/  SHF.R.S32.HI R145, RZ, 0x1f, R144 ;  /* 0x0000001fff917819 */ /* 0x002fe20000011490 */
[----:B------:R1:W-:Y:S01]  /*1e9e0*/  @P5 STG.E.U8 desc[UR22][R68.64], R154 ;  /* 0x0000009a44005986 */ /* 0x0003e2000c101116 */
[----:B------:R-:W-:-:S03]  /*1e9f0*/  IADD3 R6, P5, PT, R38, R3, RZ ;  /* 0x0000000326067210 */ /* 0x000fc60007fbe0ff */
[----:B------:R-:W-:Y:S01]  /*1ea00*/  @P6 STG.E.U8 desc[UR22][R100.64], R155 ;  /* 0x0000009b64006986 */ /* 0x000fe2000c101116 */
[----:B---3--:R-:W-:Y:S01]  /*1ea10*/  ISETP.LT.AND P6, PT, R161, UR4, !P4 ;  /* 0x00000004a1007c0c */ /* 0x008fe2000e7c1270 */
[----:B------:R-:W-:Y:S01]  /*1ea20*/  IMAD.X R7, R39, 0x1, R136, P5 ;  /* 0x0000000127077824 */ /* 0x000fe200028e0688 */
[----:B------:R-:W3:Y:S01]  /*1ea30*/  LDCU UR4, c[0x0][0x398] ;  /* 0x00007300ff0477ac */ /* 0x000ee20008000800 */
[----:B------:R2:W-:Y:S01]  /*1ea40*/  @P3 STG.E.U8 desc[UR22][R138.64], R156 ;  /* 0x0000009c8a003986 */ /* 0x0005e2000c101116 */
[----:B------:R-:W-:Y:S02]  /*1ea50*/  IADD3 R4, P3, PT, R38, R133, RZ ;  /* 0x0000008526047210 */ /* 0x000fe40007f7e0ff */
[----:B0-----:R-:W-:Y:S02]  /*1ea60*/  PRMT R137, R137, 0x9910, RZ ;  /* 0x0000991089897816 */ /* 0x001fe400000000ff */
[----:B-1----:R-:W-:Y:S01]  /*1ea70*/  PRMT R154, R154, 0x9910, RZ ;  /* 0x000099109a9a7816 */ /* 0x002fe200000000ff */
[----:B------:R-:W-:Y:S01]  /*1ea80*/  IMAD.X R5, R39, 0x1, R2, P3 ;  /* 0x0000000127057824 */ /* 0x000fe200018e0602 */
[----:B------:R-:W-:-:S02]  /*1ea90*/  IADD3 R36, P3, PT, R38, R0, RZ ;  /* 0x0000000026247210 */ /* 0x000fc40007f7e0ff */
[----:B------:R-:W-:Y:S02]  /*1eaa0*/  IADD3 R38, P5, PT, R38, R134, RZ ;  /* 0x0000008626267210 */ /* 0x000fe40007fbe0ff */
[----:B------:R-:W-:Y:S01]  /*1eab0*/  SHF.R.S32.HI R137, RZ, 0x8, R137 ;  /* 0x00000008ff897819 */ /* 0x000fe20000011489 */
[C---:B------:R-:W-:Y:S01]  /*1eac0*/  IMAD.X R37, R39.reuse, 0x1, R135, P3 ;  /* 0x0000000127257824 */ /* 0x040fe200018e0687 */
[C---:B------:R-:W-:Y:S01]  /*1ead0*/  IADD3 R68, P3, PT, R102.reuse, R133, RZ ;  /* 0x0000008566447210 */ /* 0x040fe20007f7e0ff */
[----:B------:R-:W-:Y:S01]  /*1eae0*/  IMAD.X R39, R39, 0x1, R132, P5 ;  /* 0x0000000127277824 */ /* 0x000fe200028e0684 */
[----:B------:R-:W-:Y:S02]  /*1eaf0*/  IADD3 R70, P5, PT, R102, R3, RZ ;  /* 0x0000000366467210 */ /* 0x000fe40007fbe0ff */
[----:B--2---:R-:W-:Y:S01]  /*1eb00*/  PRMT R156, R156, 0x9910, RZ ;  /* 0x000099109c9c7816 */ /* 0x004fe200000000ff */
[C---:B------:R-:W-:Y:S01]  /*1eb10*/  IMAD.X R69, R103.reuse, 0x1, R2, P3 ;  /* 0x0000000167457824 */ /* 0x040fe200018e0602 */
[C---:B------:R-:W-:Y:S01]  /*1eb20*/  IADD3 R100, P3, PT, R102.reuse, R0, RZ ;  /* 0x0000000066647210 */ /* 0x040fe20007f7e0ff */
[----:B------:R-:W-:Y:S01]  /*1eb30*/  IMAD.X R71, R103, 0x1, R136, P5 ;  /* 0x0000000167477824 */ /* 0x000fe200028e0688 */
[----:B------:R-:W-:-:S03]  /*1eb40*/  IADD3 R102, P5, PT, R102, R134, RZ ;  /* 0x0000008666667210 */ /* 0x000fc60007fbe0ff */
        /* <DEDUP_REMOVED lines=8> */
[----:B------:R-:W-:Y:S01]  /*1ebd0*/  IMAD.X R143, R145, 0x1, R135, P3 ;  /* 0x00000001918f7824 */ /* 0x000fe200018e0687 */
[----:B------:R-:W-:Y:S01]  /*1ebe0*/  IADD3 R146, P3, PT, R157, R133, RZ ;  /* 0x000000859d927210 */ /* 0x000fe20007f7e0ff */
[----:B------:R-:W-:Y:S01]  /*1ebf0*/  IMAD.X R145, R145, 0x1, R132, P5 ;  /* 0x0000000191917824 */ /* 0x000fe200028e0684 */
[----:B------:R-:W-:-:S03]  /*1ec00*/  IADD3 R148, P5, PT, R157, R3, RZ ;  /* 0x000000039d947210 */ /* 0x000fc60007fbe0ff */
[----:B------:R-:W-:Y:S01]  /*1ec10*/  IMAD.X R147, R153, 0x1, R2, P3 ;  /* 0x0000000199937824 */ /* 0x000fe200018e0602 */
[----:B------:R-:W-:Y:S01]  /*1ec20*/  IADD3 R150, P3, PT, R157, R0, RZ ;  /* 0x000000009d967210 */ /* 0x000fe20007f7e0ff */
[----:B------:R-:W-:Y:S01]  /*1ec30*/  IMAD.X R149, R153, 0x1, R136, P5 ;  /* 0x0000000199957824 */ /* 0x000fe200028e0688 */
[----:B------:R-:W-:-:S03]  /*1ec40*/  ISETP.LT.AND P5, PT, R162, UR30, !P4 ;  /* 0x0000001ea2007c0c */ /* 0x000fc6000e7a1270 */
[----:B------:R-:W-:Y:S01]  /*1ec50*/  IMAD.X R151, R153, 0x1, R135, P3 ;  /* 0x0000000199977824 */ /* 0x000fe200018e0687 */
[C---:B------:R-:W-:Y:S01]  /*1ec60*/  IADD3 R152, P3, PT, R157.reuse, R134, RZ ;  /* 0x000000869d987210 */ /* 0x040fe20007f7e0ff */
[----:B------:R-:W-:-:S04]  /*1ec70*/  VIADD R157, R157, UR28 ;  /* 0x0000001c9d9d7c36 */ /* 0x000fc80008000000 */
[----:B------:R-:W-:Y:S01]  /*1ec80*/  IMAD.X R153, R153, 0x1, R132, P3 ;  /* 0x0000000199997824 */ /* 0x000fe200018e0684 */
[----:B------:R-:W-:Y:S02]  /*1ec90*/  ISETP.GE.AND P3, PT, R158, UR15, PT ;  /* 0x0000000f9e007c0c */ /* 0x000fe4000bf66270 */
[----:B------:R-:W-:Y:S01]  /*1eca0*/  PRMT R158, R155, 0x9910, RZ ;  /* 0x000099109b9e7816 */ /* 0x000fe200000000ff */
[----:B------:R0:W-:Y:S01]  /*1ecb0*/  @P5 STG.E.U8 desc[UR22][R4.64], R137 ;  /* 0x0000008904005986 */ /* 0x0001e2000c101116 */
[----:B------:R-:W-:Y:S01]  /*1ecc0*/  ISETP.LT.AND P5, PT, R160, UR6, !P4 ;  /* 0x00000006a0007c0c */ /* 0x000fe2000e7a1270 */
[----:B------:R-:W1:Y:S01]  /*1ecd0*/  LDCU UR6, c[0x0][0x398] ;  /* 0x00007300ff0677ac */ /* 0x000e620008000800 */
[----:B------:R-:W-:Y:S01]  /*1ece0*/  SHF.R.S32.HI R155, RZ, 0x8, R154 ;  /* 0x00000008ff9b7819 */ /* 0x000fe2000001149a */
[----:B------:R-:W-:Y:S01]  /*1ecf0*/  IMAD.MOV.U32 R154, RZ, RZ, R158 ;  /* 0x000000ffff9a7224 */ /* 0x000fe200078e009e */
[----:B------:R-:W-:Y:S01]  /*1ed00*/  ISETP.LT.AND P4, PT, R159, UR9, !P4 ;  /* 0x000000099f007c0c */ /* 0x000fe2000e781270 */
[----:B------:R-:W2:Y:S02]  /*1ed10*/  LDCU UR9, c[0x0][0x398] ;  /* 0x00007300ff0977ac */ /* 0x000ea40008000800 */
[----:B------:R1:W-:Y:S01]  /*1ed20*/  @P6 STG.E.U8 desc[UR22][R6.64], R155 ;  /* 0x0000009b06006986 */ /* 0x0003e2000c101116 */
[----:B----4-:R-:W-:Y:S01]  /*1ed30*/  ISETP.LT.AND P6, PT, R162, UR10, !P0 ;  /* 0x0000000aa2007c0c */ /* 0x010fe2000c7c1270 */
[----:B------:R-:W4:Y:S01]  /*1ed40*/  LDCU UR10, c[0x0][0x398] ;  /* 0x00007300ff0a77ac */ /* 0x000f220008000800 */
[----:B0-----:R-:W-:Y:S01]  /*1ed50*/  IMAD.MOV.U32 R137, RZ, RZ, R156 ;  /* 0x000000ffff897224 */ /* 0x001fe200078e009c */
[----:B------:R-:W-:Y:S01]  /*1ed60*/  SHF.R.S32.HI R5, RZ, 0x8, R154 ;  /* 0x00000008ff057819 */ /* 0x000fe2000001149a */
[----:B------:R-:W-:-:S03]  /*1ed70*/  VIADD R4, R163, 0x6 ;  /* 0x00000006a3047836 */ /* 0x000fc60000000000 */
[----:B------:R-:W-:Y:S01]  /*1ed80*/  SHF.R.S32.HI R137, RZ, 0x8, R137 ;  /* 0x00000008ff897819 */ /* 0x000fe20000011489 */
[----:B------:R0:W-:Y:S01]  /*1ed90*/  @P5 STG.E.U8 desc[UR22][R36.64], R5 ;  /* 0x0000000524005986 */ /* 0x0001e2000c101116 */
[----:B---3--:R-:W-:Y:S01]  /*1eda0*/  ISETP.LT.AND P5, PT, R161, UR4, !P0 ;  /* 0x00000004a1007c0c */ /* 0x008fe2000c7a1270 */
[----:B------:R-:W3:Y:S01]  /*1edb0*/  LDCU UR4, c[0x0][0x398] ;  /* 0x00007300ff0477ac */ /* 0x000ee20008000800 */
[----:B-1----:R-:W-:Y:S01]  /*1edc0*/  PRMT R7, R41, 0x9910, RZ ;  /* 0x0000991029077816 */ /* 0x002fe200000000ff */
[----:B------:R1:W-:Y:S01]  /*1edd0*/  @P4 STG.E.U8 desc[UR22][R38.64], R137 ;  /* 0x0000008926004986 */ /* 0x0003e2000c101116 */
[----:B------:R-:W-:Y:S01]  /*1ede0*/  ISETP.LT.AND P4, PT, R160, UR12, !P0 ;  /* 0x0000000ca0007c0c */ /* 0x000fe2000c781270 */
[----:B------:R-:W1:Y:S01]  /*1edf0*/  LDCU UR12, c[0x0][0x398] ;  /* 0x00007300ff0c77ac */ /* 0x000e620008000800 */
[----:B------:R-:W-:Y:S01]  /*1ee00*/  ISETP.LT.AND P0, PT, R159, UR6, !P0 ;  /* 0x000000069f007c0c */ /* 0x000fe2000c701270 */
[----:B------:R-:W-:Y:S01]  /*1ee10*/  @P6 STG.E.U8 desc[UR22][R68.64], R9 ;  /* 0x0000000944006986 */ /* 0x000fe2000c101116 */
[----:B------:R-:W-:Y:S01]  /*1ee20*/  ISETP.GE.AND P6, PT, R4, UR15, PT ;  /* 0x0000000f04007c0c */ /* 0x000fe2000bfc6270 */
[----:B------:R-:W1:Y:S01]  /*1ee30*/  LDCU UR6, c[0x0][0x398] ;  /* 0x00007300ff0677ac */ /* 0x000e620008000800 */
[----:B------:R-:W-:Y:S01]  /*1ee40*/  VIADD R4, R163, 0x7 ;  /* 0x00000007a3047836 */ /* 0x000fe20000000000 */
[----:B0-----:R-:W-:-:S02]  /*1ee50*/  PRMT R5, R9, 0x9910, RZ ;  /* 0x0000991009057816 */ /* 0x001fc400000000ff */
[----:B------:R-:W-:Y:S01]  /*1ee60*/  @P5 STG.E.U8 desc[UR22][R70.64], R41 ;  /* 0x0000002946005986 */ /* 0x000fe2000c101116 */
[----:B--2---:R-:W-:Y:S01]  /*1ee70*/  ISETP.LT.AND P5, PT, R162, UR9, !P3 ;  /* 0x00000009a2007c0c */ /* 0x004fe2000dfa1270 */
[----:B------:R-:W0:Y:S01]  /*1ee80*/  LDCU UR9, c[0x0][0x398] ;  /* 0x00007300ff0977ac */ /* 0x000e220008000800 */
[----:B------:R-:W-:Y:S01]  /*1ee90*/  SHF.R.S32.HI R5, RZ, 0x8, R5 ;  /* 0x00000008ff057819 */ /* 0x000fe20000011405 */
[----:B------:R-:W-:Y:S01]  /*1eea0*/  @P4 STG.E.U8 desc[UR22][R100.64], R73 ;  /* 0x0000004964004986 */ /* 0x000fe2000c101116 */
[----:B------:R-:W-:Y:S02]  /*1eeb0*/  SHF.R.S32.HI R7, RZ, 0x8, R7 ;  /* 0x00000008ff077819 */ /* 0x000fe40000011407 */
[----:B---3--:R-:W-:Y:S01]  /*1eec0*/  ISETP.LT.AND P4, PT, R161, UR4, !P3 ;  /* 0x00000004a1007c0c */ /* 0x008fe2000df81270 */
[----:B------:R2:W-:Y:S01]  /*1eed0*/  @P0 STG.E.U8 desc[UR22][R102.64], R105 ;  /* 0x0000006966000986 */ /* 0x0005e2000c101116 */
[----:B------:R-:W3:Y:S01]  /*1eee0*/  LDCU UR4, c[0x0][0x398] ;  /* 0x00007300ff0477ac */ /* 0x000ee20008000800 */
[----:B------:R-:W-:-:S02]  /*1eef0*/  ISETP.GE.AND P0, PT, R4, UR15, PT ;  /* 0x0000000f04007c0c */ /* 0x000fc4000bf06270 */
[----:B------:R-:W-:Y:S02]  /*1ef00*/  PRMT R4, R73, 0x9910, RZ ;  /* 0x0000991049047816 */ /* 0x000fe400000000ff */
[----:B------:R3:W-:Y:S01]  /*1ef10*/  @P5 STG.E.U8 desc[UR22][R138.64], R5 ;  /* 0x000000058a005986 */ /* 0x0007e2000c101116 */
[----:B----4-:R-:W-:Y:S01]  /*1ef20*/  ISETP.LT.AND P5, PT, R160, UR10, !P3 ;  /* 0x0000000aa0007c0c */ /* 0x010fe2000dfa1270 */
[----:B------:R-:W4:Y:S01]  /*1ef30*/  LDCU UR10, c[0x0][0x398] ;  /* 0x00007300ff0a77ac */ /* 0x000f220008000800 */
[----:B-1----:R-:W-:Y:S02]  /*1ef40*/  ISETP.LT.AND P3, PT, R159, UR6, !P3 ;  /* 0x000000069f007c0c */ /* 0x002fe4000df61270 */
[----:B------:R-:W-:Y:S01]  /*1ef50*/  SHF.R.S32.HI R39, RZ, 0x1f, R157 ;  /* 0x0000001fff277819 */ /* 0x000fe2000001149d */
[----:B------:R1:W-:Y:S01]  /*1ef60*/  @P4 STG.E.U8 desc[UR22][R140.64], R7 ;  /* 0x000000078c004986 */ /* 0x0003e2000c101116 */
[----:B--2---:R-:W-:Y:S01]  /*1ef70*/  PRMT R105, R105, 0x9910, RZ ;  /* 0x0000991069697816 */ /* 0x004fe200000000ff */
[----:B------:R-:W2:Y:S01]  /*1ef80*/  LDCU UR6, c[0x0][0x398] ;  /* 0x00007300ff0677ac */ /* 0x000ea20008000800 */
[----:B0-----:R-:W-:-:S02]  /*1ef90*/  ISETP.LT.AND P4, PT, R162, UR9, !P6 ;  /* 0x00000009a2007c0c */ /* 0x001fc4000f781270 */
[----:B------:R-:W-:Y:S01]  /*1efa0*/  PRMT R37, R43, 0x9910, RZ ;  /* 0x000099102b257816 */ /* 0x000fe200000000ff */
[----:B------:R-:W0:Y:S01]  /*1efb0*/  LDCU UR9, c[0x0][0x398] ;  /* 0x00007300ff0977ac */ /* 0x000e220008000800 */
[----:B---3--:R-:W-:Y:S01]  /*1efc0*/  SHF.R.S32.HI R5, RZ, 0x8, R4 ;  /* 0x00000008ff057819 */ /* 0x008fe20000011404 */
[----:B------:R-:W-:Y:S01]  /*1efd0*/  IMAD.MOV.U32 R4, RZ, RZ, R105 ;  /* 0x000000ffff047224 */ /* 0x000fe200078e0069 */
[----:B------:R-:W-:-:S03]  /*1efe0*/  SHF.R.S32.HI R37, RZ, 0x8, R37 ;  /* 0x00000008ff257819 */ /* 0x000fc60000011425 */
[----:B------:R-:W-:Y:S01]  /*1eff0*/  @P5 STG.E.U8 desc[UR22][R142.64], R5 ;  /* 0x000000058e005986 */ /* 0x000fe2000c101116 */
[----:B-1----:R-:W-:Y:S01]  /*1f000*/  SHF.R.S32.HI R7, RZ, 0x8, R4 ;  /* 0x00000008ff077819 */ /* 0x002fe20000011404 */
[----:B------:R-:W-:Y:S01]  /*1f010*/  VIADD R4, R163, 0x8 ;  /* 0x00000008a3047836 */ /* 0x000fe20000000000 */
[----:B------:R-:W-:Y:S01]  /*1f020*/  ISETP.LT.AND P5, PT, R161, UR4, !P6 ;  /* 0x00000004a1007c0c */ /* 0x000fe2000f7a1270 */
[----:B------:R-:W1:Y:S02]  /*1f030*/  LDCU UR4, c[0x0][0x398] ;  /* 0x00007300ff0477ac */ /* 0x000e640008000800 */
[----:B------:R-:W-:Y:S01]  /*1f040*/  @P3 STG.E.U8 desc[UR22][R144.64], R7 ;  /* 0x0000000790003986 */ /* 0x000fe2000c101116 */
[----:B------:R-:W-:-:S03]  /*1f050*/  ISETP.GE.AND P3, PT, R4, UR15, PT ;  /* 0x0000000f04007c0c */ /* 0x000fc6000bf66270 */
[----:B------:R3:W-:Y:S01]  /*1f060*/  @P4 STG.E.U8 desc[UR22][R146.64], R11 ;  /* 0x0000000b92004986 */ /* 0x0007e2000c101116 */
[----:B----4-:R-:W-:Y:S01]  /*1f070*/  ISETP.LT.AND P4, PT, R160, UR10, !P6 ;  /* 0x0000000aa0007c0c */ /* 0x010fe2000f781270 */
[----:B------:R-:W4:Y:S01]  /*1f080*/  LDCU UR10, c[0x0][0x398] ;  /* 0x00007300ff0a77ac */ /* 0x000f220008000800 */
[----:B--2---:R-:W-:Y:S01]  /*1f090*/  ISETP.LT.AND P6, PT, R159, UR6, !P6 ;  /* 0x000000069f007c0c */ /* 0x004fe2000f7c1270 */
[----:B------:R-:W2:Y:S02]  /*1f0a0*/  LDCU UR6, c[0x0][0x398] ;  /* 0x00007300ff0677ac */ /* 0x000ea40008000800 */
[----:B------:R-:W-:Y:S01]  /*1f0b0*/  @P5 STG.E.U8 desc[UR22][R148.64], R43 ;  /* 0x0000002b94005986 */ /* 0x000fe2000c101116 */
[----:B0-----:R-:W-:Y:S01]  /*1f0c0*/  ISETP.LT.AND P5, PT, R162, UR9, !P0 ;  /* 0x00000009a2007c0c */ /* 0x001fe2000c7a1270 */
[----:B------:R-:W0:Y:S01]  /*1f0d0*/  LDCU UR9, c[0x0][0x398] ;  /* 0x00007300ff0977ac */ /* 0x000e220008000800 */
[----:B---3--:R-:W-:-:S05]  /*1f0e0*/  PRMT R11, R11, 0x9910, RZ ;  /* 0x000099100b0b7816 */ /* 0x008fca00000000ff */
[----:B------:R-:W-:Y:S01]  /*1f0f0*/  @P4 STG.E.U8 desc[UR22][R150.64], R75 ;  /* 0x0000004b96004986 */ /* 0x000fe2000c101116 */
[C---:B------:R-:W-:Y:S02]  /*1f100*/  IADD3 R4, P4, PT, R157.reuse, R133, RZ ;  /* 0x000000859d047210 */ /* 0x040fe40007f9e0ff */
[----:B------:R-:W-:Y:S01]  /*1f110*/  SHF.R.S32.HI R11, RZ, 0x8, R11 ;  /* 0x00000008ff0b7819 */ /* 0x000fe2000001140b */
[----:B------:R-:W-:Y:S01]  /*1f120*/  @P6 STG.E.U8 desc[UR22][R152.64], R107 ;  /* 0x0000006b98006986 */ /* 0x000fe2000c101116 */
[----:B------:R-:W-:Y:S01]  /*1f130*/  IADD3 R6, P6, PT, R157, R3, RZ ;  /* 0x000000039d067210 */ /* 0x000fe20007fde0ff */
[----:B------:R-:W-:Y:S01]  /*1f140*/  IMAD.X R5, R39, 0x1, R2, P4 ;  /* 0x0000000127057824 */ /* 0x000fe200020e0602 */
[----:B-1----:R-:W-:Y:S01]  /*1f150*/  ISETP.LT.AND P4, PT, R161, UR4, !P0 ;  /* 0x00000004a1007c0c */ /* 0x002fe2000c781270 */
[----:B------:R-:W1:Y:S02]  /*1f160*/  LDCU UR4, c[0x0][0x398] ;  /* 0x00007300ff0477ac */ /* 0x000e640008000800 */
[----:B------:R-:W-:Y:S01]  /*1f170*/  IMAD.X R7, R39, 0x1, R136, P6 ;  /* 0x0000000127077824 */ /* 0x000fe200030e0688 */
[----:B------:R3:W-:Y:S01]  /*1f180*/  @P5 STG.E.U8 desc[UR22][R4.64], R11 ;  /* 0x0000000b04005986 */ /* 0x0007e2000c101116 */
[----:B--2---:R-:W-:Y:S01]  /*1f190*/  ISETP.LT.AND P5, PT, R160, UR6, !P0 ;  /* 0x00000006a0007c0c */ /* 0x004fe2000c7a1270 */
[----:B------:R-:W2:Y:S01]  /*1f1a0*/  LDCU UR6, c[0x0][0x398] ;  /* 0x00007300ff0677ac */ /* 0x000ea20008000800 */
[----:B------:R-:W-:-:S05]  /*1f1b0*/  IADD3 R8, P6, PT, R157, R0, RZ ;  /* 0x000000009d087210 */ /* 0x000fca0007fde0ff */
[----:B------:R-:W-:Y:S01]  /*1f1c0*/  IMAD.X R9, R39, 0x1, R135, P6 ;  /* 0x0000000127097824 */ /* 0x000fe200030e0687 */
[----:B0-----:R-:W-:Y:S01]  /*1f1d0*/  ISETP.LT.AND P6, PT, R159, UR9, !P0 ;  /* 0x000000099f007c0c */ /* 0x001fe2000c7c1270 */
[----:B------:R0:W-:Y:S01]  /*1f1e0*/  @P4 STG.E.U8 desc[UR22][R6.64], R37 ;  /* 0x0000002506004986 */ /* 0x0001e2000c101116 */
[----:B------:R-:W4:Y:S01]  /*1f1f0*/  LDCU UR9, c[0x0][0x398] ;  /* 0x00007300ff0977ac */ /* 0x000f220008000800 */
[----:B---3--:R-:W-:Y:S02]  /*1f200*/  SHF.R.S32.HI R11, RZ, 0x8, R10 ;  /* 0x00000008ff0b7819 */ /* 0x008fe4000001140a */
[C---:B------:R-:W-:Y:S01]  /*1f210*/  IADD3 R4, P0, PT, R157.reuse, R134, RZ ;  /* 0x000000869d047210 */ /* 0x040fe20007f1e0ff */
[----:B------:R-:W-:Y:S01]  /*1f220*/  VIADD R157, R157, UR28 ;  /* 0x0000001c9d9d7c36 */ /* 0x000fe20008000000 */
[----:B------:R-:W-:Y:S01]  /*1f230*/  PRMT R10, R107, 0x9910, RZ ;  /* 0x000099106b0a7816 */ /* 0x000fe200000000ff */
[----:B------:R3:W-:Y:S01]  /*1f240*/  @P5 STG.E.U8 desc[UR22][R8.64], R11 ;  /* 0x0000000b08005986 */ /* 0x0007e2000c101116 */
[----:B-1----:R-:W-:Y:S01]  /*1f250*/  ISETP.LT.AND P4, PT, R162, UR4, !P3 ;  /* 0x00000004a2007c0c */ /* 0x002fe2000df81270 */
[----:B------:R-:W-:Y:S01]  /*1f260*/  IMAD.X R5, R39, 0x1, R132, P0 ;  /* 0x0000000127057824 */ /* 0x000fe200000e0684 */
[----:B------:R-:W-:Y:S01]  /*1f270*/  SHF.R.S32.HI R39, RZ, 0x1f, R157 ;  /* 0x0000001fff277819 */ /* 0x000fe2000001149d */
[----:B------:R-:W1:Y:S01]  /*1f280*/  LDCU UR4, c[0x0][0x398] ;  /* 0x00007300ff0477ac */ /* 0x000e620008000800 */
[----:B0-----:R-:W-:Y:S01]  /*1f290*/  SHF.R.S32.HI R37, RZ, 0x8, R10 ;  /* 0x00000008ff257819 */ /* 0x001fe2000001140a */
[----:B------:R-:W-:Y:S01]  /*1f2a0*/  VIADD R10, R163, 0x9 ;  /* 0x00000009a30a7836 */ /* 0x000fe20000000000 */
[----:B------:R-:W-:-:S02]  /*1f2b0*/  IADD3 R6, P5, PT, R157, R133, RZ ;  /* 0x000000859d067210 */ /* 0x000fc40007fbe0ff */
[----:B--2---:R-:W-:Y:S01]  /*1f2c0*/  ISETP.LT.AND P0, PT, R161, UR6, !P3 ;  /* 0x00000006a1007c0c */ /* 0x004fe2000df01270 */
[----:B------:R0:W-:Y:S01]  /*1f2d0*/  @P6 STG.E.U8 desc[UR22][R4.64], R37 ;  /* 0x0000002504006986 */ /* 0x0001e2000c101116 */
[----:B------:R-:W2:Y:S01]  /*1f2e0*/  LDCU UR6, c[0x0][0x398] ;  /* 0x00007300ff0677ac */ /* 0x000ea20008000800 */
[----:B---3--:R-:W-:Y:S01]  /*1f2f0*/  IADD3 R8, P6, PT, R157, R3, RZ ;  /* 0x000000039d087210 */ /* 0x008fe20007fde0ff */
[----:B------:R-:W-:Y:S01]  /*1f300*/  IMAD.X R7, R39, 0x1, R2, P5 ;  /* 0x0000000127077824 */ /* 0x000fe200028e0602 */
[----:B----4-:R-:W-:Y:S01]  /*1f310*/  ISETP.LT.AND P5, PT, R160, UR10, !P3 ;  /* 0x0000000aa0007c0c */ /* 0x010fe2000dfa1270 */
[----:B------:R-:W-:Y:S01]  /*1f320*/  VIADD R11, R163, 0xa ;  /* 0x0000000aa30b7836 */ /* 0x000fe20000000000 */
[----:B------:R-:W-:Y:S01]  /*1f330*/  ISETP.LT.AND P3, PT, R159, UR9, !P3 ;  /* 0x000000099f007c0c */ /* 0x000fe2000df61270 */
[----:B------:R-:W-:Y:S01]  /*1f340*/  IMAD.X R9, R39, 0x1, R136, P6 ;  /* 0x0000000127097824 */ /* 0x000fe200030e0688 */
[----:B------:R3:W-:Y:S01]  /*1f350*/  @P4 STG.E.U8 desc[UR22][R6.64], R13 ;  /* 0x0000000d06004986 */ /* 0x0007e2000c101116 */
[----:B------:R-:W-:Y:S01]  /*1f360*/  ISETP.GE.AND P4, PT, R10, UR15, PT ;  /* 0x0000000f0a007c0c */ /* 0x000fe2000bf86270 */
[----:B------:R-:W4:Y:S01]  /*1f370*/  LDCU UR9, c[0x0][0x398] ;  /* 0x00007300ff0977ac */ /* 0x000f220008000800 */
[----:B------:R-:W-:Y:S01]  /*1f380*/  IADD3 R10, P6, PT, R157, R0, RZ ;  /* 0x000000009d0a7210 */ /* 0x000fe20007fde0ff */
[----:B------:R2:W-:Y:S01]  /*1f390*/  @P0 STG.E.U8 desc[UR22][R8.64], R45 ;  /* 0x0000002d08000986 */ /* 0x0005e2000c101116 */
[----:B------:R-:W-:Y:S01]  /*1f3a0*/  ISETP.GE.AND P0, PT, R11, UR15, PT ;  /* 0x0000000f0b007c0c */ /* 0x000fe2000bf06270 */
[----:B------:R-:W4:Y:S02]  /*1f3b0*/  LDCU UR10, c[0x0][0x398] ;  /* 0x00007300ff0a77ac */ /* 0x000f240008000800 */
[----:B------:R-:W-:Y:S01]  /*1f3c0*/  IMAD.X R11, R39, 0x1, R135, P6 ;  /* 0x00000001270b7824 */ /* 0x000fe200030e0687 */
[C---:B0-----:R-:W-:Y:S01]  /*1f3d0*/  IADD3 R4, P6, PT, R157.reuse, R134, RZ ;  /* 0x000000869d047210 */ /* 0x041fe20007fde0ff */
[----:B------:R-:W-:-:S03]  /*1f3e0*/  VIADD R157, R157, UR28 ;  /* 0x0000001c9d9d7c36 */ /* 0x000fc60008000000 */
[----:B------:R0:W-:Y:S01]  /*1f3f0*/  @P5 STG.E.U8 desc[UR22][R10.64], R77 ;  /* 0x0000004d0a005986 */ /* 0x0001e2000c101116 */
[----:B------:R-:W-:Y:S01]  /*1f400*/  IMAD.X R5, R39, 0x1, R132, P6 ;  /* 0x0000000127057824 */ /* 0x000fe200030e0684 */
[----:B-1----:R-:W-:Y:S01]  /*1f410*/  ISETP.LT.AND P5, PT, R162, UR4, !P4 ;  /* 0x00000004a2007c0c */ /* 0x002fe2000e7a1270 */
[----:B------:R-:W1:Y:S01]  /*1f420*/  LDCU UR4, c[0x0][0x398] ;  /* 0x00007300ff0477ac */ /* 0x000e620008000800 */
[----:B------:R-:W-:Y:S02]  /*1f430*/  SHF.R.S32.HI R37, RZ, 0x1f, R157 ;  /* 0x0000001fff257819 */ /* 0x000fe4000001149d */
[----:B---3--:R-:W-:Y:S01]  /*1f440*/  IADD3 R6, P6, PT, R157, R133, RZ ;  /* 0x000000859d067210 */ /* 0x008fe20007fde0ff */
[----:B------:R3:W-:Y:S01]  /*1f450*/  @P3 STG.E.U8 desc[UR22][R4.64], R109 ;  /* 0x0000006d04003986 */ /* 0x0007e2000c101116 */
[----:B--2---:R-:W-:Y:S02]  /*1f460*/  PRMT R8, R13, 0x9910, RZ ;  /* 0x000099100d087816 */ /* 0x004fe400000000ff */
[----:B------:R-:W-:Y:S01]  /*1f470*/  ISETP.LT.AND P3, PT, R161, UR6, !P4 ;  /* 0x00000006a1007c0c */ /* 0x000fe2000e761270 */
[----:B------:R-:W2:Y:S01]  /*1f480*/  LDCU UR6, c[0x0][0x398] ;  /* 0x00007300ff0677ac */ /* 0x000ea20008000800 */
[----:B------:R-:W-:Y:S01]  /*1f490*/  IMAD.X R7, R37, 0x1, R2, P6 ;  /* 0x0000000125077824 */ /* 0x000fe200030e0602 */
[----:B0-----:R-:W-:-:S02]  /*1f4a0*/  SHF.R.S32.HI R11, RZ, 0x8, R8 ;  /* 0x00000008ff0b7819 */ /* 0x001fc40000011408 */
[----:B------:R-:W-:Y:S02]  /*1f4b0*/  IADD3 R8, P6, PT, R157, R3, RZ ;  /* 0x000000039d087210 */ /* 0x000fe40007fde0ff */
[----:B------:R-:W-:Y:S01]  /*1f4c0*/  PRMT R13, R45, 0x9910, RZ ;  /* 0x000099102d0d7816 */ /* 0x000fe200000000ff */
[----:B------:R0:W-:Y:S01]  /*1f4d0*/  @P5 STG.E.U8 desc[UR22][R6.64], R11 ;  /* 0x0000000b06005986 */ /* 0x0001e2000c101116 */
[----:B----4-:R-:W-:Y:S01]  /*1f4e0*/  ISETP.LT.AND P5, PT, R160, UR9, !P4 ;  /* 0x00000009a0007c0c */ /* 0x010fe2000e7a1270 */
[----:B------:R-:W-:Y:S01]  /*1f4f0*/  IMAD.X R9, R37, 0x1, R136, P6 ;  /* 0x0000000125097824 */ /* 0x000fe200030e0688 */
[----:B------:R-:W-:Y:S01]  /*1f500*/  SHF.R.S32.HI R13, RZ, 0x8, R13 ;  /* 0x00000008ff0d7819 */ /* 0x000fe2000001140d */
[----:B------:R-:W4:Y:S01]  /*1f510*/  LDCU UR9, c[0x0][0x398] ;  /* 0x00007300ff0977ac */ /* 0x000f220008000800 */
[----:B---3--:R-:W-:Y:S02]  /*1f520*/  IADD3 R4, P6, PT, R157, R0, RZ ;  /* 0x000000009d047210 */ /* 0x008fe40007fde0ff */
[----:B------:R-:W-:Y:S01]  /*1f530*/  PRMT R10, R77, 0x9910, RZ ;  /* 0x000099104d0a7816 */ /* 0x000fe200000000ff */
[----:B------:R3:W-:Y:S01]  /*1f540*/  @P3 STG.E.U8 desc[UR22][R8.64], R13 ;  /* 0x0000000d08003986 */ /* 0x0007e2000c101116 */
[----:B-1----:R-:W-:Y:S01]  /*1f550*/  ISETP.LT.AND P4, PT, R159, UR4, !P4 ;  /* 0x000000049f007c0c */ /* 0x002fe2000e781270 */
[----:B------:R-:W-:Y:S01]  /*1f560*/  IMAD.X R5, R37, 0x1, R135, P6 ;  /* 0x0000000125057824 */ /* 0x000fe200030e0687 */
[----:B--2---:R-:W-:Y:S01]  /*1f570*/  ISETP.LT.AND P6, PT, R162, UR6, !P0 ;  /* 0x00000006a2007c0c */ /* 0x004fe2000c7c1270 */
[----:B------:R-:W1:Y:S01]  /*1f580*/  LDCU UR4, c[0x0][0x398] ;  /* 0x00007300ff0477ac */ /* 0x000e620008000800 */
[C---:B0-----:R-:W-:Y:S01]  /*1f590*/  IADD3 R6, P3, PT, R157.reuse, R134, RZ ;  /* 0x000000869d067210 */ /* 0x041fe20007f7e0ff */
[----:B------:R-:W-:Y:S01]  /*1f5a0*/  VIADD R157, R157, UR28 ;  /* 0x0000001c9d9d7c36 */ /* 0x000fe20008000000 */
[----:B------:R-:W-:Y:S01]  /*1f5b0*/  SHF.R.S32.HI R11, RZ, 0x8, R10 ;  /* 0x00000008ff0b7819 */ /* 0x000fe2000001140a */
[----:B------:R-:W0:Y:S01]  /*1f5c0*/  LDCU UR6, c[0x0][0x398] ;  /* 0x00007300ff0677ac */ /* 0x000e220008000800 */
[----:B------:R-:W-:Y:S01]  /*1f5d0*/  PRMT R10, R109, 0x9910, RZ ;  /* 0x000099106d0a7816 */ /* 0x000fe200000000ff */
[----:B------:R-:W-:Y:S01]  /*1f5e0*/  IMAD.X R7, R37, 0x1, R132, P3 ;  /* 0x0000000125077824 */ /* 0x000fe200018e0684 */
[----:B------:R-:W-:Y:S01]  /*1f5f0*/  SHF.R.S32.HI R37, RZ, 0x1f, R157 ;  /* 0x0000001fff257819 */ /* 0x000fe2000001149d */
[----:B------:R2:W-:Y:S01]  /*1f600*/  @P5 STG.E.U8 desc[UR22][R4.64], R11 ;  /* 0x0000000b04005986 */ /* 0x0005e2000c101116 */
[C---:B---3--:R-:W-:Y:S01]  /*1f610*/  IADD3 R8, P3, PT, R157.reuse, R133, RZ ;  /* 0x000000859d087210 */ /* 0x048fe20007f7e0ff */
[----:B------:R-:W-:Y:S01]  /*1f620*/  VIADD R12, R157, UR28 ;  /* 0x0000001c9d0c7c36 */ /* 0x000fe20008000000 */
[----:B------:R-:W-:-:S02]  /*1f630*/  SHF.R.S32.HI R13, RZ, 0x8, R10 ;  /* 0x00000008ff0d7819 */ /* 0x000fc4000001140a */
[----:B----4-:R-:W-:Y:S01]  /*1f640*/  ISETP.LT.AND P5, PT, R161, UR9, !P0 ;  /* 0x00000009a1007c0c */ /* 0x010fe2000c7a1270 */
[----:B------:R-:W-:Y:S01]  /*1f650*/  IMAD.X R9, R37, 0x1, R2, P3 ;  /* 0x0000000125097824 */ /* 0x000fe200018e0602 */
[----:B------:R-:W3:Y:S01]  /*1f660*/  LDCU UR9, c[0x0][0x398] ;  /* 0x00007300ff0977ac */ /* 0x000ee20008000800 */
[----:B------:R4:W-:Y:S01]  /*1f670*/  @P4 STG.E.U8 desc[UR22][R6.64], R13 ;  /* 0x0000000d06004986 */ /* 0x0009e2000c101116 */
[----:B------:R-:W-:Y:S01]  /*1f680*/  ISETP.LT.AND P4, PT, R160, UR10, !P0 ;  /* 0x0000000aa0007c0c */ /* 0x000fe2000c781270 */
[----:B------:R-:W3:Y:S01]  /*1f690*/  LDCU UR10, c[0x0][0x398] ;  /* 0x00007300ff0a77ac */ /* 0x000ee20008000800 */
[----:B--2---:R-:W-:Y:S01]  /*1f6a0*/  IADD3 R4, P3, PT, R157, R3, RZ ;  /* 0x000000039d047210 */ /* 0x004fe20007f7e0ff */
[----:B------:R-:W-:Y:S01]  /*1f6b0*/  VIADD R11, R163, 0xb ;  /* 0x0000000ba30b7836 */ /* 0x000fe20000000000 */
[----:B------:R2:W-:Y:S01]  /*1f6c0*/  @P6 STG.E.U8 desc[UR22][R8.64], R15 ;  /* 0x0000000f08006986 */ /* 0x0005e2000c101116 */
[----:B------:R-:W-:Y:S02]  /*1f6d0*/  IADD3 R10, P6, PT, R157, R0, RZ ;  /* 0x000000009d0a7210 */ /* 0x000fe40007fde0ff */
[----:B------:R-:W-:Y:S01]  /*1f6e0*/  IMAD.X R5, R37, 0x1, R136, P3 ;  /* 0x0000000125057824 */ /* 0x000fe200018e0688 */
[----:B------:R-:W-:-:S02]  /*1f6f0*/  ISETP.GE.AND P3, PT, R11, UR15, PT ;  /* 0x0000000f0b007c0c */ /* 0x000fc4000bf66270 */
[----:B------:R-:W-:Y:S01]  /*1f700*/  IMAD.X R11, R37, 0x1, R135, P6 ;  /* 0x00000001250b7824 */ /* 0x000fe200030e0687 */
[----:B-1----:R-:W-:Y:S01]  /*1f710*/  ISETP.LT.AND P0, PT, R159, UR4, !P0 ;  /* 0x000000049f007c0c */ /* 0x002fe2000c701270 */
[----:B------:R1:W-:Y:S01]  /*1f720*/  @P5 STG.E.U8 desc[UR22][R4.64], R47 ;  /* 0x0000002f04005986 */ /* 0x0003e2000c101116 */
[----:B0-----:R-:W-:Y:S01]  /*1f730*/  ISETP.LT.AND P5, PT, R162, UR6, !P3 ;  /* 0x00000006a2007c0c */ /* 0x001fe2000dfa1270 */
[----:B------:R-:W0:Y:S01]  /*1f740*/  LDCU UR4, c[0x0][0x398] ;  /* 0x00007300ff0477ac */ /* 0x000e220008000800 */
[----:B------:R-:W-:Y:S01]  /*1f750*/  SHF.R.S32.HI R39, RZ, 0x1f, R12 ;  /* 0x0000001fff277819 */ /* 0x000fe2000001140c */
[----:B------:R0:W-:Y:S01]  /*1f760*/  @P4 STG.E.U8 desc[UR22][R10.64], R79 ;  /* 0x0000004f0a004986 */ /* 0x0001e2000c101116 */
[----:B----4-:R-:W-:Y:S01]  /*1f770*/  IADD3 R6, P4, PT, R157, R134, RZ ;  /* 0x000000869d067210 */ /* 0x010fe20007f9e0ff */
[----:B--2---:R-:W-:Y:S01]  /*1f780*/  VIADD R8, R163, 0xc ;  /* 0x0000000ca3087836 */ /* 0x004fe20000000000 */
[----:B------:R-:W-:Y:S01]  /*1f790*/  PRMT R13, R15, 0x9910, RZ ;  /* 0x000099100f0d7816 */ /* 0x000fe200000000ff */
[----:B------:R-:W2:Y:S01]  /*1f7a0*/  LDCU UR6, c[0x0][0x398] ;  /* 0x00007300ff0677ac */ /* 0x000ea20008000800 */
[----:B------:R-:W-:Y:S01]  /*1f7b0*/  PRMT R15, R79, 0x9910, RZ ;  /* 0x000099104f0f7816 */ /* 0x000fe200000000ff */
[----:B------:R-:W-:Y:S01]  /*1f7c0*/  IMAD.X R7, R37, 0x1, R132, P4 ;  /* 0x0000000125077824 */ /* 0x000fe200020e0684 */
[----:B------:R-:W-:-:S02]  /*1f7d0*/  SHF.R.S32.HI R13, RZ, 0x8, R13 ;  /* 0x00000008ff0d7819 */ /* 0x000fc4000001140d */
[----:B-1----:R-:W-:Y:S02]  /*1f7e0*/  IADD3 R4, P6, PT, R12, R133, RZ ;  /* 0x000000850c047210 */ /* 0x002fe40007fde0ff */
[----:B------:R-:W-:Y:S01]  /*1f7f0*/  ISETP.GE.AND P4, PT, R8, UR15, PT ;  /* 0x0000000f08007c0c */ /* 0x000fe2000bf86270 */
[----:B------:R1:W-:Y:S01]  /*1f800*/  @P0 STG.E.U8 desc[UR22][R6.64], R111 ;  /* 0x0000006f06000986 */ /* 0x0003e2000c101116 */
[----:B---3--:R-:W-:Y:S01]  /*1f810*/  ISETP.LT.AND P0, PT, R160, UR10, !P3 ;  /* 0x0000000aa0007c0c */ /* 0x008fe2000df01270 */
[----:B------:R-:W-:Y:S01]  /*1f820*/  IMAD.X R5, R39, 0x1, R2, P6 ;  /* 0x0000000127057824 */ /* 0x000fe200030e0602 */
[C---:B------:R-:W-:Y:S01]  /*1f830*/  IADD3 R8, P6, PT, R12.reuse, R3, RZ ;  /* 0x000000030c087210 */ /* 0x040fe20007fde0ff */
[----:B------:R-:W3:Y:S01]  /*1f840*/  LDCU UR10, c[0x0][0x398] ;  /* 0x00007300ff0a77ac */ /* 0x000ee20008000800 */
[----:B0-----:R-:W-:Y:S02]  /*1f850*/  PRMT R11, R47, 0x9910, RZ ;  /* 0x000099102f0b7816 */ /* 0x001fe400000000ff */
[----:B------:R0:W-:Y:S01]  /*1f860*/  @P5 STG.E.U8 desc[UR22][R4.64], R13 ;  /* 0x0000000d04005986 */ /* 0x0001e2000c101116 */
[----:B------:R-:W-:Y:S01]  /*1f870*/  ISETP.LT.AND P5, PT, R161, UR9, !P3 ;  /* 0x00000009a1007c0c */ /* 0x000fe2000dfa1270 */
[----:B------:R-:W-:Y:S01]  /*1f880*/  IMAD.X R9, R39, 0x1, R136, P6 ;  /* 0x0000000127097824 */ /* 0x000fe200030e0688 */
[----:B------:R-:W-:Y:S01]  /*1f890*/  IADD3 R10, P6, PT, R12, R0, RZ ;  /* 0x000000000c0a7210 */ /* 0x000fe20007fde0ff */
[----:B------:R-:W4:Y:S01]  /*1f8a0*/  LDCU UR9, c[0x0][0x398] ;  /* 0x00007300ff0977ac */ /* 0x000f220008000800 */
[----:B-1----:R-:W-:-:S02]  /*1f8b0*/  SHF.R.S32.HI R7, RZ, 0x8, R11 ;  /* 0x00000008ff077819 */ /* 0x002fc4000001140b */
[----:B------:R-:W-:Y:S01]  /*1f8c0*/  SHF.R.S32.HI R15, RZ, 0x8, R15 ;  /* 0x00000008ff0f7819 */ /* 0x000fe2000001140f */
[----:B------:R-:W-:Y:S01]  /*1f8d0*/  IMAD.X R11, R39, 0x1, R135, P6 ;  /* 0x00000001270b7824 */ /* 0x000fe200030e0687 */
[----:B------:R-:W-:Y:S02]  /*1f8e0*/  PRMT R111, R111, 0x9910, RZ ;  /* 0x000099106f6f7816 */ /* 0x000fe400000000ff */
[----:B------:R-:W-:Y:S01]  /*1f8f0*/  ISETP.LT.AND P3, PT, R159, UR4, !P3 ;  /* 0x000000049f007c0c */ /* 0x000fe2000df61270 */
[----:B0-----:R-:W-:Y:S01]  /*1f900*/  VIADD R13, R12, UR28 ;  /* 0x0000001c0c0d7c36 */ /* 0x001fe20008000000 */
[----:B------:R-:W0:Y:S01]  /*1f910*/  LDCU UR4, c[0x0][0x398] ;  /* 0x00007300ff0477ac */ /* 0x000e220008000800 */
[----:B------:R1:W-:Y:S01]  /*1f920*/  @P5 STG.E.U8 desc[UR22][R8.64], R7 ;  /* 0x0000000708005986 */ /* 0x0003e2000c101116 */
[----:B--2---:R-:W-:Y:S02]  /*1f930*/  ISETP.LT.AND P5, PT, R162, UR6, !P4 ;  /* 0x00000006a2007c0c */ /* 0x004fe4000e7a1270 */
[----:B------:R-:W-:Y:S01]  /*1f940*/  SHF.R.S32.HI R37, RZ, 0x1f, R13 ;  /* 0x0000001fff257819 */ /* 0x000fe2000001140d */
[----:B------:R2:W-:Y:S01]  /*1f950*/  @P0 STG.E.U8 desc[UR22][R10.64], R15 ;  /* 0x0000000f0a000986 */ /* 0x0005e2000c101116 */
[----:B------:R-:W-:Y:S01]  /*1f960*/  IADD3 R4, P0, PT, R12, R134, RZ ;  /* 0x000000860c047210 */ /* 0x000fe20007f1e0ff */
[----:B------:R-:W-:Y:S01]  /*1f970*/  IMAD.MOV.U32 R12, RZ, RZ, R111 ;  /* 0x000000ffff0c7224 */ /* 0x000fe200078e006f */
[----:B------:R-:W-:Y:S01]  /*1f980*/  IADD3 R6, P6, PT, R13, R133, RZ ;  /* 0x000000850d067210 */ /* 0x000fe20007fde0ff */
[----:B------:R-:W0:Y:S02]  /*1f990*/  LDCU UR6, c[0x0][0x398] ;  /* 0x00007300ff0677ac */ /* 0x000e240008000800 */
[----:B------:R-:W-:Y:S01]  /*1f9a0*/  IMAD.X R5, R39, 0x1, R132, P0 ;  /* 0x0000000127057824 */ /* 0x000fe200000e0684 */
[----:B----4-:R-:W-:Y:S01]  /*1f9b0*/  ISETP.LT.AND P0, PT, R161, UR9, !P4 ;  /* 0x00000009a1007c0c */ /* 0x010fe2000e701270 */
[----:B-1----:R-:W-:Y:S01]  /*1f9c0*/  IMAD.X R7, R37, 0x1, R2, P6 ;  /* 0x0000000125077824 */ /* 0x002fe200030e0602 */
[----:B------:R-:W1:Y:S01]  /*1f9d0*/  LDCU UR9, c[0x0][0x398] ;  /* 0x00007300ff0977ac */ /* 0x000e620008000800 */
[----:B--2---:R-:W-:Y:S01]  /*1f9e0*/  SHF.R.S32.HI R15, RZ, 0x8, R12 ;  /* 0x00000008ff0f7819 */ /* 0x004fe2000001140c */
[----:B------:R-:W-:-:S02]  /*1f9f0*/  VIADD R10, R163, 0xd ;  /* 0x0000000da30a7836 */ /* 0x000fc40000000000 */
[----:B------:R-:W-:Y:S02]  /*1fa00*/  VIADD R11, R163, 0xe ;  /* 0x0000000ea30b7836 */ /* 0x000fe40000000000 */
[----:B------:R2:W-:Y:S01]  /*1fa10*/  @P3 STG.E.U8 desc[UR22][R4.64], R15 ;  /* 0x0000000f04003986 */ /* 0x0005e2000c101116 */
[----:B------:R-:W-:-:S03]  /*1fa20*/  IADD3 R8, P3, PT, R13, R3, RZ ;  /* 0x000000030d087210 */ /* 0x000fc60007f7e0ff */
[----:B------:R-:W-:Y:S01]  /*1fa30*/  @P5 STG.E.U8 desc[UR22][R6.64], R17 ;  /* 0x0000001106005986 */ /* 0x000fe2000c101116 */
[----:B---3--:R-:W-:Y:S01]  /*1fa40*/  ISETP.LT.AND P5, PT, R160, UR10, !P4 ;  /* 0x0000000aa0007c0c */ /* 0x008fe2000e7a1270 */
[----:B------:R-:W-:Y:S01]  /*1fa50*/  IMAD.X R9, R37, 0x1, R136, P3 ;  /* 0x0000000125097824 */ /* 0x000fe200018e0688 */
[----:B------:R-:W-:Y:S01]  /*1fa60*/  ISETP.GE.AND P3, PT, R10, UR15, PT ;  /* 0x0000000f0a007c0c */ /* 0x000fe2000bf66270 */
[----:B------:R-:W3:Y:S01]  /*1fa70*/  LDCU UR10, c[0x0][0x398] ;  /* 0x00007300ff0a77ac */ /* 0x000ee20008000800 */
[----:B------:R-:W-:Y:S02]  /*1fa80*/  IADD3 R10, P6, PT, R13, R0, RZ ;  /* 0x000000000d0a7210 */ /* 0x000fe40007fde0ff */
[----:B------:R4:W-:Y:S01]  /*1fa90*/  @P0 STG.E.U8 desc[UR22][R8.64], R49 ;  /* 0x0000003108000986 */ /* 0x0009e2000c101116 */
[----:B------:R-:W-:Y:S02]  /*1faa0*/  ISETP.GE.AND P0, PT, R11, UR15, PT ;  /* 0x0000000f0b007c0c */ /* 0x000fe4000bf06270 */
[----:B------:R-:W-:Y:S01]  /*1fab0*/  IMAD.X R11, R37, 0x1, R135, P6 ;  /* 0x00000001250b7824 */ /* 0x000fe200030e0687 */
[----:B0-----:R-:W-:Y:S01]  /*1fac0*/  ISETP.LT.AND P4, PT, R159, UR4, !P4 ;  /* 0x000000049f007c0c */ /* 0x001fe2000e781270 */
[----:B------:R-:W0:Y:S01]  /*1fad0*/  LDCU UR4, c[0x0][0x398] ;  /* 0x00007300ff0477ac */ /* 0x000e220008000800 */
[C---:B--2---:R-:W-:Y:S01]  /*1fae0*/  IADD3 R4, P6, PT, R13.reuse, R134, RZ ;  /* 0x000000860d047210 */ /* 0x044fe20007fde0ff */
[----:B------:R-:W-:Y:S01]  /*1faf0*/  VIADD R13, R13, UR28 ;  /* 0x0000001c0d0d7c36 */ /* 0x000fe20008000000 */
[----:B------:R2:W-:Y:S01]  /*1fb00*/  @P5 STG.E.U8 desc[UR22][R10.64], R81 ;  /* 0x000000510a005986 */ /* 0x0005e2000c101116 */
[----:B------:R-:W-:Y:S01]  /*1fb10*/  ISETP.LT.AND P5, PT, R162, UR6, !P3 ;  /* 0x00000006a2007c0c */ /* 0x000fe2000dfa1270 */
[----:B------:R-:W3:Y:S01]  /*1fb20*/  LDCU UR6, c[0x0][0x398] ;  /* 0x00007300ff0677ac */ /* 0x000ee20008000800 */
[----:B------:R-:W-:Y:S01]  /*1fb30*/  IMAD.X R5, R37, 0x1, R132, P6 ;  /* 0x0000000125057824 */ /* 0x000fe200030e0684 */
[----:B----4-:R-:W-:-:S02]  /*1fb40*/  PRMT R8, R17, 0x9910, RZ ;  /* 0x0000991011087816 */ /* 0x010fc400000000ff */
[----:B------:R-:W-:Y:S02]  /*1fb50*/  SHF.R.S32.HI R17, RZ, 0x1f, R13 ;  /* 0x0000001fff117819 */ /* 0x000fe4000001140d */
[----:B------:R-:W-:Y:S01]  /*1fb60*/  IADD3 R6, P6, PT, R13, R133, RZ ;  /* 0x000000850d067210 */ /* 0x000fe20007fde0ff */
[----:B------:R4:W-:Y:S01]  /*1fb70*/  @P4 STG.E.U8 desc[UR22][R4.64], R113 ;  /* 0x0000007104004986 */ /* 0x0009e2000c101116 */
[----:B-1----:R-:W-:Y:S01]  /*1fb80*/  ISETP.LT.AND P4, PT, R161, UR9, !P3 ;  /* 0x00000009a1007c0c */ /* 0x002fe2000df81270 */
[----:B------:R-:W1:Y:S01]  /*1fb90*/  LDCU UR9, c[0x0][0x398] ;  /* 0x00007300ff0977ac */ /* 0x000e620008000800 */
[----:B--2---:R-:W-:Y:S01]  /*1fba0*/  SHF.R.S32.HI R11, RZ, 0x8, R8 ;  /* 0x00000008ff0b7819 */ /* 0x004fe20000011408 */
[----:B------:R-:W-:Y:S01]  /*1fbb0*/  IMAD.X R7, R17, 0x1, R2, P6 ;  /* 0x0000000111077824 */ /* 0x000fe200030e0602 */
[----:B------:R-:W-:Y:S02]  /*1fbc0*/  IADD3 R8, P6, PT, R13, R3, RZ ;  /* 0x000000030d087210 */ /* 0x000fe40007fde0ff */
[----:B------:R-:W-:-:S02]  /*1fbd0*/  PRMT R15, R49, 0x9910, RZ ;  /* 0x00009910310f7816 */ /* 0x000fc400000000ff */
[----:B------:R2:W-:Y:S01]  /*1fbe0*/  @P5 STG.E.U8 desc[UR22][R6.64], R11 ;  /* 0x0000000b06005986 */ /* 0x0005e2000c101116 */
[----:B0-----:R-:W-:Y:S01]  /*1fbf0*/  ISETP.LT.AND P5, PT, R160, UR4, !P3 ;  /* 0x00000004a0007c0c */ /* 0x001fe2000dfa1270 */
[----:B------:R-:W-:Y:S01]  /*1fc00*/  IMAD.X R9, R17, 0x1, R136, P6 ;  /* 0x0000000111097824 */ /* 0x000fe200030e0688 */
[----:B------:R-:W0:Y:S01]  /*1fc10*/  LDCU UR4, c[0x0][0x398] ;  /* 0x00007300ff0477ac */ /* 0x000e220008000800 */
[----:B----4-:R-:W-:Y:S02]  /*1fc20*/  IADD3 R4, P6, PT, R13, R0, RZ ;  /* 0x000000000d047210 */ /* 0x010fe40007fde0ff */
[----:B------:R-:W-:Y:S02]  /*1fc30*/  PRMT R10, R81, 0x9910, RZ ;  /* 0x00009910510a7816 */ /* 0x000fe400000000ff */
[----:B------:R-:W-:Y:S01]  /*1fc40*/  SHF.R.S32.HI R15, RZ, 0x8, R15 ;  /* 0x00000008ff0f7819 */ /* 0x000fe2000001140f */
[----:B------:R-:W-:Y:S01]  /*1fc50*/  IMAD.X R5, R17, 0x1, R135, P6 ;  /* 0x0000000111057824 */ /* 0x000fe200030e0687 */
[----:B---3--:R-:W-:Y:S01]  /*1fc60*/  ISETP.LT.AND P6, PT, R159, UR6, !P3 ;  /* 0x000000069f007c0c */ /* 0x008fe2000dfc1270 */
[----:B------:R-:W3:Y:S01]  /*1fc70*/  LDCU UR6, c[0x0][0x398] ;  /* 0x00007300ff0677ac */ /* 0x000ee20008000800 */
[----:B--2---:R-:W-:Y:S01]  /*1fc80*/  SHF.R.S32.HI R11, RZ, 0x8, R10 ;  /* 0x00000008ff0b7819 */ /* 0x004fe2000001140a */
[----:B------:R2:W-:Y:S01]  /*1fc90*/  @P4 STG.E.U8 desc[UR22][R8.64], R15 ;  /* 0x0000000f08004986 */ /* 0x0005e2000c101116 */
        /* <DEDUP_REMOVED lines=8> */
[----:B0-----:R-:W-:-:S02]  /*1fd20*/  ISETP.LT.AND P3, PT, R161, UR4, !P0 ;  /* 0x00000004a1007c0c */ /* 0x001fc4000c761270 */
[----:B--2---:R-:W-:Y:S01]  /*1fd30*/  SHF.R.S32.HI R15, RZ, 0x8, R10 ;  /* 0x00000008ff0f7819 */ /* 0x004fe2000001140a */
[----:B------:R-:W-:Y:S01]  /*1fd40*/  VIADD R10, R163, 0xf ;  /* 0x0000000fa30a7836 */ /* 0x000fe20000000000 */
[----:B------:R-:W-:Y:S01]  /*1fd50*/  IADD3 R8, P5, PT, R13, R133, RZ ;  /* 0x000000850d087210 */ /* 0x000fe20007fbe0ff */
[----:B------:R-:W0:Y:S01]  /*1fd60*/  LDCU UR4, c[0x0][0x398] ;  /* 0x00007300ff0477ac */ /* 0x000e220008000800 */
[----:B----4-:R-:W-:Y:S01]  /*1fd70*/  VIADD R11, R163, 0x10 ;  /* 0x00000010a30b7836 */ /* 0x010fe20000000000 */
[----:B------:R2:W-:Y:S01]  /*1fd80*/  @P6 STG.E.U8 desc[UR22][R6.64], R15 ;  /* 0x0000000f06006986 */ /* 0x0005e2000c101116 */
[----:B------:R-:W-:Y:S01]  /*1fd90*/  IADD3 R4, P6, PT, R13, R3, RZ ;  /* 0x000000030d047210 */ /* 0x000fe20007fde0ff */
[----:B------:R-:W-:Y:S01]  /*1fda0*/  IMAD.X R9, R17, 0x1, R2, P5 ;  /* 0x0000000111097824 */ /* 0x000fe200028e0602 */
[----:B------:R-:W-:Y:S01]  /*1fdb0*/  ISETP.LT.AND P5, PT, R160, UR10, !P0 ;  /* 0x0000000aa0007c0c */ /* 0x000fe2000c7a1270 */
[----:B------:R-:W4:Y:S01]  /*1fdc0*/  LDCU UR10, c[0x0][0x398] ;  /* 0x00007300ff0a77ac */ /* 0x000f220008000800 */
[----:B---3--:R-:W-:Y:S01]  /*1fdd0*/  ISETP.LT.AND P0, PT, R159, UR6, !P0 ;  /* 0x000000069f007c0c */ /* 0x008fe2000c701270 */
[----:B------:R-:W-:Y:S01]  /*1fde0*/  IMAD.X R5, R17, 0x1, R136, P6 ;  /* 0x0000000111057824 */ /* 0x000fe200030e0688 */
[----:B------:R3:W-:Y:S01]  /*1fdf0*/  @P4 STG.E.U8 desc[UR22][R8.64], R19 ;  /* 0x0000001308004986 */ /* 0x0007e2000c101116 */
[----:B------:R-:W-:Y:S01]  /*1fe00*/  ISETP.GE.AND P4, PT, R10, UR15, PT ;  /* 0x0000000f0a007c0c */ /* 0x000fe2000bf86270 */
[----:B------:R-:W1:Y:S01]  /*1fe10*/  LDCU UR6, c[0x0][0x398] ;  /* 0x00007300ff0677ac */ /* 0x000e620008000800 */
[----:B------:R-:W-:Y:S01]  /*1fe20*/  IADD3 R10, P6, PT, R13, R0, RZ ;  /* 0x000000000d0a7210 */ /* 0x000fe20007fde0ff */
[----:B------:R1:W-:Y:S01]  /*1fe30*/  @P3 STG.E.U8 desc[UR22][R4.64], R51 ;  /* 0x0000003304003986 */ /* 0x0003e2000c101116 */
[----:B------:R-:W-:-:S02]  /*1fe40*/  ISETP.GE.AND P3, PT, R11, UR15, PT ;  /* 0x0000000f0b007c0c */ /* 0x000fc4000bf66270 */
[----:B--2---:R-:W-:Y:S01]  /*1fe50*/  PRMT R15, R51, 0x9910, RZ ;  /* 0x00009910330f7816 */ /* 0x004fe200000000ff */
[----:B------:R-:W-:Y:S01]  /*1fe60*/  IMAD.X R11, R17, 0x1, R135, P6 ;  /* 0x00000001110b7824 */ /* 0x000fe200030e0687 */
[----:B0-----:R-:W-:Y:S01]  /*1fe70*/  ISETP.LT.AND P6, PT, R162, UR4, !P4 ;  /* 0x00000004a2007c0c */ /* 0x001fe2000e7c1270 */
[----:B------:R-:W0:Y:S01]  /*1fe80*/  LDCU UR4, c[0x0][0x39c] ;  /* 0x00007380ff0477ac */ /* 0x000e220008000800 */
[----:B------:R-:W-:Y:S02]  /*1fe90*/  SHF.R.S32.HI R15, RZ, 0x8, R15 ;  /* 0x00000008ff0f7819 */ /* 0x000fe4000001140f */
[----:B------:R2:W-:Y:S01]  /*1fea0*/  @P5 STG.E.U8 desc[UR22][R10.64], R83 ;  /* 0x000000530a005986 */ /* 0x0005e2000c101116 */
[C---:B------:R-:W-:Y:S01]  /*1feb0*/  IADD3 R6, P5, PT, R13.reuse, R134, RZ ;  /* 0x000000860d067210 */ /* 0x040fe20007fbe0ff */
[----:B------:R-:W-:Y:S01]  /*1fec0*/  VIADD R13, R13, UR28 ;  /* 0x0000001c0d0d7c36 */ /* 0x000fe20008000000 */
[----:B---3--:R-:W-:-:S03]  /*1fed0*/  PRMT R8, R19, 0x9910, RZ ;  /* 0x0000991013087816 */ /* 0x008fc600000000ff */
[----:B------:R-:W-:Y:S01]  /*1fee0*/  IMAD.X R7, R17, 0x1, R132, P5 ;  /* 0x0000000111077824 */ /* 0x000fe200028e0684 */
[----:B------:R-:W-:Y:S02]  /*1fef0*/  SHF.R.S32.HI R17, RZ, 0x1f, R13 ;  /* 0x0000001fff117819 */ /* 0x000fe4000001140d */
[----:B-1----:R-:W-:Y:S02]  /*1ff00*/  IADD3 R4, P5, PT, R13, R133, RZ ;  /* 0x000000850d047210 */ /* 0x002fe40007fbe0ff */
[----:B------:R1:W-:Y:S01]  /*1ff10*/  @P0 STG.E.U8 desc[UR22][R6.64], R115 ;  /* 0x0000007306000986 */ /* 0x0003e2000c101116 */
[----:B--2---:R-:W-:Y:S02]  /*1ff20*/  SHF.R.S32.HI R11, RZ, 0x8, R8 ;  /* 0x00000008ff0b7819 */ /* 0x004fe40000011408 */
[----:B------:R-:W-:Y:S01]  /*1ff30*/  IMAD.X R5, R17, 0x1, R2, P5 ;  /* 0x0000000111057824 */ /* 0x000fe200028e0602 */
[----:B------:R-:W-:Y:S01]  /*1ff40*/  ISETP.LT.AND P5, PT, R161, UR9, !P4 ;  /* 0x00000009a1007c0c */ /* 0x000fe2000e7a1270 */
[----:B------:R-:W2:Y:S01]  /*1ff50*/  LDCU UR9, c[0x0][0x398] ;  /* 0x00007300ff0977ac */ /* 0x000ea20008000800 */
[----:B------:R-:W-:-:S02]  /*1ff60*/  IADD3 R8, P0, PT, R13, R3, RZ ;  /* 0x000000030d087210 */ /* 0x000fc40007f1e0ff */
[----:B------:R3:W-:Y:S01]  /*1ff70*/  @P6 STG.E.U8 desc[UR22][R4.64], R11 ;  /* 0x0000000b04006986 */ /* 0x0007e2000c101116 */
[----:B------:R-:W-:Y:S01]  /*1ff80*/  ISETP.LT.AND P6, PT, R160, UR6, !P4 ;  /* 0x00000006a0007c0c */ /* 0x000fe2000e7c1270 */
[----:B------:R-:W2:Y:S01]  /*1ff90*/  LDCU UR6, c[0x0][0x398] ;  /* 0x00007300ff0677ac */ /* 0x000ea20008000800 */
[----:B------:R-:W-:Y:S01]  /*1ffa0*/  IMAD.X R9, R17, 0x1, R136, P0 ;  /* 0x0000000111097824 */ /* 0x000fe200000e0688 */
[----:B-1----:R-:W-:Y:S01]  /*1ffb0*/  IADD3 R6, P0, PT, R13, R0, RZ ;  /* 0x000000000d067210 */ /* 0x002fe20007f1e0ff */
[----:B------:R-:W-:Y:S01]  /*1ffc0*/  VIADD R7, R163, 0x11 ;  /* 0x00000011a3077836 */ /* 0x000fe20000000000 */
[----:B------:R-:W-:-:S03]  /*1ffd0*/  PRMT R10, R83, 0x9910, RZ ;  /* 0x00009910530a7816 */ /* 0x000fc600000000ff */
[----:B------:R1:W-:Y:S01]  /*1ffe0*/  @P5 STG.E.U8 desc[UR22][R8.64], R15 ;  /* 0x0000000f08005986 */ /* 0x0003e2000c101116 */
[----:B0-----:R-:W-:Y:S01]  /*1fff0*/  ISETP.GE.AND P5, PT, R7, UR4, PT ;  /* 0x0000000407007c0c */ /* 0x001fe2000bfa6270 */
[----:B------:R-:W-:Y:S01]  /*20000*/  IMAD.X R7, R17, 0x1, R135, P0 ;  /* 0x0000000111077824 */ /* 0x000fe200000e0687 */
[----:B---3--:R-:W-:Y:S01]  /*20010*/  SHF.R.S32.HI R11, RZ, 0x8, R10 ;  /* 0x00000008ff0b7819 */ /* 0x008fe2000001140a */
[----:B------:R-:W0:Y:S01]  /*20020*/  LDCU UR4, c[0x0][0x39c] ;  /* 0x00007380ff0477ac */ /* 0x000e220008000800 */
[----:B----4-:R-:W-:Y:S02]  /*20030*/  ISETP.LT.AND P0, PT, R159, UR10, !P4 ;  /* 0x0000000a9f007c0c */ /* 0x010fe4000e701270 */
[----:B------:R-:W-:Y:S01]  /*20040*/  PRMT R5, R115, 0x9910, RZ ;  /* 0x0000991073057816 */ /* 0x000fe200000000ff */
[----:B------:R3:W-:Y:S01]  /*20050*/  @P6 STG.E.U8 desc[UR22][R6.64], R11 ;  /* 0x0000000b06006986 */ /* 0x0007e2000c101116 */
[----:B------:R-:W4:Y:S01]  /*20060*/  LDCU UR10, c[0x0][0x398] ;  /* 0x00007300ff0a77ac */ /* 0x000f220008000800 */
[C---:B------:R-:W-:Y:S01]  /*20070*/  IADD3 R4, P6, PT, R13.reuse, R134, RZ ;  /* 0x000000860d047210 */ /* 0x040fe20007fde0ff */
[----:B------:R-:W-:Y:S01]  /*20080*/  VIADD R13, R13, UR28 ;  /* 0x0000001c0d0d7c36 */ /* 0x000fe20008000000 */
[----:B--2---:R-:W-:Y:S01]  /*20090*/  ISETP.LT.AND P4, PT, R162, UR9, !P3 ;  /* 0x00000009a2007c0c */ /* 0x004fe2000df81270 */
[----:B------:R-:W2:Y:S01]  /*200a0*/  LDCU UR9, c[0x0][0x398] ;  /* 0x00007300ff0977ac */ /* 0x000ea20008000800 */
[----:B-1----:R-:W-:Y:S01]  /*200b0*/  SHF.R.S32.HI R15, RZ, 0x8, R5 ;  /* 0x00000008ff0f7819 */ /* 0x002fe20000011405 */
[----:B------:R-:W-:Y:S01]  /*200c0*/  IMAD.X R5, R17, 0x1, R132, P6 ;  /* 0x0000000111057824 */ /* 0x000fe200030e0684 */
[----:B------:R-:W-:Y:S01]  /*200d0*/  SHF.R.S32.HI R17, RZ, 0x1f, R13 ;  /* 0x0000001fff117819 */ /* 0x000fe2000001140d */
[C---:B------:R-:W-:Y:S01]  /*200e0*/  VIADD R12, R13.reuse, UR28 ;  /* 0x0000001c0d0c7c36 */ /* 0x040fe20008000000 */
[----:B------:R-:W-:-:S02]  /*200f0*/  IADD3 R8, P6, PT, R13, R133, RZ ;  /* 0x000000850d087210 */ /* 0x000fc40007fde0ff */
[----:B------:R1:W-:Y:S01]  /*20100*/  @P0 STG.E.U8 desc[UR22][R4.64], R15 ;  /* 0x0000000f04000986 */ /* 0x0003e2000c101116 */
[----:B------:R-:W-:Y:S01]  /*20110*/  ISETP.LT.AND P0, PT, R161, UR6, !P3 ;  /* 0x00000006a1007c0c */ /* 0x000fe2000df01270 */
[----:B------:R-:W2:Y:S01]  /*20120*/  LDCU UR6, c[0x0][0x398] ;  /* 0x00007300ff0677ac */ /* 0x000ea20008000800 */
[----:B------:R-:W-:Y:S01]  /*20130*/  IMAD.X R9, R17, 0x1, R2, P6 ;  /* 0x0000000111097824 */ /* 0x000fe200030e0602 */
[----:B---3--:R-:W-:Y:S02]  /*20140*/  IADD3 R6, P6, PT, R13, R3, RZ ;  /* 0x000000030d067210 */ /* 0x008fe40007fde0ff */
[----:B------:R-:W-:Y:S02]  /*20150*/  SHF.R.S32.HI R19, RZ, 0x1f, R12 ;  /* 0x0000001fff137819 */ /* 0x000fe4000001140c */
[----:B------:R-:W-:Y:S01]  /*20160*/  @P4 STG.E.U8 desc[UR22][R8.64], R21 ;  /* 0x0000001508004986 */ /* 0x000fe2000c101116 */
[----:B----4-:R-:W-:Y:S01]  /*20170*/  ISETP.LT.AND P4, PT, R160, UR10, !P3 ;  /* 0x0000000aa0007c0c */ /* 0x010fe2000df81270 */
[----:B------:R-:W-:Y:S01]  /*20180*/  IMAD.X R7, R17, 0x1, R136, P6 ;  /* 0x0000000111077824 */ /* 0x000fe200030e0688 */
[----:B------:R-:W-:Y:S01]  /*20190*/  IADD3 R10, P6, PT, R13, R0, RZ ;  /* 0x000000000d0a7210 */ /* 0x000fe20007fde0ff */
[----:B-1----:R-:W-:Y:S01]  /*201a0*/  VIADD R4, R163, 0x12 ;  /* 0x00000012a3047836 */ /* 0x002fe20000000000 */
[----:B------:R-:W1:Y:S01]  /*201b0*/  LDCU UR10, c[0x0][0x398] ;  /* 0x00007300ff0a77ac */ /* 0x000e620008000800 */
[----:B------:R-:W-:Y:S01]  /*201c0*/  PRMT R15, R85, 0x9910, RZ ;  /* 0x00009910550f7816 */ /* 0x000fe200000000ff */
[----:B------:R3:W-:Y:S01]  /*201d0*/  @P0 STG.E.U8 desc[UR22][R6.64], R53 ;  /* 0x0000003506000986 */ /* 0x0007e2000c101116 */
[----:B------:R-:W-:Y:S01]  /*201e0*/  IMAD.X R11, R17, 0x1, R135, P6 ;  /* 0x00000001110b7824 */ /* 0x000fe200030e0687 */
[----:B0-----:R-:W-:Y:S01]  /*201f0*/  ISETP.GE.AND P0, PT, R4, UR4, PT ;  /* 0x0000000404007c0c */ /* 0x001fe2000bf06270 */
[----:B------:R-:W0:Y:S01]  /*20200*/  LDCU UR4, c[0x0][0x398] ;  /* 0x00007300ff0477ac */ /* 0x000e220008000800 */
[----:B------:R-:W-:-:S02]  /*20210*/  IADD3 R4, P6, PT, R13, R134, RZ ;  /* 0x000000860d047210 */ /* 0x000fc40007fde0ff */
[----:B--2---:R-:W-:Y:S01]  /*20220*/  ISETP.LT.AND P3, PT, R159, UR6, !P3 ;  /* 0x000000069f007c0c */ /* 0x004fe2000df61270 */
[----:B------:R2:W-:Y:S01]  /*20230*/  @P4 STG.E.U8 desc[UR22][R10.64], R85 ;  /* 0x000000550a004986 */ /* 0x0005e2000c101116 */
[----:B------:R-:W-:Y:S01]  /*20240*/  ISETP.LT.AND P4, PT, R162, UR9, !P5 ;  /* 0x00000009a2007c0c */ /* 0x000fe2000ef81270 */
[----:B------:R-:W-:Y:S01]  /*20250*/  IMAD.X R5, R17, 0x1, R132, P6 ;  /* 0x0000000111057824 */ /* 0x000fe200030e0684 */
[----:B------:R-:W-:Y:S01]  /*20260*/  PRMT R13, R21, 0x9910, RZ ;  /* 0x00009910150d7816 */ /* 0x000fe200000000ff */
[----:B------:R-:W4:Y:S01]  /*20270*/  LDCU UR6, c[0x0][0x398] ;  /* 0x00007300ff0677ac */ /* 0x000f220008000800 */
[C---:B---3--:R-:W-:Y:S02]  /*20280*/  IADD3 R6, P6, PT, R12.reuse, R133, RZ ;  /* 0x000000850c067210 */ /* 0x048fe40007fde0ff */
[----:B------:R-:W-:Y:S01]  /*20290*/  SHF.R.S32.HI R13, RZ, 0x8, R13 ;  /* 0x00000008ff0d7819 */ /* 0x000fe2000001140d */
[----:B------:R-:W3:Y:S01]  /*202a0*/  LDCU UR9, c[0x0][0x398] ;  /* 0x00007300ff0977ac */ /* 0x000ee20008000800 */
[----:B------:R-:W-:Y:S01]  /*202b0*/  SHF.R.S32.HI R15, RZ, 0x8, R15 ;  /* 0x00000008ff0f7819 */ /* 0x000fe2000001140f */
[----:B------:R-:W-:Y:S01]  /*202c0*/  IMAD.X R7, R19, 0x1, R2, P6 ;  /* 0x0000000113077824 */ /* 0x000fe200030e0602 */
[----:B------:R-:W-:Y:S01]  /*202d0*/  IADD3 R8, P6, PT, R12, R3, RZ ;  /* 0x000000030c087210 */ /* 0x000fe20007fde0ff */
[----:B------:R3:W-:Y:S01]  /*202e0*/  @P3 STG.E.U8 desc[UR22][R4.64], R117 ;  /* 0x0000007504003986 */ /* 0x0007e2000c101116 */
[----:B-1----:R-:W-:Y:S01]  /*202f0*/  ISETP.LT.AND P3, PT, R160, UR10, !P5 ;  /* 0x0000000aa0007c0c */ /* 0x002fe2000ef61270 */
[----:B------:R-:W1:Y:S01]  /*20300*/  LDCU UR10, c[0x0][0x398] ;  /* 0x00007300ff0a77ac */ /* 0x000e620008000800 */
[----:B--2---:R-:W-:Y:S01]  /*20310*/  PRMT R11, R53, 0x9910, RZ ;  /* 0x00009910350b7816 */ /* 0x004fe200000000ff */
[----:B------:R2:W-:Y:S01]  /*20320*/  @P4 STG.E.U8 desc[UR22][R6.64], R13 ;  /* 0x0000000d06004986 */ /* 0x0005e2000c101116 */
[----:B0-----:R-:W-:Y:S01]  /*20330*/  ISETP.LT.AND P4, PT, R161, UR4, !P5 ;  /* 0x00000004a1007c0c */ /* 0x001fe2000ef81270 */
[----:B------:R-:W-:Y:S01]  /*20340*/  IMAD.X R9, R19, 0x1, R136, P6 ;  /* 0x0000000113097824 */ /* 0x000fe200030e0688 */
[----:B------:R-:W-:Y:S01]  /*20350*/  IADD3 R10, P6, PT, R12, R0, RZ ;  /* 0x000000000c0a7210 */ /* 0x000fe20007fde0ff */
[----:B------:R-:W0:Y:S01]  /*20360*/  LDCU UR4, c[0x0][0x39c] ;  /* 0x00007380ff0477ac */ /* 0x000e220008000800 */
[----:B----4-:R-:W-:-:S02]  /*20370*/  ISETP.LT.AND P5, PT, R159, UR6, !P5 ;  /* 0x000000069f007c0c */ /* 0x010fc4000efa1270 */
[----:B---3--:R-:W-:Y:S01]  /*20380*/  PRMT R117, R117, 0x9910, RZ ;  /* 0x0000991075757816 */ /* 0x008fe200000000ff */
[----:B------:R-:W3:Y:S01]  /*20390*/  LDCU UR6, c[0x0][0x39c] ;  /* 0x00007380ff0677ac */ /* 0x000ee20008000800 */
[----:B--2---:R-:W-:Y:S01]  /*203a0*/  SHF.R.S32.HI R7, RZ, 0x8, R11 ;  /* 0x00000008ff077819 */ /* 0x004fe2000001140b */
[----:B------:R-:W-:Y:S02]  /*203b0*/  IMAD.X R11, R19, 0x1, R135, P6 ;  /* 0x00000001130b7824 */ /* 0x000fe400030e0687 */
[----:B------:R-:W-:Y:S02]  /*203c0*/  VIADD R13, R12, UR28 ;  /* 0x0000001c0c0d7c36 */ /* 0x000fe40008000000 */
[----:B------:R2:W-:Y:S01]  /*203d0*/  @P4 STG.E.U8 desc[UR22][R8.64], R7 ;  /* 0x0000000708004986 */ /* 0x0005e2000c101116 */
[----:B------:R-:W-:Y:S01]  /*203e0*/  ISETP.LT.AND P4, PT, R162, UR9, !P0 ;  /* 0x00000009a2007c0c */ /* 0x000fe2000c781270 */
[----:B------:R-:W4:Y:S01]  /*203f0*/  LDCU UR9, c[0x0][0x398] ;  /* 0x00007300ff0977ac */ /* 0x000f220008000800 */
[----:B------:R-:W-:Y:S01]  /*20400*/  SHF.R.S32.HI R17, RZ, 0x1f, R13 ;  /* 0x0000001fff117819 */ /* 0x000fe2000001140d */
[----:B------:R0:W-:Y:S01]  /*20410*/  @P3 STG.E.U8 desc[UR22][R10.64], R15 ;  /* 0x0000000f0a003986 */ /* 0x0001e2000c101116 */
[----:B------:R-:W-:Y:S01]  /*20420*/  IADD3 R4, P3, PT, R12, R134, RZ ;  /* 0x000000860c047210 */ /* 0x000fe20007f7e0ff */
[----:B------:R-:W-:Y:S01]  /*20430*/  IMAD.MOV.U32 R12, RZ, RZ, R117 ;  /* 0x000000ffff0c7224 */ /* 0x000fe200078e0075 */
[----:B------:R-:W-:-:S03]  /*20440*/  IADD3 R6, P6, PT, R13, R133, RZ ;  /* 0x000000850d067210 */ /* 0x000fc60007fde0ff */
[----:B------:R-:W-:Y:S01]  /*20450*/  IMAD.X R5, R19, 0x1, R132, P3 ;  /* 0x0000000113057824 */ /* 0x000fe200018e0684 */
[----:B-1----:R-:W-:Y:S01]  /*20460*/  ISETP.LT.AND P3, PT, R161, UR10, !P0 ;  /* 0x0000000aa1007c0c */ /* 0x002fe2000c761270 */
[----:B--2---:R-:W-:Y:S01]  /*20470*/  IMAD.X R7, R17, 0x1, R2, P6 ;  /* 0x0000000111077824 */ /* 0x004fe200030e0602 */
[----:B------:R-:W1:Y:S01]  /*20480*/  LDCU UR10, c[0x0][0x398] ;  /* 0x00007300ff0a77ac */ /* 0x000e620008000800 */
[----:B0-----:R-:W-:Y:S01]  /*20490*/  SHF.R.S32.HI R15, RZ, 0x8, R12 ;  /* 0x00000008ff0f7819 */ /* 0x001fe2000001140c */
[C---:B------:R-:W-:Y:S02]  /*204a0*/  VIADD R10, R163.reuse, 0x13 ;  /* 0x00000013a30a7836 */ /* 0x040fe40000000000 */
[----:B------:R-:W-:Y:S02]  /*204b0*/  VIADD R11, R163, 0x14 ;  /* 0x00000014a30b7836 */ /* 0x000fe40000000000 */
[----:B------:R0:W-:Y:S01]  /*204c0*/  @P5 STG.E.U8 desc[UR22][R4.64], R15 ;  /* 0x0000000f04005986 */ /* 0x0001e2000c101116 */
[----:B------:R-:W-:-:S03]  /*204d0*/  IADD3 R8, P5, PT, R13, R3, RZ ;  /* 0x000000030d087210 */ /* 0x000fc60007fbe0ff */
[----:B------:R2:W-:Y:S01]  /*204e0*/  @P4 STG.E.U8 desc[UR22][R6.64], R23 ;  /* 0x0000001706004986 */ /* 0x0005e2000c101116 */
[----:B------:R-:W-:Y:S01]  /*204f0*/  ISETP.GE.AND P4, PT, R10, UR4, PT ;  /* 0x000000040a007c0c */ /* 0x000fe2000bf86270 */
[----:B------:R-:W-:Y:S01]  /*20500*/  IMAD.X R9, R17, 0x1, R136, P5 ;  /* 0x0000000111097824 */ /* 0x000fe200028e0688 */
[----:B------:R-:W-:Y:S01]  /*20510*/  ISETP.LT.AND P5, PT, R160, UR12, !P0 ;  /* 0x0000000ca0007c0c */ /* 0x000fe2000c7a1270 */
[----:B------:R-:W2:Y:S01]  /*20520*/  LDCU UR4, c[0x0][0x398] ;  /* 0x00007300ff0477ac */ /* 0x000ea20008000800 */
[----:B------:R-:W-:Y:S02]  /*20530*/  IADD3 R10, P6, PT, R13, R0, RZ ;  /* 0x000000000d0a7210 */ /* 0x000fe40007fde0ff */
[----:B------:R2:W-:Y:S01]  /*20540*/  @P3 STG.E.U8 desc[UR22][R8.64], R55 ;  /* 0x0000003708003986 */ /* 0x0005e2000c101116 */
[----:B---3--:R-:W-:Y:S01]  /*20550*/  ISETP.GE.AND P3, PT, R11, UR6, PT ;  /* 0x000000060b007c0c */ /* 0x008fe2000bf66270 */
[----:B------:R-:W3:Y:S01]  /*20560*/  LDCU UR6, c[0x0][0x398] ;  /* 0x00007300ff0677ac */ /* 0x000ee20008000800 */
[----:B------:R-:W-:Y:S01]  /*20570*/  IMAD.X R11, R17, 0x1, R135, P6 ;  /* 0x00000001110b7824 */ /* 0x000fe200030e0687 */
[----:B----4-:R-:W-:-:S02]  /*20580*/  ISETP.LT.AND P0, PT, R159, UR9, !P0 ;  /* 0x000000099f007c0c */ /* 0x010fc4000c701270 */
[C---:B0-----:R-:W-:Y:S01]  /*20590*/  IADD3 R4, P6, PT, R13.reuse, R134, RZ ;  /* 0x000000860d047210 */ /* 0x041fe20007fde0ff */
[----:B------:R-:W-:Y:S01]  /*205a0*/  VIADD R13, R13, UR28 ;  /* 0x0000001c0d0d7c36 */ /* 0x000fe20008000000 */
[----:B------:R-:W0:Y:S01]  /*205b0*/  LDCU UR9, c[0x0][0x398] ;  /* 0x00007300ff0977ac */ /* 0x000e220008000800 */
[----:B------:R4:W-:Y:S01]  /*205c0*/  @P5 STG.E.U8 desc[UR22][R10.64], R87 ;  /* 0x000000570a005986 */ /* 0x0009e2000c101116 */
[----:B-1----:R-:W-:Y:S01]  /*205d0*/  ISETP.LT.AND P5, PT, R162, UR10, !P4 ;  /* 0x0000000aa2007c0c */ /* 0x002fe2000e7a1270 */
[----:B------:R-:W-:Y:S01]  /*205e0*/  IMAD.X R5, R17, 0x1, R132, P6 ;  /* 0x0000000111057824 */ /* 0x000fe200030e0684 */
[----:B------:R-:W-:Y:S01]  /*205f0*/  SHF.R.S32.HI R17, RZ, 0x1f, R13 ;  /* 0x0000001fff117819 */ /* 0x000fe2000001140d */
[----:B------:R-:W1:Y:S01]  /*20600*/  LDCU UR10, c[0x0][0x398] ;  /* 0x00007300ff0a77ac */ /* 0x000e620008000800 */
[----:B--2---:R-:W-:Y:S02]  /*20610*/  IADD3 R6, P6, PT, R13, R133, RZ ;  /* 0x000000850d067210 */ /* 0x004fe40007fde0ff */
[----:B------:R-:W-:Y:S01]  /*20620*/  PRMT R8, R23, 0x9910, RZ ;  /* 0x0000991017087816 */ /* 0x000fe200000000ff */
[----:B------:R2:W-:Y:S01]  /*20630*/  @P0 STG.E.U8 desc[UR22][R4.64], R119 ;  /* 0x0000007704000986 */ /* 0x0005e2000c101116 */
[----:B------:R-:W-:Y:S01]  /*20640*/  ISETP.LT.AND P0, PT, R161, UR4, !P4 ;  /* 0x00000004a1007c0c */ /* 0x000fe2000e701270 */
[----:B------:R-:W-:Y:S01]  /*20650*/  IMAD.X R7, R17, 0x1, R2, P6 ;  /* 0x0000000111077824 */ /* 0x000fe200030e0602 */
[----:B------:R-:W1:Y:S01]  /*20660*/  LDCU UR4, c[0x0][0x398] ;  /* 0x00007300ff0477ac */ /* 0x000e620008000800 */
[----:B----4-:R-:W-:-:S02]  /*20670*/  SHF.R.S32.HI R11, RZ, 0x8, R8 ;  /* 0x00000008ff0b7819 */ /* 0x010fc40000011408 */
[----:B------:R-:W-:Y:S02]  /*20680*/  IADD3 R8, P6, PT, R13, R3, RZ ;  /* 0x000000030d087210 */ /* 0x000fe40007fde0ff */
[----:B------:R-:W-:Y:S01]  /*20690*/  PRMT R15, R55, 0x9910, RZ ;  /* 0x00009910370f7816 */ /* 0x000fe200000000ff */
[----:B------:R4:W-:Y:S01]  /*206a0*/  @P5 STG.E.U8 desc[UR22][R6.64], R11 ;  /* 0x0000000b06005986 */ /* 0x0009e2000c101116 */
[----:B---3--:R-:W-:Y:S01]  /*206b0*/  ISETP.LT.AND P5, PT, R160, UR6, !P4 ;  /* 0x00000006a0007c0c */ /* 0x008fe2000e7a1270 */
[----:B------:R-:W-:Y:S01]  /*206c0*/  IMAD.X R9, R17, 0x1, R136, P6 ;  /* 0x0000000111097824 */ /* 0x000fe200030e0688 */
[----:B------:R-:W3:Y:S01]  /*206d0*/  LDCU UR6, c[0x0][0x398] ;  /* 0x00007300ff0677ac */ /* 0x000ee20008000800 */
[----:B--2---:R-:W-:Y:S02]  /*206e0*/  IADD3 R4, P6, PT, R13, R0, RZ ;  /* 0x000000000d047210 */ /* 0x004fe40007fde0ff */
[----:B------:R-:W-:Y:S02]  /*206f0*/  SHF.R.S32.HI R15, RZ, 0x8, R15 ;  /* 0x00000008ff0f7819 */ /* 0x000fe4000001140f */
[----:B------:R-:W-:Y:S01]  /*20700*/  PRMT R10, R87, 0x9910, RZ ;  /* 0x00009910570a7816 */ /* 0x000fe200000000ff */
[----:B------:R-:W-:Y:S01]  /*20710*/  IMAD.X R5, R17, 0x1, R135, P6 ;  /* 0x0000000111057824 */ /* 0x000fe200030e0687 */
[----:B0-----:R-:W-:Y:S01]  /*20720*/  ISETP.LT.AND P6, PT, R159, UR9, !P4 ;  /* 0x000000099f007c0c */ /* 0x001fe2000e7c1270 */
[----:B------:R0:W-:Y:S01]  /*20730*/  @P0 STG.E.U8 desc[UR22][R8.64], R15 ;  /* 0x0000000f08000986 */ /* 0x0001e2000c101116 */
[----:B----4-:R-:W-:Y:S01]  /*20740*/  SHF.R.S32.HI R11, RZ, 0x8, R10 ;  /* 0x00000008ff0b7819 */ /* 0x010fe2000001140a */
[----:B------:R-:W2:Y:S01]  /*20750*/  LDCU UR9, c[0x0][0x398] ;  /* 0x00007300ff0977ac */ /* 0x000ea20008000800 */
        /* <DEDUP_REMOVED lines=8> */
[----:B---3--:R-:W-:-:S02]  /*207e0*/  ISETP.LT.AND P0, PT, R161, UR6, !P3 ;  /* 0x00000006a1007c0c */ /* 0x008fc4000df01270 */
[----:B0-----:R-:W-:Y:S01]  /*207f0*/  SHF.R.S32.HI R15, RZ, 0x8, R10 ;  /* 0x00000008ff0f7819 */ /* 0x001fe2000001140a */
[----:B------:R-:W-:Y:S01]  /*20800*/  VIADD R10, R163, 0x17 ;  /* 0x00000017a30a7836 */ /* 0x000fe20000000000 */
[C---:B------:R-:W-:Y:S01]  /*20810*/  IADD3 R8, P5, PT, R13.reuse, R133, RZ ;  /* 0x000000850d087210 */ /* 0x040fe20007fbe0ff */
[----:B------:R-:W0:Y:S02]  /*20820*/  LDCU UR6, c[0x0][0x398] ;  /* 0x00007300ff0677ac */ /* 0x000e240008000800 */
[----:B------:R3:W-:Y:S01]  /*20830*/  @P6 STG.E.U8 desc[UR22][R6.64], R15 ;  /* 0x0000000f06006986 */ /* 0x0007e2000c101116 */
[----:B----4-:R-:W-:Y:S01]  /*20840*/  IADD3 R4, P6, PT, R13, R3, RZ ;  /* 0x000000030d047210 */ /* 0x010fe20007fde0ff */
[----:B------:R-:W-:Y:S01]  /*20850*/  IMAD.X R9, R17, 0x1, R2, P5 ;  /* 0x0000000111097824 */ /* 0x000fe200028e0602 */
[----:B------:R-:W-:Y:S01]  /*20860*/  ISETP.LT.AND P5, PT, R160, UR10, !P3 ;  /* 0x0000000aa0007c0c */ /* 0x000fe2000dfa1270 */
[----:B------:R-:W-:Y:S01]  /*20870*/  VIADD R11, R163, 0x18 ;  /* 0x00000018a30b7836 */ /* 0x000fe20000000000 */
[----:B--2---:R-:W-:Y:S01]  /*20880*/  ISETP.LT.AND P3, PT, R159, UR9, !P3 ;  /* 0x000000099f007c0c */ /* 0x004fe2000df61270 */
[----:B------:R-:W-:Y:S01]  /*20890*/  IMAD.X R5, R17, 0x1, R136, P6 ;  /* 0x0000000111057824 */ /* 0x000fe200030e0688 */
[----:B------:R-:W-:Y:S01]  /*208a0*/  @P4 STG.E.U8 desc[UR22][R8.64], R25 ;  /* 0x0000001908004986 */ /* 0x000fe2000c101116 */
[----:B------:R-:W-:Y:S01]  /*208b0*/  ISETP.GE.AND P4, PT, R10, UR5, PT ;  /* 0x000000050a007c0c */ /* 0x000fe2000bf86270 */
[----:B------:R-:W2:Y:S01]  /*208c0*/  LDCU UR5, c[0x0][0x398] ;  /* 0x00007300ff0577ac */ /* 0x000ea20008000800 */
[----:B------:R-:W-:Y:S01]  /*208d0*/  IADD3 R10, P6, PT, R13, R0, RZ ;  /* 0x000000000d0a7210 */ /* 0x000fe20007fde0ff */
[----:B------:R4:W-:Y:S01]  /*208e0*/  @P0 STG.E.U8 desc[UR22][R4.64], R57 ;  /* 0x0000003904000986 */ /* 0x0009e2000c101116 */
[----:B------:R-:W-:Y:S01]  /*208f0*/  ISETP.GE.AND P0, PT, R11, UR27, PT ;  /* 0x0000001b0b007c0c */ /* 0x000fe2000bf06270 */
[----:B------:R-:W0:Y:S01]  /*20900*/  LDCU UR9, c[0x0][0x398] ;  /* 0x00007300ff0977ac */ /* 0x000e220008000800 */
[----:B---3--:R-:W-:Y:S01]  /*20910*/  PRMT R15, R57, 0x9910, RZ ;  /* 0x00009910390f7816 */ /* 0x008fe200000000ff */
[----:B------:R-:W-:Y:S01]  /*20920*/  IMAD.X R11, R17, 0x1, R135, P6 ;  /* 0x00000001110b7824 */ /* 0x000fe200030e0687 */
[C---:B------:R-:W-:Y:S01]  /*20930*/  IADD3 R6, P6, PT, R13.reuse, R134, RZ ;  /* 0x000000860d067210 */ /* 0x040fe20007fde0ff */
[----:B------:R-:W-:Y:S01]  /*20940*/  VIADD R13, R13, UR28 ;  /* 0x0000001c0d0d7c36 */ /* 0x000fe20008000000 */
[----:B------:R-:W-:-:S02]  /*20950*/  SHF.R.S32.HI R15, RZ, 0x8, R15 ;  /* 0x00000008ff0f7819 */ /* 0x000fc4000001140f */
[----:B------:R3:W-:Y:S01]  /*20960*/  @P5 STG.E.U8 desc[UR22][R10.64], R89 ;  /* 0x000000590a005986 */ /* 0x0007e2000c101116 */
[----:B------:R-:W-:Y:S01]  /*20970*/  IMAD.X R7, R17, 0x1, R132, P6 ;  /* 0x0000000111077824 */ /* 0x000fe200030e0684 */
[----:B-1----:R-:W-:Y:S01]  /*20980*/  ISETP.LT.AND P5, PT, R162, UR4, !P2 ;  /* 0x00000004a2007c0c */ /* 0x002fe2000d7a1270 */
[----:B------:R-:W1:Y:S01]  /*20990*/  LDCU UR4, c[0x0][0x398] ;  /* 0x00007300ff0477ac */ /* 0x000e620008000800 */
[----:B------:R-:W-:Y:S02]  /*209a0*/  SHF.R.S32.HI R17, RZ, 0x1f, R13 ;  /* 0x0000001fff117819 */ /* 0x000fe4000001140d */
[----:B----4-:R-:W-:Y:S01]  /*209b0*/  IADD3 R4, P6, PT, R13, R133, RZ ;  /* 0x000000850d047210 */ /* 0x010fe20007fde0ff */
[----:B------:R4:W-:Y:S01]  /*209c0*/  @P3 STG.E.U8 desc[UR22][R6.64], R121 ;  /* 0x0000007906003986 */ /* 0x0009e2000c101116 */
[----:B------:R-:W-:Y:S02]  /*209d0*/  PRMT R8, R25, 0x9910, RZ ;  /* 0x0000991019087816 */ /* 0x000fe400000000ff */
[----:B--2---:R-:W-:Y:S01]  /*209e0*/  ISETP.LT.AND P3, PT, R161, UR5, !P2 ;  /* 0x00000005a1007c0c */ /* 0x004fe2000d761270 */
[----:B------:R-:W2:Y:S01]  /*209f0*/  LDCU UR5, c[0x0][0x398] ;  /* 0x00007300ff0577ac */ /* 0x000ea20008000800 */
[----:B------:R-:W-:Y:S01]  /*20a00*/  IMAD.X R5, R17, 0x1, R2, P6 ;  /* 0x0000000111057824 */ /* 0x000fe200030e0602 */
[----:B---3--:R-:W-:-:S02]  /*20a10*/  SHF.R.S32.HI R11, RZ, 0x8, R8 ;  /* 0x00000008ff0b7819 */ /* 0x008fc40000011408 */
[----:B------:R-:W-:Y:S02]  /*20a20*/  IADD3 R8, P6, PT, R13, R3, RZ ;  /* 0x000000030d087210 */ /* 0x000fe40007fde0ff */
[----:B------:R-:W-:Y:S01]  /*20a30*/  PRMT R10, R89, 0x9910, RZ ;  /* 0x00009910590a7816 */ /* 0x000fe200000000ff */
[----:B------:R3:W-:Y:S01]  /*20a40*/  @P5 STG.E.U8 desc[UR22][R4.64], R11 ;  /* 0x0000000b04005986 */ /* 0x0007e2000c101116 */
[----:B0-----:R-:W-:Y:S01]  /*20a50*/  ISETP.LT.AND P5, PT, R160, UR6, !P2 ;  /* 0x00000006a0007c0c */ /* 0x001fe2000d7a1270 */
[----:B------:R-:W-:Y:S01]  /*20a60*/  IMAD.X R9, R17, 0x1, R136, P6 ;  /* 0x0000000111097824 */ /* 0x000fe200030e0688 */
[----:B------:R-:W0:Y:S01]  /*20a70*/  LDCU UR6, c[0x0][0x398] ;  /* 0x00007300ff0677ac */ /* 0x000e220008000800 */
[----:B----4-:R-:W-:Y:S02]  /*20a80*/  IADD3 R6, P6, PT, R13, R0, RZ ;  /* 0x000000000d067210 */ /* 0x010fe40007fde0ff */
[----:B-1----:R-:W-:Y:S01]  /*20a90*/  ISETP.LT.AND P2, PT, R159, UR4, !P2 ;  /* 0x000000049f007c0c */ /* 0x002fe2000d741270 */
[----:B------:R1:W-:Y:S01]  /*20aa0*/  @P3 STG.E.U8 desc[UR22][R8.64], R15 ;  /* 0x0000000f08003986 */ /* 0x0003e2000c101116 */
[----:B------:R-:W4:Y:S01]  /*20ab0*/  LDCU UR4, c[0x0][0x398] ;  /* 0x00007300ff0477ac */ /* 0x000f220008000800 */
[----:B------:R-:W-:Y:S01]  /*20ac0*/  IMAD.X R7, R17, 0x1, R135, P6 ;  /* 0x0000000111077824 */ /* 0x000fe200030e0687 */
[----:B--2---:R-:W-:Y:S01]  /*20ad0*/  ISETP.LT.AND P6, PT, R162, UR5, !P1 ;  /* 0x00000005a2007c0c */ /* 0x004fe2000cfc1270 */
[----:B------:R-:W2:Y:S01]  /*20ae0*/  LDCU UR5, c[0x0][0x398] ;  /* 0x00007300ff0577ac */ /* 0x000ea20008000800 */
[C---:B---3--:R-:W-:Y:S01]  /*20af0*/  IADD3 R4, P3, PT, R13.reuse, R134, RZ ;  /* 0x000000860d047210 */ /* 0x048fe20007f7e0ff */
[----:B------:R-:W-:Y:S01]  /*20b00*/  VIADD R13, R13, UR28 ;  /* 0x0000001c0d0d7c36 */ /* 0x000fe20008000000 */
[----:B------:R-:W-:-:S02]  /*20b10*/  SHF.R.S32.HI R11, RZ, 0x8, R10 ;  /* 0x00000008ff0b7819 */ /* 0x000fc4000001140a */
[----:B------:R-:W-:Y:S01]  /*20b20*/  PRMT R10, R121, 0x9910, RZ ;  /* 0x00009910790a7816 */ /* 0x000fe200000000ff */
[----:B------:R-:W-:Y:S01]  /*20b30*/  IMAD.X R5, R17, 0x1, R132, P3 ;  /* 0x0000000111057824 */ /* 0x000fe200018e0684 */
[----:B------:R-:W-:Y:S01]  /*20b40*/  SHF.R.S32.HI R17, RZ, 0x1f, R13 ;  /* 0x0000001fff117819 */ /* 0x000fe2000001140d */
[----:B------:R3:W-:Y:S01]  /*20b50*/  @P5 STG.E.U8 desc[UR22][R6.64], R11 ;  /* 0x0000000b06005986 */ /* 0x0007e2000c101116 */
[C---:B-1----:R-:W-:Y:S01]  /*20b60*/  IADD3 R8, P3, PT, R13.reuse, R133, RZ ;  /* 0x000000850d087210 */ /* 0x042fe20007f7e0ff */
[----:B------:R-:W-:Y:S01]  /*20b70*/  VIADD R12, R13, UR28 ;  /* 0x0000001c0d0c7c36 */ /* 0x000fe20008000000 */
[----:B------:R-:W-:-:S03]  /*20b80*/  SHF.R.S32.HI R15, RZ, 0x8, R10 ;  /* 0x00000008ff0f7819 */ /* 0x000fc6000001140a */
[----:B------:R-:W-:Y:S01]  /*20b90*/  IMAD.X R9, R17, 0x1, R2, P3 ;  /* 0x0000000111097824 */ /* 0x000fe200018e0602 */
[----:B0-----:R-:W-:Y:S01]  /*20ba0*/  ISETP.LT.AND P3, PT, R161, UR6, !P1 ;  /* 0x00000006a1007c0c */ /* 0x001fe2000cf61270 */
[----:B------:R0:W-:Y:S01]  /*20bb0*/  @P2 STG.E.U8 desc[UR22][R4.64], R15 ;  /* 0x0000000f04002986 */ /* 0x0001e2000c101116 */
[----:B------:R-:W-:Y:S01]  /*20bc0*/  ISETP.LT.AND P2, PT, R160, UR9, !P1 ;  /* 0x00000009a0007c0c */ /* 0x000fe2000cf41270 */
[----:B------:R-:W1:Y:S01]  /*20bd0*/  LDCU UR6, c[0x0][0x398] ;  /* 0x00007300ff0677ac */ /* 0x000e620008000800 */
[----:B------:R-:W-:Y:S01]  /*20be0*/  SHF.R.S32.HI R19, RZ, 0x1f, R12 ;  /* 0x0000001fff137819 */ /* 0x000fe2000001140c */
[----:B---3--:R-:W-:Y:S01]  /*20bf0*/  VIADD R11, R163, 0x19 ;  /* 0x00000019a30b7836 */ /* 0x008fe20000000000 */
[C---:B------:R-:W-:Y:S01]  /*20c00*/  IADD3 R6, P5, PT, R13.reuse, R3, RZ ;  /* 0x000000030d067210 */ /* 0x040fe20007fbe0ff */
[----:B------:R3:W-:Y:S01]  /*20c10*/  @P6 STG.E.U8 desc[UR22][R8.64], R27 ;  /* 0x0000001b08006986 */ /* 0x0007e2000c101116 */
[----:B------:R-:W-:Y:S01]  /*20c20*/  IADD3 R10, P6, PT, R13, R0, RZ ;  /* 0x000000000d0a7210 */ /* 0x000fe20007fde0ff */
[----:B------:R-:W1:Y:S02]  /*20c30*/  LDCU UR9, c[0x0][0x398] ;  /* 0x00007300ff0977ac */ /* 0x000e640008000800 */
[----:B------:R-:W-:Y:S01]  /*20c40*/  IMAD.X R7, R17, 0x1, R136, P5 ;  /* 0x0000000111077824 */ /* 0x000fe200028e0688 */
[----:B------:R-:W-:Y:S01]  /*20c50*/  ISETP.GE.AND P5, PT, R11, UR25, PT ;  /* 0x000000190b007c0c */ /* 0x000fe2000bfa6270 */
[----:B------:R-:W-:Y:S01]  /*20c60*/  IMAD.X R11, R17, 0x1, R135, P6 ;  /* 0x00000001110b7824 */ /* 0x000fe200030e0687 */
[----:B0-----:R-:W-:-:S02]  /*20c70*/  PRMT R15, R91, 0x9910, RZ ;  /* 0x000099105b0f7816 */ /* 0x001fc400000000ff */
[----:B------:R0:W-:Y:S01]  /*20c80*/  @P3 STG.E.U8 desc[UR22][R6.64], R59 ;  /* 0x0000003b06003986 */ /* 0x0001e2000c101116 */
[----:B--2---:R-:W-:Y:S01]  /*20c90*/  ISETP.LT.AND P3, PT, R162, UR5, !P4 ;  /* 0x00000005a2007c0c */ /* 0x004fe2000e761270 */
[----:B------:R-:W2:Y:S01]  /*20ca0*/  LDCU UR5, c[0x0][0x398] ;  /* 0x00007300ff0577ac */ /* 0x000ea20008000800 */
[----:B---3--:R-:W-:Y:S01]  /*20cb0*/  PRMT R27, R27, 0x9910, RZ ;  /* 0x000099101b1b7816 */ /* 0x008fe200000000ff */
[----:B------:R3:W-:Y:S01]  /*20cc0*/  @P2 STG.E.U8 desc[UR22][R10.64], R91 ;  /* 0x0000005b0a002986 */ /* 0x0007e2000c101116 */
[----:B----4-:R-:W-:Y:S01]  /*20cd0*/  ISETP.LT.AND P2, PT, R159, UR4, !P1 ;  /* 0x000000049f007c0c */ /* 0x010fe2000cf41270 */
[----:B------:R-:W-:Y:S01]  /*20ce0*/  VIADD R8, R163, 0x1a ;  /* 0x0000001aa3087836 */ /* 0x000fe20000000000 */
[----:B------:R-:W-:Y:S01]  /*20cf0*/  IADD3 R4, P1, PT, R13, R134, RZ ;  /* 0x000000860d047210 */ /* 0x000fe20007f3e0ff */
[----:B------:R-:W-:Y:S01]  /*20d00*/  IMAD.MOV.U32 R13, RZ, RZ, R27 ;  /* 0x000000ffff0d7224 */ /* 0x000fe200078e001b */
[----:B------:R-:W4:Y:S01]  /*20d10*/  LDCU UR4, c[0x0][0x398] ;  /* 0x00007300ff0477ac */ /* 0x000f220008000800 */
[----:B------:R-:W-:-:S02]  /*20d20*/  SHF.R.S32.HI R15, RZ, 0x8, R15 ;  /* 0x00000008ff0f7819 */ /* 0x000fc4000001140f */
[----:B0-----:R-:W-:Y:S01]  /*20d30*/  IADD3 R6, P6, PT, R12, R133, RZ ;  /* 0x000000850c067210 */ /* 0x001fe20007fde0ff */
[----:B------:R-:W-:Y:S01]  /*20d40*/  IMAD.X R5, R17, 0x1, R132, P1 ;  /* 0x0000000111057824 */ /* 0x000fe200008e0684 */
[----:B------:R-:W-:Y:S02]  /*20d50*/  SHF.R.S32.HI R13, RZ, 0x8, R13 ;  /* 0x00000008ff0d7819 */ /* 0x000fe4000001140d */
[----:B------:R-:W-:Y:S01]  /*20d60*/  ISETP.GE.AND P1, PT, R8, UR21, PT ;  /* 0x0000001508007c0c */ /* 0x000fe2000bf26270 */
[----:B------:R-:W-:Y:S01]  /*20d70*/  IMAD.X R7, R19, 0x1, R2, P6 ;  /* 0x0000000113077824 */ /* 0x000fe200030e0602 */
[----:B------:R0:W-:Y:S01]  /*20d80*/  @P2 STG.E.U8 desc[UR22][R4.64], R123 ;  /* 0x0000007b04002986 */ /* 0x0001e2000c101116 */
[----:B------:R-:W-:Y:S02]  /*20d90*/  IADD3 R8, P6, PT, R12, R3, RZ ;  /* 0x000000030c087210 */ /* 0x000fe40007fde0ff */
[----:B-1----:R-:W-:Y:S01]  /*20da0*/  ISETP.LT.AND P2, PT, R160, UR9, !P4 ;  /* 0x00000009a0007c0c */ /* 0x002fe2000e741270 */
[----:B------:R1:W-:Y:S01]  /*20db0*/  @P3 STG.E.U8 desc[UR22][R6.64], R13 ;  /* 0x0000000d06003986 */ /* 0x0003e2000c101116 */
[----:B------:R-:W-:Y:S01]  /*20dc0*/  ISETP.LT.AND P3, PT, R161, UR6, !P4 ;  /* 0x00000006a1007c0c */ /* 0x000fe2000e761270 */
[----:B------:R-:W-:Y:S01]  /*20dd0*/  IMAD.X R9, R19, 0x1, R136, P6 ;  /* 0x0000000113097824 */ /* 0x000fe200030e0688 */
[----:B---3--:R-:W-:Y:S01]  /*20de0*/  PRMT R11, R59, 0x9910, RZ ;  /* 0x000099103b0b7816 */ /* 0x008fe200000000ff */
[----:B------:R-:W3:Y:S01]  /*20df0*/  LDCU UR6, c[0x0][0x398] ;  /* 0x00007300ff0677ac */ /* 0x000ee20008000800 */
[----:B------:R-:W-:-:S02]  /*20e00*/  IADD3 R10, P6, PT, R12, R0, RZ ;  /* 0x000000000c0a7210 */ /* 0x000fc40007fde0ff */
[----:B----4-:R-:W-:Y:S01]  /*20e10*/  ISETP.LT.AND P4, PT, R159, UR4, !P4 ;  /* 0x000000049f007c0c */ /* 0x010fe2000e781270 */
[----:B------:R-:W4:Y:S01]  /*20e20*/  LDCU UR9, c[0x0][0x398] ;  /* 0x00007300ff0977ac */ /* 0x000f220008000800 */
[----:B0-----:R-:W-:Y:S02]  /*20e30*/  PRMT R123, R123, 0x9910, RZ ;  /* 0x000099107b7b7816 */ /* 0x001fe400000000ff */
[----:B-1----:R-:W-:Y:S01]  /*20e40*/  SHF.R.S32.HI R7, RZ, 0x8, R11 ;  /* 0x00000008ff077819 */ /* 0x002fe2000001140b */
[----:B------:R-:W-:Y:S01]  /*20e50*/  IMAD.X R11, R19, 0x1, R135, P6 ;  /* 0x00000001130b7824 */ /* 0x000fe200030e0687 */
[----:B------:R-:W0:Y:S01]  /*20e60*/  LDCU UR4, c[0x0][0x398] ;  /* 0x00007300ff0477ac */ /* 0x000e220008000800 */
[----:B------:R-:W-:Y:S02]  /*20e70*/  VIADD R13, R12, UR28 ;  /* 0x0000001c0c0d7c36 */ /* 0x000fe40008000000 */
[----:B------:R1:W-:Y:S01]  /*20e80*/  @P3 STG.E.U8 desc[UR22][R8.64], R7 ;  /* 0x0000000708003986 */ /* 0x0003e2000c101116 */
[----:B--2---:R-:W-:Y:S01]  /*20e90*/  ISETP.LT.AND P3, PT, R162, UR5, !P0 ;  /* 0x00000005a2007c0c */ /* 0x004fe2000c761270 */
[----:B------:R-:W2:Y:S01]  /*20ea0*/  LDCU UR5, c[0x0][0x398] ;  /* 0x00007300ff0577ac */ /* 0x000ea20008000800 */
[----:B------:R-:W-:Y:S01]  /*20eb0*/  SHF.R.S32.HI R17, RZ, 0x1f, R13 ;  /* 0x0000001fff117819 */ /* 0x000fe2000001140d */
[----:B------:R0:W-:Y:S01]  /*20ec0*/  @P2 STG.E.U8 desc[UR22][R10.64], R15 ;  /* 0x0000000f0a002986 */ /* 0x0001e2000c101116 */
[----:B------:R-:W-:Y:S01]  /*20ed0*/  IADD3 R4, P2, PT, R12, R134, RZ ;  /* 0x000000860c047210 */ /* 0x000fe20007f5e0ff */
[----:B------:R-:W-:Y:S01]  /*20ee0*/  IMAD.MOV.U32 R12, RZ, RZ, R123 ;  /* 0x000000ffff0c7224 */ /* 0x000fe200078e007b */
[----:B------:R-:W-:-:S03]  /*20ef0*/  IADD3 R6, P6, PT, R13, R133, RZ ;  /* 0x000000850d067210 */ /* 0x000fc60007fde0ff */
[----:B------:R-:W-:Y:S01]  /*20f00*/  IMAD.X R5, R19, 0x1, R132, P2 ;  /* 0x0000000113057824 */ /* 0x000fe200010e0684 */
[----:B---3--:R-:W-:Y:S01]  /*20f10*/  ISETP.LT.AND P2, PT, R161, UR6, !P0 ;  /* 0x00000006a1007c0c */ /* 0x008fe2000c741270 */
[----:B-1----:R-:W-:Y:S01]  /*20f20*/  IMAD.X R7, R17, 0x1, R2, P6 ;  /* 0x0000000111077824 */ /* 0x002fe200030e0602 */
        /* <DEDUP_REMOVED lines=9> */
[----:B----4-:R-:W-:Y:S01]  /*20fc0*/  ISETP.LT.AND P4, PT, R160, UR9, !P0 ;  /* 0x00000009a0007c0c */ /* 0x010fe2000c781270 */
[----:B------:R-:W4:Y:S01]  /*20fd0*/  LDCU UR7, c[0x0][0x398] ;  /* 0x00007300ff0777ac */ /* 0x000f220008000800 */
[----:B------:R-:W-:Y:S02]  /*20fe0*/  IADD3 R10, P6, PT, R13, R0, RZ ;  /* 0x000000000d0a7210 */ /* 0x000fe40007fde0ff */
[----:B------:R1:W-:Y:S01]  /*20ff0*/  @P2 STG.E.U8 desc[UR22][R8.64], R61 ;  /* 0x0000003d08002986 */ /* 0x0003e2000c101116 */
[----:B------:R-:W-:Y:S01]  /*21000*/  ISETP.GE.AND P2, PT, R11, UR19, PT ;  /* 0x000000130b007c0c */ /* 0x000fe2000bf46270 */
[----:B------:R-:W4:Y:S01]  /*21010*/  LDCU UR9, c[0x0][0x398] ;  /* 0x00007300ff0977ac */ /* 0x000f220008000800 */
[----:B------:R-:W-:Y:S01]  /*21020*/  IMAD.X R11, R17, 0x1, R135, P6 ;  /* 0x00000001110b7824 */ /* 0x000fe200030e0687 */
[----:B------:R-:W-:Y:S01]  /*21030*/  ISETP.LT.AND P0, PT, R159, UR4, !P0 ;  /* 0x000000049f007c0c */ /* 0x000fe2000c701270 */
[----:B------:R-:W4:Y:S01]  /*21040*/  LDCU UR4, c[0x0][0x398] ;  /* 0x00007300ff0477ac */ /* 0x000f220008000800 */
[C---:B0-----:R-:W-:Y:S01]  /*21050*/  IADD3 R4, P6, PT, R13.reuse, R134, RZ ;  /* 0x000000860d047210 */ /* 0x041fe20007fde0ff */
[----:B------:R-:W-:-:S02]  /*21060*/  VIADD R13, R13, UR28 ;  /* 0x0000001c0d0d7c36 */ /* 0x000fc40008000000 */
[----:B------:R0:W-:Y:S01]  /*21070*/  @P4 STG.E.U8 desc[UR22][R10.64], R93 ;  /* 0x0000005d0a004986 */ /* 0x0001e2000c101116 */
[----:B--2---:R-:W-:Y:S01]  /*21080*/  ISETP.LT.AND P4, PT, R162, UR5, !P5 ;  /* 0x00000005a2007c0c */ /* 0x004fe2000ef81270 */
[----:B------:R-:W2:Y:S01]  /*21090*/  LDCU UR5, c[0x0][0x398] ;  /* 0x00007300ff0577ac */ /* 0x000ea20008000800 */
[----:B------:R-:W-:Y:S01]  /*210a0*/  IMAD.X R5, R17, 0x1, R132, P6 ;  /* 0x0000000111057824 */ /* 0x000fe200030e0684 */
[----:B------:R-:W-:Y:S02]  /*210b0*/  SHF.R.S32.HI R17, RZ, 0x1f, R13 ;  /* 0x0000001fff117819 */ /* 0x000fe4000001140d */
[----:B---3--:R-:W-:Y:S02]  /*210c0*/  IADD3 R6, P6, PT, R13, R133, RZ ;  /* 0x000000850d067210 */ /* 0x008fe40007fde0ff */
[----:B-1----:R-:W-:Y:S01]  /*210d0*/  PRMT R8, R29, 0x9910, RZ ;  /* 0x000099101d087816 */ /* 0x002fe200000000ff */
[----:B------:R1:W-:Y:S01]  /*210e0*/  @P0 STG.E.U8 desc[UR22][R4.64], R125 ;  /* 0x0000007d04000986 */ /* 0x0003e2000c101116 */
[----:B------:R-:W-:Y:S01]  /*210f0*/  ISETP.LT.AND P0, PT, R161, UR6, !P5 ;  /* 0x00000006a1007c0c */ /* 0x000fe2000ef01270 */
[----:B------:R-:W-:Y:S01]  /*21100*/  IMAD.X R7, R17, 0x1, R2, P6 ;  /* 0x0000000111077824 */ /* 0x000fe200030e0602 */
[----:B0-----:R-:W-:Y:S01]  /*21110*/  SHF.R.S32.HI R11, RZ, 0x8, R8 ;  /* 0x00000008ff0b7819 */ /* 0x001fe20000011408 */
[----:B------:R-:W0:Y:S01]  /*21120*/  LDCU UR6, c[0x0][0x398] ;  /* 0x00007300ff0677ac */ /* 0x000e220008000800 */
[----:B------:R-:W-:-:S02]  /*21130*/  IADD3 R8, P6, PT, R13, R3, RZ ;  /* 0x000000030d087210 */ /* 0x000fc40007fde0ff */
[----:B------:R-:W-:Y:S01]  /*21140*/  PRMT R15, R61, 0x9910, RZ ;  /* 0x000099103d0f7816 */ /* 0x000fe200000000ff */
[----:B------:R3:W-:Y:S01]  /*21150*/  @P4 STG.E.U8 desc[UR22][R6.64], R11 ;  /* 0x0000000b06004986 */ /* 0x0007e2000c101116 */
[----:B----4-:R-:W-:Y:S01]  /*21160*/  ISETP.LT.AND P4, PT, R160, UR4, !P5 ;  /* 0x00000004a0007c0c */ /* 0x010fe2000ef81270 */
[----:B------:R-:W-:Y:S01]  /*21170*/  IMAD.X R9, R17, 0x1, R136, P6 ;  /* 0x0000000111097824 */ /* 0x000fe200030e0688 */
[----:B------:R-:W-:Y:S01]  /*21180*/  PRMT R10, R93, 0x9910, RZ ;  /* 0x000099105d0a7816 */ /* 0x000fe200000000ff */
[----:B------:R-:W4:Y:S01]  /*21190*/  LDCU UR4, c[0x0][0x398] ;  /* 0x00007300ff0477ac */ /* 0x000f220008000800 */
[----:B-1----:R-:W-:Y:S02]  /*211a0*/  IADD3 R4, P6, PT, R13, R0, RZ ;  /* 0x000000000d047210 */ /* 0x002fe40007fde0ff */
[----:B------:R-:W-:-:S03]  /*211b0*/  SHF.R.S32.HI R15, RZ, 0x8, R15 ;  /* 0x00000008ff0f7819 */ /* 0x000fc6000001140f */
[----:B------:R-:W-:Y:S01]  /*211c0*/  IMAD.X R5, R17, 0x1, R135, P6 ;  /* 0x0000000111057824 */ /* 0x000fe200030e0687 */
[----:B--2---:R-:W-:Y:S01]  /*211d0*/  ISETP.LT.AND P6, PT, R159, UR5, !P5 ;  /* 0x000000059f007c0c */ /* 0x004fe2000efc1270 */
[----:B------:R1:W-:Y:S01]  /*211e0*/  @P0 STG.E.U8 desc[UR22][R8.64], R15 ;  /* 0x0000000f08000986 */ /* 0x0003e2000c101116 */
[----:B---3--:R-:W-:Y:S01]  /*211f0*/  SHF.R.S32.HI R11, RZ, 0x8, R10 ;  /* 0x00000008ff0b7819 */ /* 0x008fe2000001140a */
[----:B------:R-:W2:Y:S01]  /*21200*/  LDCU UR5, c[0x0][0x398] ;  /* 0x00007300ff0577ac */ /* 0x000ea20008000800 */
[----:B------:R-:W-:Y:S02]  /*21210*/  PRMT R10, R125, 0x9910, RZ ;  /* 0x000099107d0a7816 */ /* 0x000fe400000000ff */
[----:B0-----:R-:W-:Y:S01]  /*21220*/  ISETP.LT.AND P0, PT, R162, UR6, !P1 ;  /* 0x00000006a2007c0c */ /* 0x001fe2000cf01270 */
[----:B------:R0:W-:Y:S01]  /*21230*/  @P4 STG.E.U8 desc[UR22][R4.64], R11 ;  /* 0x0000000b04004986 */ /* 0x0001e2000c101116 */
[C---:B------:R-:W-:Y:S01]  /*21240*/  IADD3 R6, P4, PT, R13.reuse, R134, RZ ;  /* 0x000000860d067210 */ /* 0x040fe20007f9e0ff */
[----:B------:R-:W-:Y:S01]  /*21250*/  VIADD R13, R13, UR28 ;  /* 0x0000001c0d0d7c36 */ /* 0x000fe20008000000 */
[----:B------:R-:W3:Y:S03]  /*21260*/  LDCU UR6, c[0x0][0x398] ;  /* 0x00007300ff0677ac */ /* 0x000ee60008000800 */
[----:B------:R-:W-:Y:S01]  /*21270*/  IMAD.X R7, R17, 0x1, R132, P4 ;  /* 0x0000000111077824 */ /* 0x000fe200020e0684 */
[----:B-1----:R-:W-:Y:S01]  /*21280*/  SHF.R.S32.HI R15, RZ, 0x8, R10 ;  /* 0x00000008ff0f7819 */ /* 0x002fe2000001140a */
[----:B------:R-:W-:Y:S01]  /*21290*/  VIADD R10, R163, 0x1d ;  /* 0x0000001da30a7836 */ /* 0x000fe20000000000 */
[----:B------:R-:W-:-:S02]  /*212a0*/  SHF.R.S32.HI R17, RZ, 0x1f, R13 ;  /* 0x0000001fff117819 */ /* 0x000fc4000001140d */
[----:B------:R-:W-:Y:S01]  /*212b0*/  IADD3 R8, P5, PT, R13, R133, RZ ;  /* 0x000000850d087210 */ /* 0x000fe20007fbe0ff */
[----:B------:R1:W-:Y:S01]  /*212c0*/  @P6 STG.E.U8 desc[UR22][R6.64], R15 ;  /* 0x0000000f06006986 */ /* 0x0003e2000c101116 */
[----:B----4-:R-:W-:Y:S01]  /*212d0*/  ISETP.LT.AND P4, PT, R161, UR4, !P1 ;  /* 0x00000004a1007c0c */ /* 0x010fe2000cf81270 */
[----:B------:R-:W4:Y:S01]  /*212e0*/  LDCU UR4, c[0x0][0x398] ;  /* 0x00007300ff0477ac */ /* 0x000f220008000800 */
[----:B0-----:R-:W-:Y:S01]  /*212f0*/  IADD3 R4, P6, PT, R13, R3, RZ ;  /* 0x000000030d047210 */ /* 0x001fe20007fde0ff */
[----:B------:R-:W-:Y:S01]  /*21300*/  IMAD.X R9, R17, 0x1, R2, P5 ;  /* 0x0000000111097824 */ /* 0x000fe200028e0602 */
[----:B------:R-:W-:Y:S01]  /*21310*/  ISETP.LT.AND P5, PT, R160, UR7, !P1 ;  /* 0x00000007a0007c0c */ /* 0x000fe2000cfa1270 */
[----:B------:R-:W-:Y:S01]  /*21320*/  VIADD R11, R163, 0x1e ;  /* 0x0000001ea30b7836 */ /* 0x000fe20000000000 */
[----:B--2---:R-:W-:Y:S01]  /*21330*/  ISETP.LT.AND P1, PT, R159, UR5, !P1 ;  /* 0x000000059f007c0c */ /* 0x004fe2000cf21270 */
[----:B------:R-:W-:Y:S01]  /*21340*/  IMAD.X R5, R17, 0x1, R136, P6 ;  /* 0x0000000111057824 */ /* 0x000fe200030e0688 */
[----:B------:R-:W-:Y:S01]  /*21350*/  @P0 STG.E.U8 desc[UR22][R8.64], R31 ;  /* 0x0000001f08000986 */ /* 0x000fe2000c101116 */
[----:B------:R-:W-:Y:S01]  /*21360*/  ISETP.GE.AND P0, PT, R10, UR17, PT ;  /* 0x000000110a007c0c */ /* 0x000fe2000bf06270 */
[----:B------:R-:W0:Y:S01]  /*21370*/  LDCU UR5, c[0x0][0x398] ;  /* 0x00007300ff0577ac */ /* 0x000e220008000800 */
[----:B------:R-:W-:-:S02]  /*21380*/  IADD3 R10, P6, PT, R13, R0, RZ ;  /* 0x000000000d0a7210 */ /* 0x000fc40007fde0ff */
[----:B------:R2:W-:Y:S01]  /*21390*/  @P4 STG.E.U8 desc[UR22][R4.64], R63 ;  /* 0x0000003f04004986 */ /* 0x0005e2000c101116 */
[----:B------:R-:W-:Y:S01]  /*213a0*/  ISETP.GE.AND P4, PT, R11, UR13, PT ;  /* 0x0000000d0b007c0c */ /* 0x000fe2000bf86270 */
[----:B------:R-:W0:Y:S01]  /*213b0*/  LDCU UR7, c[0x0][0x398] ;  /* 0x00007300ff0777ac */ /* 0x000e220008000800 */
[----:B------:R-:W-:Y:S01]  /*213c0*/  IMAD.X R11, R17, 0x1, R135, P6 ;  /* 0x00000001110b7824 */ /* 0x000fe200030e0687 */
[C---:B-1----:R-:W-:Y:S01]  /*213d0*/  IADD3 R6, P6, PT, R13.reuse, R134, RZ ;  /* 0x000000860d067210 */ /* 0x042fe20007fde0ff */
[----:B------:R-:W-:Y:S01]  /*213e0*/  VIADD R13, R13, UR28 ;  /* 0x0000001c0d0d7c36 */ /* 0x000fe20008000000 */
[----:B------:R-:W-:Y:S02]  /*213f0*/  PRMT R15, R63, 0x9910, RZ ;  /* 0x000099103f0f7816 */ /* 0x000fe400000000ff */
[----:B------:R1:W-:Y:S01]  /*21400*/  @P5 STG.E.U8 desc[UR22][R10.64], R95 ;  /* 0x0000005f0a005986 */ /* 0x0003e2000c101116 */
[----:B------:R-:W-:Y:S01]  /*21410*/  IMAD.X R7, R17, 0x1, R132, P6 ;  /* 0x0000000111077824 */ /* 0x000fe200030e0684 */
[----:B----4-:R-:W-:Y:S01]  /*21420*/  ISETP.LT.AND P5, PT, R162, UR4, !P3 ;  /* 0x00000004a2007c0c */ /* 0x010fe2000dfa1270 */
[----:B------:R-:W4:Y:S01]  /*21430*/  LDCU UR4, c[0x0][0x398] ;  /* 0x00007300ff0477ac */ /* 0x000f220008000800 */
[----:B------:R-:W-:-:S02]  /*21440*/  SHF.R.S32.HI R17, RZ, 0x1f, R13 ;  /* 0x0000001fff117819 */ /* 0x000fc4000001140d */
[----:B--2---:R-:W-:Y:S01]  /*21450*/  IADD3 R4, P6, PT, R13, R133, RZ ;  /* 0x000000850d047210 */ /* 0x004fe20007fde0ff */
[----:B------:R2:W-:Y:S01]  /*21460*/  @P1 STG.E.U8 desc[UR22][R6.64], R127 ;  /* 0x0000007f06001986 */ /* 0x0005e2000c101116 */
[----:B------:R-:W-:Y:S02]  /*21470*/  PRMT R8, R31, 0x9910, RZ ;  /* 0x000099101f087816 */ /* 0x000fe400000000ff */
[----:B---3--:R-:W-:Y:S01]  /*21480*/  ISETP.LT.AND P1, PT, R161, UR6, !P3 ;  /* 0x00000006a1007c0c */ /* 0x008fe2000df21270 */
[----:B------:R-:W3:Y:S01]  /*21490*/  LDCU UR6, c[0x0][0x398] ;  /* 0x00007300ff0677ac */ /* 0x000ee20008000800 */
[----:B------:R-:W-:Y:S01]  /*214a0*/  IMAD.X R5, R17, 0x1, R2, P6 ;  /* 0x0000000111057824 */ /* 0x000fe200030e0602 */
[----:B-1----:R-:W-:Y:S02]  /*214b0*/  SHF.R.S32.HI R11, RZ, 0x8, R8 ;  /* 0x00000008ff0b7819 */ /* 0x002fe40000011408 */
[----:B------:R-:W-:Y:S02]  /*214c0*/  IADD3 R8, P6, PT, R13, R3, RZ ;  /* 0x000000030d087210 */ /* 0x000fe40007fde0ff */
[----:B------:R-:W-:Y:S01]  /*214d0*/  SHF.R.S32.HI R15, RZ, 0x8, R15 ;  /* 0x00000008ff0f7819 */ /* 0x000fe2000001140f */
[----:B------:R1:W-:Y:S01]  /*214e0*/  @P5 STG.E.U8 desc[UR22][R4.64], R11 ;  /* 0x0000000b04005986 */ /* 0x0003e2000c101116 */
[----:B0-----:R-:W-:Y:S01]  /*214f0*/  ISETP.LT.AND P5, PT, R160, UR5, !P3 ;  /* 0x00000005a0007c0c */ /* 0x001fe2000dfa1270 */
[----:B------:R-:W-:Y:S01]  /*21500*/  IMAD.X R9, R17, 0x1, R136, P6 ;  /* 0x0000000111097824 */ /* 0x000fe200030e0688 */
[----:B------:R-:W0:Y:S01]  /*21510*/  LDCU UR5, c[0x0][0x398] ;  /* 0x00007300ff0577ac */ /* 0x000e220008000800 */
[----:B--2---:R-:W-:-:S02]  /*21520*/  IADD3 R6, P6, PT, R13, R0, RZ ;  /* 0x000000000d067210 */ /* 0x004fc40007fde0ff */
[----:B------:R-:W-:Y:S01]  /*21530*/  PRMT R10, R95, 0x9910, RZ ;  /* 0x000099105f0a7816 */ /* 0x000fe200000000ff */
[----:B------:R2:W-:Y:S01]  /*21540*/  @P1 STG.E.U8 desc[UR22][R8.64], R15 ;  /* 0x0000000f08001986 */ /* 0x0005e2000c101116 */
[----:B----4-:R-:W-:Y:S01]  /*21550*/  ISETP.LT.AND P3, PT, R159, UR4, !P3 ;  /* 0x000000049f007c0c */ /* 0x010fe2000df61270 */
[----:B------:R-:W-:Y:S01]  /*21560*/  IMAD.X R7, R17, 0x1, R135, P6 ;  /* 0x0000000111077824 */ /* 0x000fe200030e0687 */
[----:B------:R-:W4:Y:S01]  /*21570*/  LDCU UR4, c[0x0][0x398] ;  /* 0x00007300ff0477ac */ /* 0x000f220008000800 */
[----:B---3--:R-:W-:Y:S02]  /*21580*/  ISETP.LT.AND P6, PT, R162, UR6, !P2 ;  /* 0x00000006a2007c0c */ /* 0x008fe4000d7c1270 */
[C---:B-1----:R-:W-:Y:S01]  /*21590*/  IADD3 R4, P1, PT, R13.reuse, R134, RZ ;  /* 0x000000860d047210 */ /* 0x042fe20007f3e0ff */
[----:B------:R-:W-:Y:S01]  /*215a0*/  VIADD R13, R13, UR28 ;  /* 0x0000001c0d0d7c36 */ /* 0x000fe20008000000 */
[----:B------:R-:W-:Y:S01]  /*215b0*/  SHF.R.S32.HI R11, RZ, 0x8, R10 ;  /* 0x00000008ff0b7819 */ /* 0x000fe2000001140a */
[----:B------:R-:W1:Y:S01]  /*215c0*/  LDCU UR6, c[0x0][0x398] ;  /* 0x00007300ff0677ac */ /* 0x000e620008000800 */
[----:B------:R-:W-:Y:S01]  /*215d0*/  PRMT R10, R127, 0x9910, RZ ;  /* 0x000099107f0a7816 */ /* 0x000fe200000000ff */
[----:B------:R-:W-:Y:S01]  /*215e0*/  IMAD.X R5, R17, 0x1, R132, P1 ;  /* 0x0000000111057824 */ /* 0x000fe200008e0684 */
[----:B------:R-:W-:Y:S01]  /*215f0*/  SHF.R.S32.HI R17, RZ, 0x1f, R13 ;  /* 0x0000001fff117819 */ /* 0x000fe2000001140d */
[----:B------:R3:W-:Y:S01]  /*21600*/  @P5 STG.E.U8 desc[UR22][R6.64], R11 ;  /* 0x0000000b06005986 */ /* 0x0007e2000c101116 */
[C---:B--2---:R-:W-:Y:S01]  /*21610*/  IADD3 R8, P1, PT, R13.reuse, R133, RZ ;  /* 0x000000850d087210 */ /* 0x044fe20007f3e0ff */
[----:B------:R-:W-:Y:S01]  /*21620*/  VIADD R12, R13, UR28 ;  /* 0x0000001c0d0c7c36 */ /* 0x000fe20008000000 */
[----:B------:R-:W-:-:S02]  /*21630*/  SHF.R.S32.HI R15, RZ, 0x8, R10 ;  /* 0x00000008ff0f7819 */ /* 0x000fc4000001140a */
[----:B0-----:R-:W-:Y:S01]  /*21640*/  ISETP.LT.AND P5, PT, R161, UR5, !P2 ;  /* 0x00000005a1007c0c */ /* 0x001fe2000d7a1270 */
[----:B------:R-:W-:Y:S01]  /*21650*/  IMAD.X R9, R17, 0x1, R2, P1 ;  /* 0x0000000111097824 */ /* 0x000fe200008e0602 */
[----:B------:R-:W0:Y:S01]  /*21660*/  LDCU UR5, c[0x0][0x398] ;  /* 0x00007300ff0577ac */ /* 0x000e220008000800 */
[----:B------:R-:W-:Y:S01]  /*21670*/  @P3 STG.E.U8 desc[UR22][R4.64], R15 ;  /* 0x0000000f04003986 */ /* 0x000fe2000c101116 */
[----:B------:R-:W-:Y:S01]  /*21680*/  ISETP.LT.AND P3, PT, R160, UR7, !P2 ;  /* 0x00000007a0007c0c */ /* 0x000fe2000d761270 */
[----:B------:R-:W2:Y:S01]  /*21690*/  LDCU UR7, c[0x0][0x398] ;  /* 0x00007300ff0777ac */ /* 0x000ea20008000800 */
[----:B---3--:R-:W-:Y:S01]  /*216a0*/  IADD3 R6, P1, PT, R13, R3, RZ ;  /* 0x000000030d067210 */ /* 0x008fe20007f3e0ff */
[----:B------:R-:W-:Y:S01]  /*216b0*/  VIADD R11, R163, 0x1f ;  /* 0x0000001fa30b7836 */ /* 0x000fe20000000000 */
[----:B------:R3:W-:Y:S01]  /*216c0*/  @P6 STG.E.U8 desc[UR22][R8.64], R33 ;  /* 0x0000002108006986 */ /* 0x0007e2000c101116 */
[----:B------:R-:W-:Y:S02]  /*216d0*/  IADD3 R10, P6, PT, R13, R0, RZ ;  /* 0x000000000d0a7210 */ /* 0x000fe40007fde0ff */
[----:B------:R-:W-:Y:S01]  /*216e0*/  IMAD.X R7, R17, 0x1, R136, P1 ;  /* 0x0000000111077824 */ /* 0x000fe200008e0688 */
[----:B------:R-:W-:-:S02]  /*216f0*/  ISETP.GE.AND P1, PT, R11, UR11, PT ;  /* 0x0000000b0b007c0c */ /* 0x000fc4000bf26270 */
[----:B------:R-:W-:Y:S01]  /*21700*/  IMAD.X R11, R17, 0x1, R135, P6 ;  /* 0x00000001110b7824 */ /* 0x000fe200030e0687 */
[----:B----4-:R-:W-:Y:S01]  /*21710*/  ISETP.LT.AND P2, PT, R159, UR4, !P2 ;  /* 0x000000049f007c0c */ /* 0x010fe2000d741270 */
[----:B------:R4:W-:Y:S01]  /*21720*/  @P5 STG.E.U8 desc[UR22][R6.64], R65 ;  /* 0x0000004106005986 */ /* 0x0009e2000c101116 */
[----:B-1----:R-:W-:Y:S01]  /*21730*/  ISETP.LT.AND P6, PT, R162, UR6, !P0 ;  /* 0x00000006a2007c0c */ /* 0x002fe2000c7c1270 */
[----:B------:R-:W1:Y:S01]  /*21740*/  LDCU UR4, c[0x0][0x398] ;  /* 0x00007300ff0477ac */ /* 0x000e620008000800 */
[----:B------:R-:W-:Y:S01]  /*21750*/  SHF.R.S32.HI R19, RZ, 0x1f, R12 ;  /* 0x0000001fff137819 */ /* 0x000fe2000001140c */
[----:B------:R0:W-:Y:S01]  /*21760*/  @P3 STG.E.U8 desc[UR22][R10.64], R97 ;  /* 0x000000610a003986 */ /* 0x0001e2000c101116 */
[----:B---3--:R-:W-:Y:S01]  /*21770*/  PRMT R33, R33, 0x9910, RZ ;  /* 0x0000991021217816 */ /* 0x008fe200000000ff */
[----:B------:R-:W3:Y:S01]  /*21780*/  LDCU UR6, c[0x0][0x398] ;  /* 0x00007300ff0677ac */ /* 0x000ee20008000800 */
[----:B------:R-:W-:Y:S02]  /*21790*/  IADD3 R4, P3, PT, R13, R134, RZ ;  /* 0x000000860d047210 */ /* 0x000fe40007f7e0ff */
[----:B------:R-:W-:Y:S01]  /*217a0*/  IADD3 R8, P5, PT, R12, R133, RZ ;  /* 0x000000850c087210 */ /* 0x000fe20007fbe0ff */
[----:B------:R-:W-:Y:S01]  /*217b0*/  IMAD.MOV.U32 R13, RZ, RZ, R33 ;  /* 0x000000ffff0d7224 */ /* 0x000fe200078e0021 */
[----:B------:R-:W-:Y:S01]  /*217c0*/  PRMT R15, R97, 0x9910, RZ ;  /* 0x00009910610f7816 */ /* 0x000fe200000000ff */
[----:B------:R-:W-:-:S02]  /*217d0*/  IMAD.X R5, R17, 0x1, R132, P3 ;  /* 0x0000000111057824 */ /* 0x000fc400018e0684 */
[----:B------:R-:W-:Y:S01]  /*217e0*/  IMAD.X R9, R19, 0x1, R2, P5 ;  /* 0x0000000113097824 */ /* 0x000fe200028e0602 */
[----:B------:R-:W-:Y:S02]  /*217f0*/  SHF.R.S32.HI R13, RZ, 0x8, R13 ;  /* 0x00000008ff0d7819 */ /* 0x000fe4000001140d */
[----:B------:R-:W-:Y:S01]  /*21800*/  @P2 STG.E.U8 desc[UR22][R4.64], R129 ;  /* 0x0000008104002986 */ /* 0x000fe2000c101116 */
[----:B--2---:R-:W-:Y:S01]  /*21810*/  ISETP.LT.AND P5, PT, R160, UR7, !P0 ;  /* 0x00000007a0007c0c */ /* 0x004fe2000c7a1270 */
[----:B------:R-:W2:Y:S01]  /*21820*/  LDCU UR7, c[0x0][0x398] ;  /* 0x00007300ff0777ac */ /* 0x000ea20008000800 */
[C---:B----4-:R-:W-:Y:S01]  /*21830*/  IADD3 R6, P2, PT, R12.reuse, R3, RZ ;  /* 0x000000030c067210 */ /* 0x050fe20007f5e0ff */
[----:B------:R4:W-:Y:S01]  /*21840*/  @P6 STG.E.U8 desc[UR22][R8.64], R13 ;  /* 0x0000000d08006986 */ /* 0x0009e2000c101116 */
[----:B0-----:R-:W-:Y:S01]  /*21850*/  ISETP.LT.AND P6, PT, R161, UR5, !P0 ;  /* 0x00000005a1007c0c */ /* 0x001fe2000c7c1270 */
[----:B------:R-:W0:Y:S01]  /*21860*/  LDCU UR5, c[0x0][0x398] ;  /* 0x00007300ff0577ac */ /* 0x000e220008000800 */
[----:B------:R-:W-:Y:S01]  /*21870*/  PRMT R11, R65, 0x9910, RZ ;  /* 0x00009910410b7816 */ /* 0x000fe200000000ff */
[----:B------:R-:W-:Y:S01]  /*21880*/  IMAD.X R7, R19, 0x1, R136, P2 ;  /* 0x0000000113077824 */ /* 0x000fe200010e0688 */
[----:B------:R-:W-:-:S02]  /*21890*/  IADD3 R10, P3, PT, R12, R0, RZ ;  /* 0x000000000c0a7210 */ /* 0x000fc40007f7e0ff */
[----:B------:R-:W-:Y:S02]  /*218a0*/  SHF.R.S32.HI R15, RZ, 0x8, R15 ;  /* 0x00000008ff0f7819 */ /* 0x000fe4000001140f */
[----:B-1----:R-:W-:Y:S01]  /*218b0*/  ISETP.LT.AND P0, PT, R159, UR4, !P0 ;  /* 0x000000049f007c0c */ /* 0x002fe2000c701270 */
[----:B------:R-:W1:Y:S01]  /*218c0*/  LDCU UR4, c[0x0][0x398] ;  /* 0x00007300ff0477ac */ /* 0x000e620008000800 */
[----:B---3--:R-:W-:Y:S01]  /*218d0*/  ISETP.LT.AND P2, PT, R162, UR6, !P1 ;  /* 0x00000006a2007c0c */ /* 0x008fe2000cf41270 */
[----:B----4-:R-:W-:Y:S01]  /*218e0*/  VIADD R13, R12, UR28 ;  /* 0x0000001c0c0d7c36 */ /* 0x010fe20008000000 */
[----:B------:R-:W-:Y:S01]  /*218f0*/  SHF.R.S32.HI R9, RZ, 0x8, R11 ;  /* 0x00000008ff097819 */ /* 0x000fe2000001140b */
[----:B------:R-:W-:Y:S01]  /*21900*/  IMAD.X R11, R19, 0x1, R135, P3 ;  /* 0x00000001130b7824 */ /* 0x000fe200018e0687 */
[----:B------:R-:W-:Y:S01]  /*21910*/  ISETP.LT.AND P3, PT, R162, UR9, !P4 ;  /* 0x00000009a2007c0c */ /* 0x000fe2000e761270 */
[----:B------:R-:W3:Y:S01]  /*21920*/  LDCU UR6, c[0x0][0x398] ;  /* 0x00007300ff0677ac */ /* 0x000ee20008000800 */
[----:B------:R-:W-:Y:S01]  /*21930*/  SHF.R.S32.HI R17, RZ, 0x1f, R13 ;  /* 0x0000001fff117819 */ /* 0x000fe2000001140d */
[----:B------:R4:W-:Y:S01]  /*21940*/  @P6 STG.E.U8 desc[UR22][R6.64], R9 ;  /* 0x0000000906006986 */ /* 0x0009e2000c101116 */
[----:B------:R-:W-:Y:S01]  /*21950*/  PRMT R8, R129, 0x9910, RZ ;  /* 0x0000991081087816 */ /* 0x000fe200000000ff */
[----:B------:R-:W1:Y:S01]  /*21960*/  LDCU UR9, c[0x0][0x398] ;  /* 0x00007300ff0977ac */ /* 0x000e620008000800 */
[----:B------:R-:W-:Y:S01]  /*21970*/  VIADD R14, R13, UR28 ;  /* 0x0000001c0d0e7c36 */ /* 0x000fe20008000000 */
[----:B------:R2:W-:Y:S01]  /*21980*/  @P5 STG.E.U8 desc[UR22][R10.64], R15 ;  /* 0x0000000f0a005986 */ /* 0x0005e2000c101116 */
[----:B------:R-:W-:-:S05]  /*21990*/  IADD3 R4, P5, PT, R12, R134, RZ ;  /* 0x000000860c047210 */ /* 0x000fca0007fbe0ff */
[----:B------:R-:W-:Y:S01]  /*219a0*/  IMAD.X R5, R19, 0x1, R132, P5 ;  /* 0x0000000113057824 */ /* 0x000fe200028e0684 */
[----:B0-----:R-:W-:Y:S01]  /*219b0*/  ISETP.LT.AND P5, PT, R161, UR5, !P4 ;  /* 0x00000005a1007c0c */ /* 0x001fe2000e7a1270 */
[----:B------:R-:W0:Y:S01]  /*219c0*/  LDCU UR5, c[0x0][0x398] ;  /* 0x00007300ff0577ac */ /* 0x000e220008000800 */
[----:B----4-:R-:W-:Y:S02]  /*219d0*/  IADD3 R6, P6, PT, R13, R133, RZ ;  /* 0x000000850d067210 */ /* 0x010fe40007fde0ff */
[----:B------:R-:W-:Y:S02]  /*219e0*/  SHF.R.S32.HI R19, RZ, 0x1f, R14 ;  /* 0x0000001fff137819 */ /* 0x000fe4000001140e */
[----:B--2---:R-:W-:Y:S01]  /*219f0*/  SHF.R.S32.HI R15, RZ, 0x8, R8 ;  /* 0x00000008ff0f7819 */ /* 0x004fe20000011408 */
[----:B------:R-:W-:Y:S01]  /*21a00*/  IMAD.X R7, R17, 0x1, R2, P6 ;  /* 0x0000000111077824 */ /* 0x000fe200030e0602 */
[----:B------:R-:W-:-:S03]  /*21a10*/  IADD3 R8, P6, PT, R13, R3, RZ ;  /* 0x000000030d087210 */ /* 0x000fc60007fde0ff */
[----:B------:R2:W-:Y:S01]  /*21a20*/  @P0 STG.E.U8 desc[UR22][R4.64], R15 ;  /* 0x0000000f04000986 */ /* 0x0005e2000c101116 */
[----:B---3--:R-:W-:Y:S01]  /*21a30*/  ISETP.LT.AND P0, PT, R160, UR6, !P4 ;  /* 0x00000006a0007c0c */ /* 0x008fe2000e701270 */
[----:B------:R-:W-:Y:S01]  /*21a40*/  IMAD.X R9, R17, 0x1, R136, P6 ;  /* 0x0000000111097824 */ /* 0x000fe200030e0688 */
[C---:B------:R-:W-:Y:S01]  /*21a50*/  IADD3 R12, P6, PT, R13.reuse, R134, RZ ;  /* 0x000000860d0c7210 */ /* 0x040fe20007fde0ff */
[----:B------:R3:W-:Y:S01]  /*21a60*/  @P3 STG.E.U8 desc[UR22][R6.64], R35 ;  /* 0x0000002306003986 */ /* 0x0007e2000c101116 */
[----:B------:R-:W-:Y:S02]  /*21a70*/  IADD3 R10, P3, PT, R13, R0, RZ ;  /* 0x000000000d0a7210 */ /* 0x000fe40007f7e0ff */
[----:B-1----:R-:W-:Y:S01]  /*21a80*/  ISETP.LT.AND P4, PT, R159, UR4, !P4 ;  /* 0x000000049f007c0c */ /* 0x002fe2000e781270 */
[----:B------:R1:W-:Y:S01]  /*21a90*/  @P5 STG.E.U8 desc[UR22][R8.64], R67 ;  /* 0x0000004308005986 */ /* 0x0003e2000c101116 */
[C---:B------:R-:W-:Y:S02]  /*21aa0*/  IMAD.X R13, R17.reuse, 0x1, R132, P6 ;  /* 0x00000001110d7824 */ /* 0x040fe400030e0684 */
[----:B------:R-:W-:Y:S01]  /*21ab0*/  IMAD.X R11, R17, 0x1, R135, P3 ;  /* 0x00000001110b7824 */ /* 0x000fe200018e0687 */
[----:B--2---:R-:W-:-:S02]  /*21ac0*/  IADD3 R4, P5, PT, R14, R133, RZ ;  /* 0x000000850e047210 */ /* 0x004fc40007fbe0ff */
[----:B------:R-:W-:Y:S02]  /*21ad0*/  PRMT R15, R131, 0x9910, RZ ;  /* 0x00009910830f7816 */ /* 0x000fe400000000ff */
[C---:B---3--:R-:W-:Y:S01]  /*21ae0*/  IADD3 R6, P3, PT, R14.reuse, R3, RZ ;  /* 0x000000030e067210 */ /* 0x048fe20007f7e0ff */
[----:B------:R-:W-:Y:S01]  /*21af0*/  IMAD.X R5, R19, 0x1, R2, P5 ;  /* 0x0000000113057824 */ /* 0x000fe200028e0602 */
[----:B0-----:R-:W-:Y:S01]  /*21b00*/  ISETP.LT.AND P5, PT, R161, UR5, !P1 ;  /* 0x00000005a1007c0c */ /* 0x001fe2000cfa1270 */
[----:B------:R0:W-:Y:S01]  /*21b10*/  @P0 STG.E.U8 desc[UR22][R10.64], R99 ;  /* 0x000000630a000986 */ /* 0x0001e2000c101116 */
[----:B-1----:R-:W-:Y:S01]  /*21b20*/  IADD3 R8, P6, PT, R14, R0, RZ ;  /* 0x000000000e087210 */ /* 0x002fe20007fde0ff */
[----:B------:R-:W-:Y:S01]  /*21b30*/  IMAD.X R7, R19, 0x1, R136, P3 ;  /* 0x0000000113077824 */ /* 0x000fe200018e0688 */
[----:B------:R-:W-:Y:S01]  /*21b40*/  ISETP.LT.AND P3, PT, R160, UR7, !P1 ;  /* 0x00000007a0007c0c */ /* 0x000fe2000cf61270 */
[----:B------:R1:W-:Y:S01]  /*21b50*/  @P4 STG.E.U8 desc[UR22][R12.64], R131 ;  /* 0x000000830c004986 */ /* 0x0003e2000c101116 */
[----:B------:R-:W-:Y:S01]  /*21b60*/  ISETP.LT.AND P1, PT, R159, UR9, !P1 ;  /* 0x000000099f007c0c */ /* 0x000fe2000cf21270 */
[----:B------:R-:W-:Y:S01]  /*21b70*/  IMAD.X R9, R19, 0x1, R135, P6 ;  /* 0x0000000113097824 */ /* 0x000fe200030e0687 */
[----:B------:R-:W-:-:S02]  /*21b80*/  PRMT R3, R35, 0x9910, RZ ;  /* 0x0000991023037816 */ /* 0x000fc400000000ff */
[----:B------:R-:W-:Y:S02]  /*21b90*/  PRMT R0, R67, 0x9910, RZ ;  /* 0x0000991043007816 */ /* 0x000fe400000000ff */
[----:B------:R-:W-:Y:S02]  /*21ba0*/  IADD3 R134, P6, PT, R14, R134, RZ ;  /* 0x000000860e867210 */ /* 0x000fe40007fde0ff */
[----:B------:R-:W-:Y:S02]  /*21bb0*/  PRMT R2, R99, 0x9910, RZ ;  /* 0x0000991063027816 */ /* 0x000fe400000000ff */
[----:B------:R-:W-:Y:S01]  /*21bc0*/  SHF.R.S32.HI R3, RZ, 0x8, R3 ;  /* 0x00000008ff037819 */ /* 0x000fe20000011403 */
[----:B------:R-:W-:Y:S01]  /*21bd0*/  IMAD.X R135, R19, 0x1, R132, P6 ;  /* 0x0000000113877824 */ /* 0x000fe200030e0684 */
[----:B0-----:R-:W-:Y:S02]  /*21be0*/  SHF.R.S32.HI R11, RZ, 0x8, R0 ;  /* 0x00000008ff0b7819 */ /* 0x001fe40000011400 */
[----:B-1----:R-:W-:Y:S01]  /*21bf0*/  SHF.R.S32.HI R13, RZ, 0x8, R2 ;  /* 0x00000008ff0d7819 */ /* 0x002fe20000011402 */
[----:B------:R0:W-:Y:S01]  /*21c00*/  @P2 STG.E.U8 desc[UR22][R4.64], R3 ;  /* 0x0000000304002986 */ /* 0x0001e2000c101116 */
[----:B------:R-:W-:-:S03]  /*21c10*/  SHF.R.S32.HI R15, RZ, 0x8, R15 ;  /* 0x00000008ff0f7819 */ /* 0x000fc6000001140f */
[----:B------:R0:W-:Y:S04]  /*21c20*/  @P5 STG.E.U8 desc[UR22][R6.64], R11 ;  /* 0x0000000b06005986 */ /* 0x0001e8000c101116 */
[----:B------:R0:W-:Y:S04]  /*21c30*/  @P3 STG.E.U8 desc[UR22][R8.64], R13 ;  /* 0x0000000d08003986 */ /* 0x0001e8000c101116 */
[----:B------:R0:W-:Y:S01]  /*21c40*/  @P1 STG.E.U8 desc[UR22][R134.64], R15 ;  /* 0x0000000f86001986 */ /* 0x0001e2000c101116 */
[----:B------:R-:W-:Y:S06]  /*21c50*/  BAR.SYNC.DEFER_BLOCKING 0x0 ;  /* 0x0000000000007b1d */ /* 0x000fec0000010000 */
[----:B------:R-:W-:Y:S05]  /*21c60*/  BRA.U UP0, `(.L_x_13) ;  /* 0x0000000100a07547 */ /* 0x000fea000b800000 */
[----:B------:R-:W1:Y:S01]  /*21c70*/  S2UR UR5, SR_CgaCtaId ;  /* 0x00000000000579c3 */ /* 0x000e620000008800 */
[----:B------:R-:W-:Y:S01]  /*21c80*/  NOP ;  /* 0x0000000000007918 */ /* 0x000fe20000000000 */
[----:B------:R-:W-:Y:S01]  /*21c90*/  UMOV UR4, 0x50 ;  /* 0x0000005000047882 */ /* 0x000fe20000000000 */
[----:B------:R-:W-:Y:S02]  /*21ca0*/  IMAD.U32 R0, RZ, RZ, UR8 ;  /* 0x00000008ff007e24 */ /* 0x000fe4000f8e00ff */
[----:B0-----:R-:W-:Y:S02]  /*21cb0*/  IMAD.MOV.U32 R3, RZ, RZ, 0xf ;  /* 0x0000000fff037424 */ /* 0x001fe400078e00ff */
[----:B------:R-:W-:Y:S01]  /*21cc0*/  IMAD.MOV.U32 R7, RZ, RZ, 0x1 ;  /* 0x00000001ff077424 */ /* 0x000fe200078e00ff */
[----:B------:R-:W-:-:S04]  /*21cd0*/  LOP3.LUT R0, R0, 0xffff, RZ, 0xc0, !PT ;  /* 0x0000ffff00007812 */ /* 0x000fc800078ec0ff */
[----:B------:R-:W-:-:S05]  /*21ce0*/  SHF.R.U32.HI R0, RZ, 0x5, R0 ;  /* 0x00000005ff007819 */ /* 0x000fca0000011600 */
[----:B------:R-:W-:Y:S01]  /*21cf0*/  VIADD R2, R0, 0x10 ;  /* 0x0000001000027836 */ /* 0x000fe20000000000 */
[----:B------:R-:W-:Y:S01]  /*21d00*/  SHF.L.U32 R0, R3, R0, RZ ;  /* 0x0000000003007219 */ /* 0x000fe200000006ff */
[----:B-1----:R-:W-:-:S03]  /*21d10*/  ULEA UR6, UR5, UR4, 0x18 ;  /* 0x0000000405067291 */ /* 0x002fc6000f8ec0ff */
[----:B------:R-:W-:-:S04]  /*21d20*/  SHF.L.U32 R3, R7, R2, RZ ;  /* 0x0000000207037219 */ /* 0x000fc800000006ff */
[----:B------:R-:W-:Y:S02]  /*21d30*/  LOP3.LUT R0, R3, R0, RZ, 0xfc, !PT ;  /* 0x0000000003007212 */ /* 0x000fe400078efcff */
[----:B------:R-:W0:Y:S02]  /*21d40*/  LDS R5, [UR6] ;  /* 0x00000006ff057984 */ /* 0x000e240008000800 */
[C---:B------:R-:W-:Y:S02]  /*21d50*/  LOP3.LUT R2, R0.reuse, 0xffff, RZ, 0xc0, !PT ;  /* 0x0000ffff00027812 */ /* 0x040fe400078ec0ff */
[----:B0-----:R-:W-:-:S04]  /*21d60*/  LOP3.LUT R3, R0, 0xffff, R5, 0x80, !PT ;  /* 0x0000ffff00037812 */ /* 0x001fc800078e8005 */
[----:B------:R-:W-:-:S13]  /*21d70*/  ISETP.NE.AND P0, PT, R3, R2, PT ;  /* 0x000000020300720c */ /* 0x000fda0003f05270 */
[----:B------:R-:W-:Y:S05]  /*21d80*/  @P0 BRA `(.L_x_14) ;  /* 0x0000000000500947 */ /* 0x000fea0003800000 */
[----:B------:R-:W-:Y:S02]  /*21d90*/  SHF.R.U32.HI R5, RZ, 0x10, R5 ;  /* 0x00000010ff057819 */ /* 0x000fe40000011605 */
[----:B------:R-:W-:-:S04]  /*21da0*/  SHF.R.U32.HI R2, RZ, 0x10, R0 ;  /* 0x00000010ff027819 */ /* 0x000fc80000011600 */
[----:B------:R-:W-:-:S04]  /*21db0*/  LOP3.LUT R5, R5, R2, RZ, 0xc0, !PT ;  /* 0x0000000205057212 */ /* 0x000fc800078ec0ff */
[----:B------:R-:W-:-:S13]  /*21dc0*/  ISETP.NE.AND P0, PT, R5, R2, PT ;  /* 0x000000020500720c */ /* 0x000fda0003f05270 */
[----:B------:R-:W-:Y:S05]  /*21dd0*/  @P0 BRA `(.L_x_15) ;  /* 0x0000000000300947 */ /* 0x000fea0003800000 */
[----:B------:R-:W-:Y:S01]  /*21de0*/  R2UR UR4, R0 ;  /* 0x00000000000472ca */ /* 0x000fe200000e0000 */
[----:B------:R-:W-:Y:S01]  /*21df0*/  VOTEU.ANY UR5, UPT, PT ;  /* 0x0000000000057886 */ /* 0x000fe200038e0100 */
[----:B------:R-:W0:Y:S01]  /*21e00*/  S2R R0, SR_LANEID ;  /* 0x0000000000007919 */ /* 0x000e220000000000 */
[----:B------:R-:W-:-:S10]  /*21e10*/  UFLO.U32 UR5, UR5 ;  /* 0x00000005000572bd */ /* 0x000fd400080e0000 */
[----:B------:R-:W-:-:S06]  /*21e20*/  ULOP3.LUT UR4, URZ, UR4, URZ, 0x33, !UPT ;  /* 0x00000004ff047292 */ /* 0x000fcc000f8e33ff */
[----:B------:R-:W-:-:S04]  /*21e30*/  IMAD.U32 R2, RZ, RZ, UR4 ;  /* 0x00000004ff027e24 */ /* 0x000fc8000f8e00ff */
[----:B------:R-:W1:Y:S02]  /*21e40*/  REDUX UR7, R2 ;  /* 0x00000000020773c4 */ /* 0x000e640000000000 */
[----:B------:R2:W-:Y:S01]  /*21e50*/  UTCATOMSWS.AND URZ, UR4 ;  /* 0x0000000400ff79e3 */ /* 0x0005e20008000000 */
[----:B0-----:R-:W-:Y:S01]  /*21e60*/  ISETP.EQ.U32.AND P0, PT, R0, UR5, PT ;  /* 0x0000000500007c0c */ /* 0x001fe2000bf02070 */
[----:B-1----:R-:W-:-:S12]  /*21e70*/  IMAD.U32 R0, RZ, RZ, UR7 ;  /* 0x00000007ff007e24 */ /* 0x002fd8000f8e00ff */
[----:B------:R2:W-:Y:S01]  /*21e80*/  @P0 ATOMS.AND RZ, [UR6], R0 ;  /* 0x00000000ffff098c */ /* 0x0005e2000a800006 */
[----:B------:R-:W-:Y:S05]  /*21e90*/  BRA `(.L_x_13) ;  /* 0x0000000000147947 */ /* 0x000fea0003800000 */
.L_x_15:
[----:B------:R-:W-:-:S07]  /*21ea0*/  MOV R2, 0x21ec0 ;  /* 0x00021ec000027802 */ /* 0x000fce0000000f00 */
[----:B------:R-:W-:Y:S05]  /*21eb0*/  CALL.REL.NOINC `($__internal_0_$__cuda_sm10x_tcgen05_guardrail_trap_col_being_dealloced_not_returned_by_alloc) ;  /* 0x00000000002c7944 */ /* 0x000fea0003c00000 */
[----:B------:R-:W-:Y:S05]  /*21ec0*/  BRA `(.L_x_13) ;  /* 0x0000000000087947 */ /* 0x000fea0003800000 */
.L_x_14:
[----:B------:R-:W-:-:S07]  /*21ed0*/  MOV R2, 0x21ef0 ;  /* 0x00021ef000027802 */ /* 0x000fce0000000f00 */
[----:B------:R-:W-:Y:S05]  /*21ee0*/  CALL.REL.NOINC `($__internal_2_$__cuda_sm10x_tcgen05_guardrail_trap_unallocated_columns_being_dealloced) ;  /* 0x0000000000387944 */ /* 0x000fea0003c00000 */
.L_x_13:
[----:B------:R-:W-:Y:S01]  /*21ef0*/  NOP ;  /* 0x0000000000007918 */ /* 0x000fe20000000000 */
[----:B--2---:R-:W-:Y:S05]  /*21f00*/  EXIT ;  /* 0x000000000000794d */ /* 0x004fea0003800000 */
.L_x_8:
[----:B------:R-:W1:Y:S02]  /*21f10*/  SYNCS.PHASECHK.TRANS64.TRYWAIT P2, [UR11], R58 ;  /* 0x0000003aff0075a7 */ /* 0x000e64000804110b */
[----:B-1----:R-:W-:Y:S05]  /*21f20*/  @!P2 BRA `(.L_x_8) ;  /* 0xfffffffc00f8a947 */ /* 0x002fea000383ffff */
[----:B------:R-:W-:Y:S05]  /*21f30*/  BRA `(.L_x_16) ;  /* 0xffffff2800507947 */ /* 0x000fea000383ffff */
.L_x_12:
[----:B------:R-:W0:Y:S02]  /*21f40*/  SYNCS.PHASECHK.TRANS64.TRYWAIT P0, [UR11], R3 ;  /* 0x00000003ff0075a7 */ /* 0x000e24000800110b */
[----:B0-----:R-:W-:Y:S05]  /*21f50*/  @!P0 BRA `(.L_x_12) ;  /* 0xfffffffc00f88947 */ /* 0x001fea000383ffff */
[----:B------:R-:W-:Y:S05]  /*21f60*/  BRA `(.L_x_11) ;  /* 0xffffffbc00d47947 */ /* 0x000fea000383ffff */
        .weak           $__internal_0_$__cuda_sm10x_tcgen05_guardrail_trap_col_being_dealloced_not_returned_by_alloc
        .type           $__internal_0_$__cuda_sm10x_tcgen05_guardrail_trap_col_being_dealloced_not_returned_by_alloc,@function
        .size           $__internal_0_$__cuda_sm10x_tcgen05_guardrail_trap_col_being_dealloced_not_returned_by_alloc,($__internal_1_$__cuda_sm10x_tcgen05_guardrail_trap_phase_invalid_during_alloc - $__internal_0_$__cuda_sm10x_tcgen05_guardrail_trap_col_being_dealloced_not_returned_by_alloc)
$__internal_0_$__cuda_sm10x_tcgen05_guardrail_trap_col_being_dealloced_not_returned_by_alloc:
[----:B------:R-:W-:Y:S05]  /*21f70*/  BPT.TRAP 0x1 ;  /* 0x000000040000795c */ /* 0x000fea0000300000 */
[----:B------:R-:W-:-:S04]  /*21f80*/  IMAD.MOV.U32 R3, RZ, RZ, 0x0 ;  /* 0x00000000ff037424 */ /* 0x000fc800078e00ff */
[----:B------:R-:W-:Y:S05]  /*21f90*/  RET.REL.NODEC R2 `(matmul_kernel) ;  /* 0xfffffde002187950 */ /* 0x000fea0003c3ffff */
        .weak           $__internal_1_$__cuda_sm10x_tcgen05_guardrail_trap_phase_invalid_during_alloc
        .type           $__internal_1_$__cuda_sm10x_tcgen05_guardrail_trap_phase_invalid_during_alloc,@function
        .size           $__internal_1_$__cuda_sm10x_tcgen05_guardrail_trap_phase_invalid_during_alloc,($__internal_2_$__cuda_sm10x_tcgen05_guardrail_trap_unallocated_columns_being_dealloced - $__internal_1_$__cuda_sm10x_tcgen05_guardrail_trap_phase_invalid_during_alloc)
$__internal_1_$__cuda_sm10x_tcgen05_guardrail_trap_phase_invalid_during_alloc:
[----:B------:R-:W-:Y:S05]  /*21fa0*/  BPT.TRAP 0x1 ;  /* 0x000000040000795c */ /* 0x000fea0000300000 */
[----:B------:R-:W-:-:S04]  /*21fb0*/  IMAD.MOV.U32 R3, RZ, RZ, 0x0 ;  /* 0x00000000ff037424 */ /* 0x000fc800078e00ff */
[----:B------:R-:W-:Y:S05]  /*21fc0*/  RET.REL.NODEC R2 `(matmul_kernel) ;  /* 0xfffffde0020c7950 */ /* 0x000fea0003c3ffff */
        .weak           $__internal_2_$__cuda_sm10x_tcgen05_guardrail_trap_unallocated_columns_being_dealloced
        .type           $__internal_2_$__cuda_sm10x_tcgen05_guardrail_trap_unallocated_columns_being_dealloced,@function
        .size           $__internal_2_$__cuda_sm10x_tcgen05_guardrail_trap_unallocated_columns_being_dealloced,(.L_x_20 - $__internal_2_$__cuda_sm10x_tcgen05_guardrail_trap_unallocated_columns_being_dealloced)
$__internal_2_$__cuda_sm10x_tcgen05_guardrail_trap_unallocated_columns_being_dealloced:
[----:B------:R-:W-:Y:S05]  /*21fd0*/  BPT.TRAP 0x1 ;  /* 0x000000040000795c */ /* 0x000fea0000300000 */
[----:B------:R-:W-:-:S04]  /*21fe0*/  IMAD.MOV.U32 R3, RZ, RZ, 0x0 ;  /* 0x00000000ff037424 */ /* 0x000fc800078e00ff */
[----:B------:R-:W-:Y:S05]  /*21ff0*/  RET.REL.NODEC R2 `(matmul_kernel) ;  /* 0xfffffde002007950 */ /* 0x000fea0003c3ffff */
.L_x_17:
[----:B------:R-:W-:-:S00]  /*22000*/  BRA `(.L_x_17) ;  /* 0xfffffffc00fc7947 */ /* 0x000fc0000383ffff */
[----:B------:R-:W-:-:S00]  /*22010*/  NOP ;  /* 0x0000000000007918 */ /* 0x000fc00000000000 */
        /* <DEDUP_REMOVED lines=14> */
.L_x_20:


//--------------------- .nv.shared.matmul_kernel  --------------------------
	.section	.nv.shared.matmul_kernel,"aw",@nobits
	.sectionflags	@""
	.align	16
	.zero		1024


//--------------------- .nv.shared.reserved.0     --------------------------
	.section	.nv.shared.reserved.0,"aw",@nobits
	.align	8
	.weak		__nv_reservedSMEM_offset_0_alias
	.size		__nv_reservedSMEM_offset_0_alias, 0, 64
	.other		__nv_reservedSMEM_offset_0_alias,@"STO_CUDA_RESERVED_SHARED STV_DEFAULT"
__nv_reservedSMEM_offset_0_alias:
	.zero		0
.nv.shared.reserved.0:
	.zero		64
	.weak		__nv_reservedSMEM_allocation_phase
	.type		__nv_reservedSMEM_allocation_phase,@object
	.size		__nv_reservedSMEM_allocation_phase,(.L_0 - __nv_reservedSMEM_allocation_phase)
__nv_reservedSMEM_allocation_phase:
	.zero		1
.L_0:
	.zero		7
	.weak		__nv_reservedSMEM_devtool_atexit_pc
	.type		__nv_reservedSMEM_devtool_atexit_pc,@object
	.size		__nv_reservedSMEM_devtool_atexit_pc,(__nv_reservedSMEM_allocation_mask - __nv_reservedSMEM_devtool_atexit_pc)
__nv_reservedSMEM_devtool_atexit_pc:
	.zero		8
	.weak		__nv_reservedSMEM_allocation_mask
	.type		__nv_reservedSMEM_allocation_mask,@object
	.size		__nv_reservedSMEM_allocation_mask,(.L_2 - __nv_reservedSMEM_allocation_mask)
__nv_reservedSMEM_allocation_mask:
	.zero		4
.L_2:


//--------------------- .nv.constant0.matmul_kernel --------------------------
	.section	.nv.constant0.matmul_kernel,"a",@progbits
	.sectionflags	@""
	.align	4
.nv.constant0.matmul_kernel:
	.zero		976


//--------------------- SYMBOLS --------------------------

	.type		.nv.reservedSmem.offset0,@object
	.size		.nv.reservedSmem.offset0,0x4
	.type		.nv.reservedSmem.cap,@object
	.size		.nv.reservedSmem.cap,0x4
